	.target	sm_100a

	.elftype	@"ET_EXEC"


//--------------------- .note.nv.tkinfo           --------------------------
	.section	.note.nv.tkinfo,"",@"SHT_NOTE"
	.sectionflags	@"SHF_NOTE_NV_TKINFO"
	.tkinfo
        /*0018*/ 	.word	0x00000002
        /*0030*/ 	.string	""
        /*0030*/ 	.string	"ptxas"
        /*0030*/ 	.string	"Cuda compilation tools, release 13.0, V13.0.88"
        /*0030*/ 	.string	"Build cuda_13.0.r13.0/compiler.36424714_0"
        /*0030*/ 	.string	"-arch sm_100a -m 64 "



//--------------------- .note.nv.cuinfo           --------------------------
	.section	.note.nv.cuinfo,"",@"SHT_NOTE"
	.sectionflags	@"SHF_NOTE_NV_CUINFO"
        /*0018*/ 	.short	0x0002
        /*001a*/ 	.short	0x0064
        /*001c*/ 	.short	0x0082
	.zero		2


//--------------------- .nv.info                  --------------------------
	.section	.nv.info,"",@"SHT_CUDA_INFO"
	.align	4


	//----- nvinfo : EIATTR_REGCOUNT
	.align		4
        /*0000*/ 	.byte	0x04, 0x2f
        /*0002*/ 	.short	(.L_19 - .L_18)
	.align		4
.L_18:
        /*0004*/ 	.word	index@(_ZN7cutlass13device_kernelINS_4gemm6kernel13GemmUniversalINS1_17GroupProblemShapeIN4cute5tupleIJiiiEEEEENS1_10collective13CollectiveMmaINS1_56MainloopSm100ArrayTmaUmmaWarpSpecializedBlockwiseScalingILi7ELi1ELi4ENS6_IJNS5_1CILi2EEENSC_ILi1EEESE_EEEEENS6_IJNSC_ILi256EEENSC_ILi128EEESI_EEENS_12float_e4m3_tENS6_IJPNS6_IJlSE_NSC_ILi0EEEEEEPNS5_6LayoutINS6_IJNS6_IJSE_iEEENS6_IJSI_iEEEiEEENS6_IJNS6_IJSL_SE_EEENS6_IJSL_iEEEiEEEEEEEESK_NS6_IJSN_PNSO_INS6_IJSQ_SQ_iEEESU_EEEEENS5_8TiledMMAINS5_8MMA_AtomIJNS5_10MMA_TraitsINS5_25SM100_MMA_F8F6F4_2x1SM_SSEJSK_SK_fSH_SI_NS5_17integral_constantINS5_4UMMA5MajorELS18_0EEES19_NS16_INS17_7ScaleInELS1A_0EEES1B_EEEEEENSO_INS6_IJSE_SE_SE_EEENS6_IJSL_SL_SL_EEEEENS6_IJNS5_10UnderscoreES1H_S1H_EEEEENS6_IJNS5_18SM100_TMA_2SM_LOADENS5_9TiledCopyINS5_9Copy_AtomIJNS5_25SM80_CP_ASYNC_CACHEALWAYSINS_9uint128_tES1O_EEfEEENSO_INS6_IJNSC_ILi32EEENSC_ILi4EEEEEENS6_IJS1S_SE_EEEEENS6_IJSI_EEEEEEEENS5_14ComposedLayoutINS5_7SwizzleILi3ELi4ELi3EEENS5_18smem_ptr_flag_bitsILi8EEENSO_INS6_IJNSC_ILi8EEESI_EEENS6_IJSI_SE_EEEEEEEvNS5_8identityENS6_IJS1K_NS1L_INS1M_IJNS1N_IffEEfEEENSO_INS6_IJSE_SE_EEENS6_IJSL_SL_EEEEENS6_IJSE_EEEEEEEES28_vS29_EENS_8epilogue10collective18CollectiveEpilogueINS2J_31Sm100PtrArrayTmaWarpSpecializedILi2ELi2ELi64ELb0ELb0EEEJNS6_IJSI_SI_SI_EEENS6_IJNSO_ISI_SE_EENSO_INSC_ILi64EEESE_EEEEESK_PNS6_IJSE_lSL_EEESK_S2U_NS2J_6fusion15FusionCallbacksIS2N_NS2V_17LinearCombinationISK_fSK_fLNS_15FloatRoundStyleE2EEES2O_S2S_JEEENS5_5SM1004TMEM4LOAD26SM100_TMEM_LOAD_32dp32b64xENS5_13SM90_TMA_LOADENS1Z_IS21_S23_NSO_INS6_IJSI_S24_EEENS6_IJSE_SI_EEEEEEENS5_39AutoVectorizingCopyWithAssumedAlignmentILi128EEENS5_14SM90_TMA_STOREES39_S3B_S3B_EEEvvEEEEvNT_6ParamsE)
        /*0008*/ 	.word	0x000000a8


	//----- nvinfo : EIATTR_FRAME_SIZE
	.align		4
.L_19:
        /*000c*/ 	.byte	0x04, 0x11
        /*000e*/ 	.short	(.L_21 - .L_20)
	.align		4
.L_20:
        /*0010*/ 	.word	index@($__internal_3_$__cuda_sm20_div_u64)
        /*0014*/ 	.word	0x00000018


	//----- nvinfo : EIATTR_FRAME_SIZE
	.align		4
.L_21:
        /*0018*/ 	.byte	0x04, 0x11
        /*001a*/ 	.short	(.L_23 - .L_22)
	.align		4
.L_22:
        /*001c*/ 	.word	index@($__internal_2_$__cuda_sm10x_tcgen05_guardrail_trap_unallocated_columns_being_dealloced)
        /*0020*/ 	.word	0x00000018


	//----- nvinfo : EIATTR_FRAME_SIZE
	.align		4
.L_23:
        /*0024*/ 	.byte	0x04, 0x11
        /*0026*/ 	.short	(.L_25 - .L_24)
	.align		4
.L_24:
        /*0028*/ 	.word	index@($__internal_1_$__cuda_sm10x_tcgen05_guardrail_trap_phase_invalid_during_alloc)
        /*002c*/ 	.word	0x00000018


	//----- nvinfo : EIATTR_FRAME_SIZE
	.align		4
.L_25:
        /*0030*/ 	.byte	0x04, 0x11
        /*0032*/ 	.short	(.L_27 - .L_26)
	.align		4
.L_26:
        /*0034*/ 	.word	index@($__internal_0_$__cuda_sm10x_tcgen05_guardrail_trap_col_being_dealloced_not_returned_by_alloc)
        /*0038*/ 	.word	0x00000018


	//----- nvinfo : EIATTR_FRAME_SIZE
	.align		4
.L_27:
        /*003c*/ 	.byte	0x04, 0x11
        /*003e*/ 	.short	(.L_29 - .L_28)
	.align		4
.L_28:
        /*0040*/ 	.word	index@(_ZN7cutlass13device_kernelINS_4gemm6kernel13GemmUniversalINS1_17GroupProblemShapeIN4cute5tupleIJiiiEEEEENS1_10collective13CollectiveMmaINS1_56MainloopSm100ArrayTmaUmmaWarpSpecializedBlockwiseScalingILi7ELi1ELi4ENS6_IJNS5_1CILi2EEENSC_ILi1EEESE_EEEEENS6_IJNSC_ILi256EEENSC_ILi128EEESI_EEENS_12float_e4m3_tENS6_IJPNS6_IJlSE_NSC_ILi0EEEEEEPNS5_6LayoutINS6_IJNS6_IJSE_iEEENS6_IJSI_iEEEiEEENS6_IJNS6_IJSL_SE_EEENS6_IJSL_iEEEiEEEEEEEESK_NS6_IJSN_PNSO_INS6_IJSQ_SQ_iEEESU_EEEEENS5_8TiledMMAINS5_8MMA_AtomIJNS5_10MMA_TraitsINS5_25SM100_MMA_F8F6F4_2x1SM_SSEJSK_SK_fSH_SI_NS5_17integral_constantINS5_4UMMA5MajorELS18_0EEES19_NS16_INS17_7ScaleInELS1A_0EEES1B_EEEEEENSO_INS6_IJSE_SE_SE_EEENS6_IJSL_SL_SL_EEEEENS6_IJNS5_10UnderscoreES1H_S1H_EEEEENS6_IJNS5_18SM100_TMA_2SM_LOADENS5_9TiledCopyINS5_9Copy_AtomIJNS5_25SM80_CP_ASYNC_CACHEALWAYSINS_9uint128_tES1O_EEfEEENSO_INS6_IJNSC_ILi32EEENSC_ILi4EEEEEENS6_IJS1S_SE_EEEEENS6_IJSI_EEEEEEEENS5_14ComposedLayoutINS5_7SwizzleILi3ELi4ELi3EEENS5_18smem_ptr_flag_bitsILi8EEENSO_INS6_IJNSC_ILi8EEESI_EEENS6_IJSI_SE_EEEEEEEvNS5_8identityENS6_IJS1K_NS1L_INS1M_IJNS1N_IffEEfEEENSO_INS6_IJSE_SE_EEENS6_IJSL_SL_EEEEENS6_IJSE_EEEEEEEES28_vS29_EENS_8epilogue10collective18CollectiveEpilogueINS2J_31Sm100PtrArrayTmaWarpSpecializedILi2ELi2ELi64ELb0ELb0EEEJNS6_IJSI_SI_SI_EEENS6_IJNSO_ISI_SE_EENSO_INSC_ILi64EEESE_EEEEESK_PNS6_IJSE_lSL_EEESK_S2U_NS2J_6fusion15FusionCallbacksIS2N_NS2V_17LinearCombinationISK_fSK_fLNS_15FloatRoundStyleE2EEES2O_S2S_JEEENS5_5SM1004TMEM4LOAD26SM100_TMEM_LOAD_32dp32b64xENS5_13SM90_TMA_LOADENS1Z_IS21_S23_NSO_INS6_IJSI_S24_EEENS6_IJSE_SI_EEEEEEENS5_39AutoVectorizingCopyWithAssumedAlignmentILi128EEENS5_14SM90_TMA_STOREES39_S3B_S3B_EEEvvEEEEvNT_6ParamsE)
        /*0044*/ 	.word	0x00000018


	//----- nvinfo : EIATTR_MIN_STACK_SIZE
	.align		4
.L_29:
        /*0048*/ 	.byte	0x04, 0x12
        /*004a*/ 	.short	(.L_31 - .L_30)
	.align		4
.L_30:
        /*004c*/ 	.word	index@(_ZN7cutlass13device_kernelINS_4gemm6kernel13GemmUniversalINS1_17GroupProblemShapeIN4cute5tupleIJiiiEEEEENS1_10collective13CollectiveMmaINS1_56MainloopSm100ArrayTmaUmmaWarpSpecializedBlockwiseScalingILi7ELi1ELi4ENS6_IJNS5_1CILi2EEENSC_ILi1EEESE_EEEEENS6_IJNSC_ILi256EEENSC_ILi128EEESI_EEENS_12float_e4m3_tENS6_IJPNS6_IJlSE_NSC_ILi0EEEEEEPNS5_6LayoutINS6_IJNS6_IJSE_iEEENS6_IJSI_iEEEiEEENS6_IJNS6_IJSL_SE_EEENS6_IJSL_iEEEiEEEEEEEESK_NS6_IJSN_PNSO_INS6_IJSQ_SQ_iEEESU_EEEEENS5_8TiledMMAINS5_8MMA_AtomIJNS5_10MMA_TraitsINS5_25SM100_MMA_F8F6F4_2x1SM_SSEJSK_SK_fSH_SI_NS5_17integral_constantINS5_4UMMA5MajorELS18_0EEES19_NS16_INS17_7ScaleInELS1A_0EEES1B_EEEEEENSO_INS6_IJSE_SE_SE_EEENS6_IJSL_SL_SL_EEEEENS6_IJNS5_10UnderscoreES1H_S1H_EEEEENS6_IJNS5_18SM100_TMA_2SM_LOADENS5_9TiledCopyINS5_9Copy_AtomIJNS5_25SM80_CP_ASYNC_CACHEALWAYSINS_9uint128_tES1O_EEfEEENSO_INS6_IJNSC_ILi32EEENSC_ILi4EEEEEENS6_IJS1S_SE_EEEEENS6_IJSI_EEEEEEEENS5_14ComposedLayoutINS5_7SwizzleILi3ELi4ELi3EEENS5_18smem_ptr_flag_bitsILi8EEENSO_INS6_IJNSC_ILi8EEESI_EEENS6_IJSI_SE_EEEEEEEvNS5_8identityENS6_IJS1K_NS1L_INS1M_IJNS1N_IffEEfEEENSO_INS6_IJSE_SE_EEENS6_IJSL_SL_EEEEENS6_IJSE_EEEEEEEES28_vS29_EENS_8epilogue10collective18CollectiveEpilogueINS2J_31Sm100PtrArrayTmaWarpSpecializedILi2ELi2ELi64ELb0ELb0EEEJNS6_IJSI_SI_SI_EEENS6_IJNSO_ISI_SE_EENSO_INSC_ILi64EEESE_EEEEESK_PNS6_IJSE_lSL_EEESK_S2U_NS2J_6fusion15FusionCallbacksIS2N_NS2V_17LinearCombinationISK_fSK_fLNS_15FloatRoundStyleE2EEES2O_S2S_JEEENS5_5SM1004TMEM4LOAD26SM100_TMEM_LOAD_32dp32b64xENS5_13SM90_TMA_LOADENS1Z_IS21_S23_NSO_INS6_IJSI_S24_EEENS6_IJSE_SI_EEEEEEENS5_39AutoVectorizingCopyWithAssumedAlignmentILi128EEENS5_14SM90_TMA_STOREES39_S3B_S3B_EEEvvEEEEvNT_6ParamsE)
        /*0050*/ 	.word	0x00000018
.L_31:


//--------------------- .nv.compat                --------------------------
	.section	.nv.compat,"",@"SHT_CUDA_COMPAT_INFO"
	.align	4
        /*0000*/ 	.byte	0x02, 0x09, 0x01, 0x00, 0x02, 0x02, 0x02, 0x00, 0x02, 0x05, 0x05, 0x00, 0x03, 0x07, 0x01, 0x01
        /*0010*/ 	.byte	0x02, 0x03, 0x03, 0x00, 0x02, 0x06, 0x01, 0x00, 0x04, 0x0b, 0x08, 0x00, 0x09, 0x00, 0x00, 0x00
        /*0020*/ 	.byte	0x00, 0x00, 0x00, 0x00


//--------------------- .nv.info._ZN7cutlass13device_kernelINS_4gemm6kernel13GemmUniversalINS1_17GroupProblemShapeIN4cute5tupleIJiiiEEEEENS1_10collective13CollectiveMmaINS1_56MainloopSm100ArrayTmaUmmaWarpSpecializedBlockwiseScalingILi7ELi1ELi4ENS6_IJNS5_1CILi2EEENSC_ILi1EEESE_EEEEENS6_IJNSC_ILi256EEENSC_ILi128EEESI_EEENS_12float_e4m3_tENS6_IJPNS6_IJlSE_NSC_ILi0EEEEEEPNS5_6LayoutINS6_IJNS6_IJSE_iEEENS6_IJSI_iEEEiEEENS6_IJNS6_IJSL_SE_EEENS6_IJSL_iEEEiEEEEEEEESK_NS6_IJSN_PNSO_INS6_IJSQ_SQ_iEEESU_EEEEENS5_8TiledMMAINS5_8MMA_AtomIJNS5_10MMA_TraitsINS5_25SM100_MMA_F8F6F4_2x1SM_SSEJSK_SK_fSH_SI_NS5_17integral_constantINS5_4UMMA5MajorELS18_0EEES19_NS16_INS17_7ScaleInELS1A_0EEES1B_EEEEEENSO_INS6_IJSE_SE_SE_EEENS6_IJSL_SL_SL_EEEEENS6_IJNS5_10UnderscoreES1H_S1H_EEEEENS6_IJNS5_18SM100_TMA_2SM_LOADENS5_9TiledCopyINS5_9Copy_AtomIJNS5_25SM80_CP_ASYNC_CACHEALWAYSINS_9uint128_tES1O_EEfEEENSO_INS6_IJNSC_ILi32EEENSC_ILi4EEEEEENS6_IJS1S_SE_EEEEENS6_IJSI_EEEEEEEENS5_14ComposedLayoutINS5_7SwizzleILi3ELi4ELi3EEENS5_18smem_ptr_flag_bitsILi8EEENSO_INS6_IJNSC_ILi8EEESI_EEENS6_IJSI_SE_EEEEEEEvNS5_8identityENS6_IJS1K_NS1L_INS1M_IJNS1N_IffEEfEEENSO_INS6_IJSE_SE_EEENS6_IJSL_SL_EEEEENS6_IJSE_EEEEEEEES28_vS29_EENS_8epilogue10collective18CollectiveEpilogueINS2J_31Sm100PtrArrayTmaWarpSpecializedILi2ELi2ELi64ELb0ELb0EEEJNS6_IJSI_SI_SI_EEENS6_IJNSO_ISI_SE_EENSO_INSC_ILi64EEESE_EEEEESK_PNS6_IJSE_lSL_EEESK_S2U_NS2J_6fusion15FusionCallbacksIS2N_NS2V_17LinearCombinationISK_fSK_fLNS_15FloatRoundStyleE2EEES2O_S2S_JEEENS5_5SM1004TMEM4LOAD26SM100_TMEM_LOAD_32dp32b64xENS5_13SM90_TMA_LOADENS1Z_IS21_S23_NSO_INS6_IJSI_S24_EEENS6_IJSE_SI_EEEEEEENS5_39AutoVectorizingCopyWithAssumedAlignmentILi128EEENS5_14SM90_TMA_STOREES39_S3B_S3B_EEEvvEEEEvNT_6ParamsE --------------------------
	.section	.nv.info._ZN7cutlass13device_kernelINS_4gemm6kernel13GemmUniversalINS1_17GroupProblemShapeIN4cute5tupleIJiiiEEEEENS1_10collective13CollectiveMmaINS1_56MainloopSm100ArrayTmaUmmaWarpSpecializedBlockwiseScalingILi7ELi1ELi4ENS6_IJNS5_1CILi2EEENSC_ILi1EEESE_EEEEENS6_IJNSC_ILi256EEENSC_ILi128EEESI_EEENS_12float_e4m3_tENS6_IJPNS6_IJlSE_NSC_ILi0EEEEEEPNS5_6LayoutINS6_IJNS6_IJSE_iEEENS6_IJSI_iEEEiEEENS6_IJNS6_IJSL_SE_EEENS6_IJSL_iEEEiEEEEEEEESK_NS6_IJSN_PNSO_INS6_IJSQ_SQ_iEEESU_EEEEENS5_8TiledMMAINS5_8MMA_AtomIJNS5_10MMA_TraitsINS5_25SM100_MMA_F8F6F4_2x1SM_SSEJSK_SK_fSH_SI_NS5_17integral_constantINS5_4UMMA5MajorELS18_0EEES19_NS16_INS17_7ScaleInELS1A_0EEES1B_EEEEEENSO_INS6_IJSE_SE_SE_EEENS6_IJSL_SL_SL_EEEEENS6_IJNS5_10UnderscoreES1H_S1H_EEEEENS6_IJNS5_18SM100_TMA_2SM_LOADENS5_9TiledCopyINS5_9Copy_AtomIJNS5_25SM80_CP_ASYNC_CACHEALWAYSINS_9uint128_tES1O_EEfEEENSO_INS6_IJNSC_ILi32EEENSC_ILi4EEEEEENS6_IJS1S_SE_EEEEENS6_IJSI_EEEEEEEENS5_14ComposedLayoutINS5_7SwizzleILi3ELi4ELi3EEENS5_18smem_ptr_flag_bitsILi8EEENSO_INS6_IJNSC_ILi8EEESI_EEENS6_IJSI_SE_EEEEEEEvNS5_8identityENS6_IJS1K_NS1L_INS1M_IJNS1N_IffEEfEEENSO_INS6_IJSE_SE_EEENS6_IJSL_SL_EEEEENS6_IJSE_EEEEEEEES28_vS29_EENS_8epilogue10collective18CollectiveEpilogueINS2J_31Sm100PtrArrayTmaWarpSpecializedILi2ELi2ELi64ELb0ELb0EEEJNS6_IJSI_SI_SI_EEENS6_IJNSO_ISI_SE_EENSO_INSC_ILi64EEESE_EEEEESK_PNS6_IJSE_lSL_EEESK_S2U_NS2J_6fusion15FusionCallbacksIS2N_NS2V_17LinearCombinationISK_fSK_fLNS_15FloatRoundStyleE2EEES2O_S2S_JEEENS5_5SM1004TMEM4LOAD26SM100_TMEM_LOAD_32dp32b64xENS5_13SM90_TMA_LOADENS1Z_IS21_S23_NSO_INS6_IJSI_S24_EEENS6_IJSE_SI_EEEEEEENS5_39AutoVectorizingCopyWithAssumedAlignmentILi128EEENS5_14SM90_TMA_STOREES39_S3B_S3B_EEEvvEEEEvNT_6ParamsE,"",@"SHT_CUDA_INFO"
	.sectionflags	@""
	.align	4


	//----- nvinfo : EIATTR_CUDA_API_VERSION
	.align		4
        /*0000*/ 	.byte	0x04, 0x37
        /*0002*/ 	.short	(.L_33 - .L_32)
.L_32:
        /*0004*/ 	.word	0x00000082


	//----- nvinfo : EIATTR_KPARAM_INFO
	.align		4
.L_33:
        /*0008*/ 	.byte	0x04, 0x17
        /*000a*/ 	.short	(.L_35 - .L_34)
.L_34:
        /*000c*/ 	.word	0x00000000
        /*0010*/ 	.short	0x0000
        /*0012*/ 	.short	0x0000
        /*0014*/ 	.byte	0x00, 0xf0, 0x01, 0x24


	//----- nvinfo : EIATTR_AT_ENTRY_FRAGMENTS
	.align		4
.L_35:
        /*0018*/ 	.byte	0x04, 0x4f
        /*001a*/ 	.short	(.L_37 - .L_36)


	//   ....[0]....
.L_36:
        /*001c*/ 	.word	0x00000007


	//----- nvinfo : EIATTR_RESERVED_SMEM_USED
	.align		4
.L_37:
        /*0020*/ 	.byte	0x01, 0x41
	.zero		2


	//----- nvinfo : EIATTR_SPARSE_MMA_MASK
	.align		4
        /*0024*/ 	.byte	0x03, 0x50
        /*0026*/ 	.short	0x0000


	//----- nvinfo : EIATTR_TCGEN05_2CTA_USED
	.align		4
        /*0028*/ 	.byte	0x01, 0x52
	.zero		2


	//----- nvinfo : EIATTR_MAXREG_COUNT
	.align		4
        /*002c*/ 	.byte	0x03, 0x1b
        /*002e*/ 	.short	0x00a8


	//----- nvinfo : EIATTR_NUM_BARRIERS
	.align		4
        /*0030*/ 	.byte	0x02, 0x4c
        /*0032*/ 	.byte	0x07
	.zero		1


	//----- nvinfo : EIATTR_EXTERNS
	.align		4
        /*0034*/ 	.byte	0x04, 0x0f
        /*0036*/ 	.short	(.L_39 - .L_38)


	//   ....[0]....
	.align		4
.L_38:
        /*0038*/ 	.word	index@(__assertfail)


	//----- nvinfo : EIATTR_ANNOTATIONS
	.align		4
.L_39:
        /*003c*/ 	.byte	0x04, 0x55
        /*003e*/ 	.short	(.L_41 - .L_40)


	//   ....[0]....
.L_40:
        /*0040*/ 	.word	0x00000001
        /*0044*/ 	.byte	0x50, 0x16, 0x00, 0x00, 0x01, 0x00, 0x00, 0x00, 0x90, 0x16, 0x00, 0x00, 0x01, 0x00, 0x00, 0x00
        /* <DEDUP_REMOVED lines=15> */
        /*0144*/ 	.byte	0x90, 0xfc, 0x00, 0x00, 0x01, 0x00, 0x00, 0x00, 0xa0, 0xfc, 0x00, 0x00


	//----- nvinfo : EIATTR_MERCURY_ISA_VERSION
	.align		4
.L_41:
        /*0150*/ 	.byte	0x03, 0x5f
        /*0152*/ 	.short	0x0101


	//----- nvinfo : EIATTR_INT_WARP_WIDE_INSTR_OFFSETS
	.align		4
        /*0154*/ 	.byte	0x04, 0x31
        /*0156*/ 	.short	(.L_43 - .L_42)


	//   ....[0]....
.L_42:
        /*0158*/ 	.word	0x000076c0


	//   ....[1]....
        /*015c*/ 	.word	0x000076e0


	//   ....[2]....
        /*0160*/ 	.word	0x00007710


	//----- nvinfo : EIATTR_COOP_GROUP_MASK_REGIDS
	.align		4
.L_43:
        /*0164*/ 	.byte	0x04, 0x29
        /*0166*/ 	.short	(.L_45 - .L_44)


	//   ....[0]....
.L_44:
        /*0168*/ 	.word	0xffffffff


	//   ....[1]....
        /*016c*/ 	.word	0xffffffff


	//   ....[2]....
        /*0170*/ 	.word	0xffffffff


	//   ....[3]....
        /*0174*/ 	.word	0xffffffff


	//   ....[4]....
        /*0178*/ 	.word	0xffffffff


	//   ....[5]....
        /*017c*/ 	.word	0xffffffff


	//   ....[6]....
        /*0180*/ 	.word	0xffffffff


	//   ....[7]....
        /*0184*/ 	.word	0xffffffff


	//   ....[8]....
        /*0188*/ 	.word	0xffffffff


	//   ....[9]....
        /*018c*/ 	.word	0xffffffff


	//   ....[10]....
        /*0190*/ 	.word	0xffffffff


	//   ....[11]....
        /*0194*/ 	.word	0xffffffff


	//   ....[12]....
        /*0198*/ 	.word	0xffffffff


	//   ....[13]....
        /*019c*/ 	.word	0xffffffff


	//   ....[14]....
        /*01a0*/ 	.word	0xffffffff


	//   ....[15]....
        /*01a4*/ 	.word	0xffffffff


	//   ....[16]....
        /*01a8*/ 	.word	0xffffffff


	//   ....[17]....
        /*01ac*/ 	.word	0xffffffff


	//   ....[18]....
        /*01b0*/ 	.word	0xffffffff


	//   ....[19]....
        /*01b4*/ 	.word	0xffffffff


	//   ....[20]....
        /*01b8*/ 	.word	0xffffffff


	//   ....[21]....
        /*01bc*/ 	.word	0xffffffff


	//   ....[22]....
        /*01c0*/ 	.word	0xffffffff


	//   ....[23]....
        /*01c4*/ 	.word	0xffffffff


	//   ....[24]....
        /*01c8*/ 	.word	0xffffffff


	//   ....[25]....
        /*01cc*/ 	.word	0xffffffff


	//   ....[26]....
        /*01d0*/ 	.word	0xffffffff


	//   ....[27]....
        /*01d4*/ 	.word	0xffffffff


	//   ....[28]....
        /*01d8*/ 	.word	0xffffffff


	//   ....[29]....
        /*01dc*/ 	.word	0xffffffff


	//   ....[30]....
        /*01e0*/ 	.word	0xffffffff


	//   ....[31]....
        /*01e4*/ 	.word	0xffffffff


	//   ....[32]....
        /*01e8*/ 	.word	0xffffffff


	//   ....[33]....
        /*01ec*/ 	.word	0xffffffff


	//   ....[34]....
        /*01f0*/ 	.word	0xffffffff


	//   ....[35]....
        /*01f4*/ 	.word	0xffffffff


	//   ....[36]....
        /*01f8*/ 	.word	0xffffffff


	//   ....[37]....
        /*01fc*/ 	.word	0xffffffff


	//   ....[38]....
        /*0200*/ 	.word	0xffffffff


	//   ....[39]....
        /*0204*/ 	.word	0xffffffff


	//   ....[40]....
        /*0208*/ 	.word	0xffffffff


	//   ....[41]....
        /*020c*/ 	.word	0xffffffff


	//   ....[42]....
        /*0210*/ 	.word	0xffffffff


	//   ....[43]....
        /*0214*/ 	.word	0xffffffff


	//   ....[44]....
        /*0218*/ 	.word	0xffffffff


	//   ....[45]....
        /*021c*/ 	.word	0xffffffff


	//   ....[46]....
        /*0220*/ 	.word	0xffffffff


	//   ....[47]....
        /*0224*/ 	.word	0xffffffff


	//   ....[48]....
        /*0228*/ 	.word	0xffffffff


	//   ....[49]....
        /*022c*/ 	.word	0xffffffff


	//   ....[50]....
        /*0230*/ 	.word	0xffffffff


	//   ....[51]....
        /*0234*/ 	.word	0xffffffff


	//   ....[52]....
        /*0238*/ 	.word	0xffffffff


	//   ....[53]....
        /*023c*/ 	.word	0xffffffff


	//   ....[54]....
        /*0240*/ 	.word	0xffffffff


	//   ....[55]....
        /*0244*/ 	.word	0xffffffff


	//   ....[56]....
        /*0248*/ 	.word	0xffffffff


	//   ....[57]....
        /*024c*/ 	.word	0xffffffff


	//   ....[58]....
        /*0250*/ 	.word	0xffffffff


	//   ....[59]....
        /*0254*/ 	.word	0xffffffff


	//   ....[60]....
        /*0258*/ 	.word	0xffffffff


	//   ....[61]....
        /*025c*/ 	.word	0xffffffff


	//   ....[62]....
        /*0260*/ 	.word	0xffffffff


	//   ....[63]....
        /*0264*/ 	.word	0xffffffff


	//   ....[64]....
        /*0268*/ 	.word	0xffffffff


	//   ....[65]....
        /*026c*/ 	.word	0xffffffff


	//   ....[66]....
        /*0270*/ 	.word	0xffffffff


	//   ....[67]....
        /*0274*/ 	.word	0xffffffff


	//   ....[68]....
        /*0278*/ 	.word	0xffffffff


	//   ....[69]....
        /*027c*/ 	.word	0xffffffff


	//   ....[70]....
        /*0280*/ 	.word	0xffffffff


	//   ....[71]....
        /*0284*/ 	.word	0xffffffff


	//   ....[72]....
        /*0288*/ 	.word	0xffffffff


	//   ....[73]....
        /*028c*/ 	.word	0xffffffff


	//   ....[74]....
        /*0290*/ 	.word	0xffffffff


	//   ....[75]....
        /*0294*/ 	.word	0xffffffff


	//   ....[76]....
        /*0298*/ 	.word	0xffffffff


	//   ....[77]....
        /*029c*/ 	.word	0xffffffff


	//   ....[78]....
        /*02a0*/ 	.word	0xffffffff


	//   ....[79]....
        /*02a4*/ 	.word	0xffffffff


	//   ....[80]....
        /*02a8*/ 	.word	0xffffffff


	//   ....[81]....
        /*02ac*/ 	.word	0xffffffff


	//   ....[82]....
        /*02b0*/ 	.word	0xffffffff


	//   ....[83]....
        /*02b4*/ 	.word	0xffffffff


	//   ....[84]....
        /*02b8*/ 	.word	0xffffffff


	//   ....[85]....
        /*02bc*/ 	.word	0x0500000f


	//   ....[86]....
        /*02c0*/ 	.word	0x0500000f


	//----- nvinfo : EIATTR_COOP_GROUP_INSTR_OFFSETS
	.align		4
.L_45:
        /*02c4*/ 	.byte	0x04, 0x28
        /*02c6*/ 	.short	(.L_47 - .L_46)


	//   ....[0]....
.L_46:
        /*02c8*/ 	.word	0x00000040


	//   ....[1]....
        /*02cc*/ 	.word	0x000000d0


	//   ....[2]....
        /*02d0*/ 	.word	0x00000290


	//   ....[3]....
        /*02d4*/ 	.word	0x00000480


	//   ....[4]....
        /*02d8*/ 	.word	0x000005d0


	//   ....[5]....
        /*02dc*/ 	.word	0x000006c0


	//   ....[6]....
        /*02e0*/ 	.word	0x00000860


	//   ....[7]....
        /*02e4*/ 	.word	0x00000ca0


	//   ....[8]....
        /*02e8*/ 	.word	0x00001cb0


	//   ....[9]....
        /*02ec*/ 	.word	0x00001ce0


	//   ....[10]....
        /*02f0*/ 	.word	0x00001d60


	//   ....[11]....
        /*02f4*/ 	.word	0x00001d70


	//   ....[12]....
        /*02f8*/ 	.word	0x00001dc0


	//   ....[13]....
        /*02fc*/ 	.word	0x00001dd0


	//   ....[14]....
        /*0300*/ 	.word	0x00001e10


	//   ....[15]....
        /*0304*/ 	.word	0x00001e30


	//   ....[16]....
        /*0308*/ 	.word	0x00001e70


	//   ....[17]....
        /*030c*/ 	.word	0x00001e90


	//   ....[18]....
        /*0310*/ 	.word	0x00001f30


	//   ....[19]....
        /*0314*/ 	.word	0x00002020


	//   ....[20]....
        /*0318*/ 	.word	0x00002050


	//   ....[21]....
        /*031c*/ 	.word	0x00002610


	//   ....[22]....
        /*0320*/ 	.word	0x00002620


	//   ....[23]....
        /*0324*/ 	.word	0x00002670


	//   ....[24]....
        /*0328*/ 	.word	0x00002680


	//   ....[25]....
        /*032c*/ 	.word	0x000026d0


	//   ....[26]....
        /*0330*/ 	.word	0x000026e0


	//   ....[27]....
        /*0334*/ 	.word	0x00002730


	//   ....[28]....
        /*0338*/ 	.word	0x00002740


	//   ....[29]....
        /*033c*/ 	.word	0x00002790


	//   ....[30]....
        /*0340*/ 	.word	0x000027b0


	//   ....[31]....
        /*0344*/ 	.word	0x00002840


	//   ....[32]....
        /*0348*/ 	.word	0x00002890


	//   ....[33]....
        /*034c*/ 	.word	0x000028d0


	//   ....[34]....
        /*0350*/ 	.word	0x000028e0


	//   ....[35]....
        /*0354*/ 	.word	0x00002930


	//   ....[36]....
        /*0358*/ 	.word	0x00002950


	//   ....[37]....
        /*035c*/ 	.word	0x00002960


	//   ....[38]....
        /*0360*/ 	.word	0x00002970


	//   ....[39]....
        /*0364*/ 	.word	0x000032c0


	//   ....[40]....
        /*0368*/ 	.word	0x000038a0


	//   ....[41]....
        /*036c*/ 	.word	0x00004100


	//   ....[42]....
        /*0370*/ 	.word	0x00005050


	//   ....[43]....
        /*0374*/ 	.word	0x00005080


	//   ....[44]....
        /*0378*/ 	.word	0x00005100


	//   ....[45]....
        /*037c*/ 	.word	0x00005110


	//   ....[46]....
        /*0380*/ 	.word	0x00005150


	//   ....[47]....
        /*0384*/ 	.word	0x00005170


	//   ....[48]....
        /*0388*/ 	.word	0x000051b0


	//   ....[49]....
        /*038c*/ 	.word	0x000051d0


	//   ....[50]....
        /*0390*/ 	.word	0x00005210


	//   ....[51]....
        /*0394*/ 	.word	0x00005230


	//   ....[52]....
        /*0398*/ 	.word	0x000052c0


	//   ....[53]....
        /*039c*/ 	.word	0x00005390


	//   ....[54]....
        /*03a0*/ 	.word	0x000053c0


	//   ....[55]....
        /*03a4*/ 	.word	0x000059e0


	//   ....[56]....
        /*03a8*/ 	.word	0x000059f0


	//   ....[57]....
        /*03ac*/ 	.word	0x00005a40


	//   ....[58]....
        /*03b0*/ 	.word	0x00005a50


	//   ....[59]....
        /*03b4*/ 	.word	0x00005a90


	//   ....[60]....
        /*03b8*/ 	.word	0x00005ab0


	//   ....[61]....
        /*03bc*/ 	.word	0x00005af0


	//   ....[62]....
        /*03c0*/ 	.word	0x00005b10


	//   ....[63]....
        /*03c4*/ 	.word	0x00005b60


	//   ....[64]....
        /*03c8*/ 	.word	0x00005b70


	//   ....[65]....
        /*03cc*/ 	.word	0x00005c00


	//   ....[66]....
        /*03d0*/ 	.word	0x00005c50


	//   ....[67]....
        /*03d4*/ 	.word	0x00005c90


	//   ....[68]....
        /*03d8*/ 	.word	0x00005ca0


	//   ....[69]....
        /*03dc*/ 	.word	0x00005cf0


	//   ....[70]....
        /*03e0*/ 	.word	0x00005d10


	//   ....[71]....
        /*03e4*/ 	.word	0x00005d20


	//   ....[72]....
        /*03e8*/ 	.word	0x00005d30


	//   ....[73]....
        /*03ec*/ 	.word	0x000063c0


	//   ....[74]....
        /*03f0*/ 	.word	0x000068b0


	//   ....[75]....
        /*03f4*/ 	.word	0x000068e0


	//   ....[76]....
        /*03f8*/ 	.word	0x000075c0


	//   ....[77]....
        /*03fc*/ 	.word	0x000077d0


	//   ....[78]....
        /*0400*/ 	.word	0x00007fa0


	//   ....[79]....
        /*0404*/ 	.word	0x00007fd0


	//   ....[80]....
        /*0408*/ 	.word	0x00008980


	//   ....[81]....
        /*040c*/ 	.word	0x00008d30


	//   ....[82]....
        /*0410*/ 	.word	0x000096b0


	//   ....[83]....
        /*0414*/ 	.word	0x00009930


	//   ....[84]....
        /*0418*/ 	.word	0x00009e30


	//   ....[85]....
        /*041c*/ 	.word	0x00010a40


	//   ....[86]....
        /*0420*/ 	.word	0x00010b30


	//----- nvinfo : EIATTR_REG_RECONFIG
	.align		4
.L_47:
        /*0424*/ 	.byte	0x01, 0x54
	.zero		2


	//----- nvinfo : EIATTR_VRC_CTA_INIT_COUNT
	.align		4
        /*0428*/ 	.byte	0x02, 0x4a
        /*042a*/ 	.byte	0x80
	.zero		1


	//----- nvinfo : EIATTR_SYSCALL_OFFSETS
	.align		4
        /*042c*/ 	.byte	0x04, 0x46
        /*042e*/ 	.short	(.L_49 - .L_48)


	//   ....[0]....
.L_48:
        /*0430*/ 	.word	0x0000a820


	//   ....[1]....
        /*0434*/ 	.word	0x0000adc0


	//   ....[2]....
        /*0438*/ 	.word	0x0000b4d0


	//   ....[3]....
        /*043c*/ 	.word	0x0000b600


	//----- nvinfo : EIATTR_MBARRIER_INSTR_OFFSETS
	.align		4
.L_49:
        /*0440*/ 	.byte	0x04, 0x39
        /*0442*/ 	.short	(.L_51 - .L_50)


	//   ....[0]....
.L_50:
        /*0444*/ 	.word	0x000001a0
        /*0448*/ 	.word	0x000000ff
        /*044c*/ 	.word	0x00000000
        /*0450*/ 	.short	0x0100
        /*0452*/ 	.byte	0x05
	.zero		1


	//   ....[1]....
        /*0454*/ 	.word	0x000001b0
        /*0458*/ 	.word	0x000000ff
        /*045c*/ 	.word	0x00000038
        /*0460*/ 	.short	0x0100
        /*0462*/ 	.byte	0x05
	.zero		1


	//   ....[2]....
        /*0464*/ 	.word	0x000001c0
        /*0468*/ 	.word	0x000000ff
        /*046c*/ 	.word	0x00000008
        /*0470*/ 	.short	0x0100
        /*0472*/ 	.byte	0x05
	.zero		1


	//   ....[3]....
        /*0474*/ 	.word	0x000001d0
        /*0478*/ 	.word	0x000000ff
        /*047c*/ 	.word	0x00000040
        /*0480*/ 	.short	0x0100
        /*0482*/ 	.byte	0x05
	.zero		1


	//   ....[4]....
        /*0484*/ 	.word	0x000001e0
        /*0488*/ 	.word	0x000000ff
        /*048c*/ 	.word	0x00000010
        /*0490*/ 	.short	0x0100
        /*0492*/ 	.byte	0x05
	.zero		1


	//   ....[5]....
        /*0494*/ 	.word	0x000001f0
        /*0498*/ 	.word	0x000000ff
        /*049c*/ 	.word	0x00000048
        /*04a0*/ 	.short	0x0100
        /*04a2*/ 	.byte	0x05
	.zero		1


	//   ....[6]....
        /*04a4*/ 	.word	0x00000200
        /*04a8*/ 	.word	0x000000ff
        /*04ac*/ 	.word	0x00000018
        /*04b0*/ 	.short	0x0100
        /*04b2*/ 	.byte	0x05
	.zero		1


	//   ....[7]....
        /*04b4*/ 	.word	0x00000210
        /*04b8*/ 	.word	0x000000ff
        /*04bc*/ 	.word	0x00000050
        /*04c0*/ 	.short	0x0100
        /*04c2*/ 	.byte	0x05
	.zero		1


	//   ....[8]....
        /*04c4*/ 	.word	0x00000220
        /*04c8*/ 	.word	0x000000ff
        /*04cc*/ 	.word	0x00000020
        /*04d0*/ 	.short	0x0100
        /*04d2*/ 	.byte	0x05
	.zero		1


	//   ....[9]....
        /*04d4*/ 	.word	0x00000230
        /*04d8*/ 	.word	0x000000ff
        /*04dc*/ 	.word	0x00000058
        /*04e0*/ 	.short	0x0100
        /*04e2*/ 	.byte	0x05
	.zero		1


	//   ....[10]....
        /*04e4*/ 	.word	0x00000240
        /*04e8*/ 	.word	0x000000ff
        /*04ec*/ 	.word	0x00000028
        /*04f0*/ 	.short	0x0100
        /*04f2*/ 	.byte	0x05
	.zero		1


	//   ....[11]....
        /*04f4*/ 	.word	0x00000250
        /*04f8*/ 	.word	0x000000ff
        /*04fc*/ 	.word	0x00000060
        /*0500*/ 	.short	0x0100
        /*0502*/ 	.byte	0x05
	.zero		1


	//   ....[12]....
        /*0504*/ 	.word	0x00000260
        /*0508*/ 	.word	0x000000ff
        /*050c*/ 	.word	0x00000030
        /*0510*/ 	.short	0x0100
        /*0512*/ 	.byte	0x05
	.zero		1


	//   ....[13]....
        /*0514*/ 	.word	0x00000270
        /*0518*/ 	.word	0x000000ff
        /*051c*/ 	.word	0x00000068
        /*0520*/ 	.short	0x0100
        /*0522*/ 	.byte	0x05
	.zero		1


	//   ....[14]....
        /*0524*/ 	.word	0x00000390
        /*0528*/ 	.word	0x000000ff
        /*052c*/ 	.word	0x00000070
        /*0530*/ 	.short	0x0100
        /*0532*/ 	.byte	0x06
	.zero		1


	//   ....[15]....
        /*0534*/ 	.word	0x000003a0
        /*0538*/ 	.word	0x000000ff
        /*053c*/ 	.word	0x000000a8
        /*0540*/ 	.short	0x0100
        /*0542*/ 	.byte	0x06
	.zero		1


	//   ....[16]....
        /*0544*/ 	.word	0x000003b0
        /*0548*/ 	.word	0x000000ff
        /*054c*/ 	.word	0x00000078
        /*0550*/ 	.short	0x0100
        /*0552*/ 	.byte	0x06
	.zero		1


	//   ....[17]....
        /*0554*/ 	.word	0x000003c0
        /*0558*/ 	.word	0x000000ff
        /*055c*/ 	.word	0x000000b0
        /*0560*/ 	.short	0x0100
        /*0562*/ 	.byte	0x06
	.zero		1


	//   ....[18]....
        /*0564*/ 	.word	0x000003d0
        /*0568*/ 	.word	0x000000ff
        /*056c*/ 	.word	0x00000080
        /*0570*/ 	.short	0x0100
        /*0572*/ 	.byte	0x06
	.zero		1


	//   ....[19]....
        /*0574*/ 	.word	0x000003e0
        /*0578*/ 	.word	0x000000ff
        /*057c*/ 	.word	0x000000b8
        /*0580*/ 	.short	0x0100
        /*0582*/ 	.byte	0x06
	.zero		1


	//   ....[20]....
        /*0584*/ 	.word	0x000003f0
        /*0588*/ 	.word	0x000000ff
        /*058c*/ 	.word	0x00000088
        /*0590*/ 	.short	0x0100
        /*0592*/ 	.byte	0x06
	.zero		1


	//   ....[21]....
        /*0594*/ 	.word	0x00000400
        /*0598*/ 	.word	0x000000ff
        /*059c*/ 	.word	0x000000c0
        /*05a0*/ 	.short	0x0100
        /*05a2*/ 	.byte	0x06
	.zero		1


	//   ....[22]....
        /*05a4*/ 	.word	0x00000410
        /*05a8*/ 	.word	0x000000ff
        /*05ac*/ 	.word	0x00000090
        /*05b0*/ 	.short	0x0100
        /*05b2*/ 	.byte	0x06
	.zero		1


	//   ....[23]....
        /*05b4*/ 	.word	0x00000420
        /*05b8*/ 	.word	0x000000ff
        /*05bc*/ 	.word	0x000000c8
        /*05c0*/ 	.short	0x0100
        /*05c2*/ 	.byte	0x06
	.zero		1


	//   ....[24]....
        /*05c4*/ 	.word	0x00000430
        /*05c8*/ 	.word	0x000000ff
        /*05cc*/ 	.word	0x00000098
        /*05d0*/ 	.short	0x0100
        /*05d2*/ 	.byte	0x06
	.zero		1


	//   ....[25]....
        /*05d4*/ 	.word	0x00000440
        /*05d8*/ 	.word	0x000000ff
        /*05dc*/ 	.word	0x000000d0
        /*05e0*/ 	.short	0x0100
        /*05e2*/ 	.byte	0x06
	.zero		1


	//   ....[26]....
        /*05e4*/ 	.word	0x00000450
        /*05e8*/ 	.word	0x000000ff
        /*05ec*/ 	.word	0x000000a0
        /*05f0*/ 	.short	0x0100
        /*05f2*/ 	.byte	0x06
	.zero		1


	//   ....[27]....
        /*05f4*/ 	.word	0x00000460
        /*05f8*/ 	.word	0x000000ff
        /*05fc*/ 	.word	0x000000d8
        /*0600*/ 	.short	0x0100
        /*0602*/ 	.byte	0x06
	.zero		1


	//   ....[28]....
        /*0604*/ 	.word	0x00000580
        /*0608*/ 	.word	0x000000ff
        /*060c*/ 	.word	0x00000120
        /*0610*/ 	.short	0x0100
        /*0612*/ 	.byte	0x06
	.zero		1


	//   ....[29]....
        /*0614*/ 	.word	0x00000590
        /*0618*/ 	.word	0x000000ff
        /*061c*/ 	.word	0x00000130
        /*0620*/ 	.short	0x0100
        /*0622*/ 	.byte	0x06
	.zero		1


	//   ....[30]....
        /*0624*/ 	.word	0x000005a0
        /*0628*/ 	.word	0x000000ff
        /*062c*/ 	.word	0x00000128
        /*0630*/ 	.short	0x0100
        /*0632*/ 	.byte	0x06
	.zero		1


	//   ....[31]....
        /*0634*/ 	.word	0x000005b0
        /*0638*/ 	.word	0x000000ff
        /*063c*/ 	.word	0x00000138
        /*0640*/ 	.short	0x0100
        /*0642*/ 	.byte	0x06
	.zero		1


	//   ....[32]....
        /*0644*/ 	.word	0x00000690
        /*0648*/ 	.word	0x000000ff
        /*064c*/ 	.word	0x00000140
        /*0650*/ 	.short	0x0100
        /*0652*/ 	.byte	0x05
	.zero		1


	//   ....[33]....
        /*0654*/ 	.word	0x000006a0
        /*0658*/ 	.word	0x000000ff
        /*065c*/ 	.word	0x00000148
        /*0660*/ 	.short	0x0100
        /*0662*/ 	.byte	0x05
	.zero		1


	//   ....[34]....
        /*0664*/ 	.word	0x00000830
        /*0668*/ 	.word	0x000000ff
        /*066c*/ 	.word	0x00000150
        /*0670*/ 	.short	0x0100
        /*0672*/ 	.byte	0x09
	.zero		1


	//   ....[35]....
        /*0674*/ 	.word	0x00000840
        /*0678*/ 	.word	0x000000ff
        /*067c*/ 	.word	0x00000158
        /*0680*/ 	.short	0x0100
        /*0682*/ 	.byte	0x09
	.zero		1


	//   ....[36]....
        /*0684*/ 	.word	0x00000a70
        /*0688*/ 	.word	0x000000ff
        /*068c*/ 	.word	0x000000e0
        /*0690*/ 	.short	0x0100
        /*0692*/ 	.byte	0x07
	.zero		1


	//   ....[37]....
        /*0694*/ 	.word	0x00000a80
        /*0698*/ 	.word	0x000000ff
        /*069c*/ 	.word	0x00000100
        /*06a0*/ 	.short	0x0100
        /*06a2*/ 	.byte	0x07
	.zero		1


	//   ....[38]....
        /*06a4*/ 	.word	0x00000a90
        /*06a8*/ 	.word	0x000000ff
        /*06ac*/ 	.word	0x000000e8
        /*06b0*/ 	.short	0x0100
        /*06b2*/ 	.byte	0x07
	.zero		1


	//   ....[39]....
        /*06b4*/ 	.word	0x00000aa0
        /*06b8*/ 	.word	0x000000ff
        /*06bc*/ 	.word	0x00000108
        /*06c0*/ 	.short	0x0100
        /*06c2*/ 	.byte	0x07
	.zero		1


	//   ....[40]....
        /*06c4*/ 	.word	0x00000ab0
        /*06c8*/ 	.word	0x000000ff
        /*06cc*/ 	.word	0x000000f0
        /*06d0*/ 	.short	0x0100
        /*06d2*/ 	.byte	0x07
	.zero		1


	//   ....[41]....
        /*06d4*/ 	.word	0x00000ac0
        /*06d8*/ 	.word	0x000000ff
        /*06dc*/ 	.word	0x00000110
        /*06e0*/ 	.short	0x0100
        /*06e2*/ 	.byte	0x07
	.zero		1


	//   ....[42]....
        /*06e4*/ 	.word	0x00000ad0
        /*06e8*/ 	.word	0x000000ff
        /*06ec*/ 	.word	0x000000f8
        /*06f0*/ 	.short	0x0100
        /*06f2*/ 	.byte	0x07
	.zero		1


	//   ....[43]....
        /*06f4*/ 	.word	0x00000ae0
        /*06f8*/ 	.word	0x000000ff
        /*06fc*/ 	.word	0x00000118
        /*0700*/ 	.short	0x0100
        /*0702*/ 	.byte	0x07
	.zero		1


	//   ....[44]....
        /*0704*/ 	.word	0x00000c40
        /*0708*/ 	.word	0x000000ff
        /*070c*/ 	.word	0x00000170
        /*0710*/ 	.short	0x0100
        /*0712*/ 	.byte	0x07
	.zero		1


	//   ....[45]....
        /*0714*/ 	.word	0x00000c50
        /*0718*/ 	.word	0x000000ff
        /*071c*/ 	.word	0x00000180
        /*0720*/ 	.short	0x0100
        /*0722*/ 	.byte	0x07
	.zero		1


	//   ....[46]....
        /*0724*/ 	.word	0x00003350
        /*0728*/ 	.word	0x000000ff
        /*072c*/ 	.word	0x00000180
        /*0730*/ 	.short	0x0101
        /*0732*/ 	.byte	0x0f
	.zero		1


	//   ....[47]....
        /*0734*/ 	.word	0x00003a40
        /*0738*/ 	.word	0x000000ff
        /*073c*/ 	.word	0x00000038
        /*0740*/ 	.short	0x010a
        /*0742*/ 	.byte	0x05
	.zero		1


	//   ....[48]....
        /*0744*/ 	.word	0x00003be0
        /*0748*/ 	.word	0x000000ff
        /*074c*/ 	.word	0x00000038
        /*0750*/ 	.short	0x010a
        /*0752*/ 	.byte	0x09
	.zero		1


	//   ....[49]....
        /*0754*/ 	.word	0x00003d80
        /*0758*/ 	.word	0x000000ff
        /*075c*/ 	.word	0x00000038
        /*0760*/ 	.short	0x010a
        /*0762*/ 	.byte	0x04
	.zero		1


	//   ....[50]....
        /*0764*/ 	.word	0x00003e20
        /*0768*/ 	.word	0x000000ff
        /*076c*/ 	.word	0x00000148
        /*0770*/ 	.short	0x0101
        /*0772*/ 	.byte	0x0f
	.zero		1


	//   ....[51]....
        /*0774*/ 	.word	0x00003e40
        /*0778*/ 	.word	0x000000ff
        /*077c*/ 	.word	0x00000038
        /*0780*/ 	.short	0x010a
        /*0782*/ 	.byte	0x04
	.zero		1


	//   ....[52]....
        /*0784*/ 	.word	0x00003ec0
        /*0788*/ 	.word	0x000000ff
        /*078c*/ 	.word	0x00000038
        /*0790*/ 	.short	0x010a
        /*0792*/ 	.byte	0x09
	.zero		1


	//   ....[53]....
        /*0794*/ 	.word	0x00004060
        /*0798*/ 	.word	0x000000ff
        /*079c*/ 	.word	0x00000038
        /*07a0*/ 	.short	0x010a
        /*07a2*/ 	.byte	0x04
	.zero		1


	//   ....[54]....
        /*07a4*/ 	.word	0x00004150
        /*07a8*/ 	.word	0x000000ff
        /*07ac*/ 	.word	0x00000150
        /*07b0*/ 	.short	0x010a
        /*07b2*/ 	.byte	0x0f
	.zero		1


	//   ....[55]....
        /*07b4*/ 	.word	0x000042d0
        /*07b8*/ 	.word	0x000000ff
        /*07bc*/ 	.word	0x00000000
        /*07c0*/ 	.short	0x0101
        /*07c2*/ 	.byte	0x05
	.zero		1


	//   ....[56]....
        /*07c4*/ 	.word	0x00004350
        /*07c8*/ 	.word	0x000000ff
        /*07cc*/ 	.word	0x00000000
        /*07d0*/ 	.short	0x010a
        /*07d2*/ 	.byte	0x04
	.zero		1


	//   ....[57]....
        /*07d4*/ 	.word	0x000043e0
        /*07d8*/ 	.word	0x000000ff
        /*07dc*/ 	.word	0x00000000
        /*07e0*/ 	.short	0x010a
        /*07e2*/ 	.byte	0x04
	.zero		1


	//   ....[58]....
        /*07e4*/ 	.word	0x00004470
        /*07e8*/ 	.word	0x000000ff
        /*07ec*/ 	.word	0x00000000
        /*07f0*/ 	.short	0x010a
        /*07f2*/ 	.byte	0x04
	.zero		1


	//   ....[59]....
        /*07f4*/ 	.word	0x00004500
        /*07f8*/ 	.word	0x000000ff
        /*07fc*/ 	.word	0x00000000
        /*0800*/ 	.short	0x010a
        /*0802*/ 	.byte	0x04
	.zero		1


	//   ....[60]....
        /*0804*/ 	.word	0x00004590
        /*0808*/ 	.word	0x000000ff
        /*080c*/ 	.word	0x00000000
        /*0810*/ 	.short	0x010a
        /*0812*/ 	.byte	0x04
	.zero		1


	//   ....[61]....
        /*0814*/ 	.word	0x00004620
        /*0818*/ 	.word	0x000000ff
        /*081c*/ 	.word	0x00000000
        /*0820*/ 	.short	0x010a
        /*0822*/ 	.byte	0x04
	.zero		1


	//   ....[62]....
        /*0824*/ 	.word	0x000046c0
        /*0828*/ 	.word	0x00000000
        /*082c*/ 	.word	0x00000000
        /*0830*/ 	.short	0x010a
        /*0832*/ 	.byte	0xff
	.zero		1


	//   ....[63]....
        /*0834*/ 	.word	0x00004810
        /*0838*/ 	.word	0x000000ff
        /*083c*/ 	.word	0x00000180
        /*0840*/ 	.short	0x0101
        /*0842*/ 	.byte	0x04
	.zero		1


	//   ....[64]....
        /*0844*/ 	.word	0x000061f0
        /*0848*/ 	.word	0x00000017
        /*084c*/ 	.word	0x00000158
        /*0850*/ 	.short	0x010a
        /*0852*/ 	.byte	0xff
	.zero		1


	//   ....[65]....
        /*0854*/ 	.word	0x000062d0
        /*0858*/ 	.word	0x00000017
        /*085c*/ 	.word	0x00000150
        /*0860*/ 	.short	0x0101
        /*0862*/ 	.byte	0xff
	.zero		1


	//   ....[66]....
        /*0864*/ 	.word	0x00006340
        /*0868*/ 	.word	0x00000017
        /*086c*/ 	.word	0x00000158
        /*0870*/ 	.short	0x010a
        /*0872*/ 	.byte	0xff
	.zero		1


	//   ....[67]....
        /*0874*/ 	.word	0x000065b0
        /*0878*/ 	.word	0x000000ff
        /*087c*/ 	.word	0x00000008
        /*0880*/ 	.short	0x010a
        /*0882*/ 	.byte	0x06
	.zero		1


	//   ....[68]....
        /*0884*/ 	.word	0x000065d0
        /*0888*/ 	.word	0x000000ff
        /*088c*/ 	.word	0x00000008
        /*0890*/ 	.short	0x010a
        /*0892*/ 	.byte	0x06
	.zero		1


	//   ....[69]....
        /*0894*/ 	.word	0x00006760
        /*0898*/ 	.word	0x000000ff
        /*089c*/ 	.word	0x00000008
        /*08a0*/ 	.short	0x010a
        /*08a2*/ 	.byte	0x06
	.zero		1


	//   ....[70]....
        /*08a4*/ 	.word	0x00006780
        /*08a8*/ 	.word	0x000000ff
        /*08ac*/ 	.word	0x00000008
        /*08b0*/ 	.short	0x010a
        /*08b2*/ 	.byte	0x06
	.zero		1


	//   ....[71]....
        /*08b4*/ 	.word	0x00006840
        /*08b8*/ 	.word	0x000000ff
        /*08bc*/ 	.word	0x00000000
        /*08c0*/ 	.short	0x0101
        /*08c2*/ 	.byte	0x05
	.zero		1


	//   ....[72]....
        /*08c4*/ 	.word	0x000069b0
        /*08c8*/ 	.word	0x000000ff
        /*08cc*/ 	.word	0x00000180
        /*08d0*/ 	.short	0x0101
        /*08d2*/ 	.byte	0x04
	.zero		1


	//   ....[73]....
        /*08d4*/ 	.word	0x00006a70
        /*08d8*/ 	.word	0x000000ff
        /*08dc*/ 	.word	0x00000150
        /*08e0*/ 	.short	0x010a
        /*08e2*/ 	.byte	0x04
	.zero		1


	//   ....[74]....
        /*08e4*/ 	.word	0x00006b80
        /*08e8*/ 	.word	0x000000ff
        /*08ec*/ 	.word	0x00000000
        /*08f0*/ 	.short	0x0101
        /*08f2*/ 	.byte	0x05
	.zero		1


	//   ....[75]....
        /*08f4*/ 	.word	0x00006c40
        /*08f8*/ 	.word	0x000000ff
        /*08fc*/ 	.word	0x00000000
        /*0900*/ 	.short	0x010a
        /*0902*/ 	.byte	0x06
	.zero		1


	//   ....[76]....
        /*0904*/ 	.word	0x00006cc0
        /*0908*/ 	.word	0x000000ff
        /*090c*/ 	.word	0x00000000
        /*0910*/ 	.short	0x010a
        /*0912*/ 	.byte	0x07
	.zero		1


	//   ....[77]....
        /*0914*/ 	.word	0x00006d80
        /*0918*/ 	.word	0x000000ff
        /*091c*/ 	.word	0x00000000
        /*0920*/ 	.short	0x010a
        /*0922*/ 	.byte	0x06
	.zero		1


	//   ....[78]....
        /*0924*/ 	.word	0x00006dd0
        /*0928*/ 	.word	0x000000ff
        /*092c*/ 	.word	0x00000100
        /*0930*/ 	.short	0x010a
        /*0932*/ 	.byte	0x06
	.zero		1


	//   ....[79]....
        /*0934*/ 	.word	0x00007260
        /*0938*/ 	.word	0x000000ff
        /*093c*/ 	.word	0x00000100
        /*0940*/ 	.short	0x010a
        /*0942*/ 	.byte	0x06
	.zero		1


	//   ....[80]....
        /*0944*/ 	.word	0x00007310
        /*0948*/ 	.word	0x000000ff
        /*094c*/ 	.word	0x00000100
        /*0950*/ 	.short	0x010a
        /*0952*/ 	.byte	0x06
	.zero		1


	//   ....[81]....
        /*0954*/ 	.word	0x000073c0
        /*0958*/ 	.word	0x000000ff
        /*095c*/ 	.word	0x00000100
        /*0960*/ 	.short	0x010a
        /*0962*/ 	.byte	0x06
	.zero		1


	//   ....[82]....
        /*0964*/ 	.word	0x00007470
        /*0968*/ 	.word	0x00000000
        /*096c*/ 	.word	0x00000100
        /*0970*/ 	.short	0x010a
        /*0972*/ 	.byte	0xff
	.zero		1


	//   ....[83]....
        /*0974*/ 	.word	0x000074b0
        /*0978*/ 	.word	0x00000000
        /*097c*/ 	.word	0x00000100
        /*0980*/ 	.short	0x010a
        /*0982*/ 	.byte	0xff
	.zero		1


	//   ....[84]....
        /*0984*/ 	.word	0x00007520
        /*0988*/ 	.word	0x000000ff
        /*098c*/ 	.word	0x00000000
        /*0990*/ 	.short	0x0101
        /*0992*/ 	.byte	0x06
	.zero		1


	//   ....[85]....
        /*0994*/ 	.word	0x00007560
        /*0998*/ 	.word	0x000000ff
        /*099c*/ 	.word	0x00000170
        /*09a0*/ 	.short	0x010a
        /*09a2*/ 	.byte	0x04
	.zero		1


	//   ....[86]....
        /*09a4*/ 	.word	0x000075b0
        /*09a8*/ 	.word	0x000000ff
        /*09ac*/ 	.word	0x00000000
        /*09b0*/ 	.short	0x0101
        /*09b2*/ 	.byte	0x06
	.zero		1


	//   ....[87]....
        /*09b4*/ 	.word	0x00007cf0
        /*09b8*/ 	.word	0x000000ff
        /*09bc*/ 	.word	0x000000a8
        /*09c0*/ 	.short	0x010a
        /*09c2*/ 	.byte	0x05
	.zero		1


	//   ....[88]....
        /*09c4*/ 	.word	0x00007ed0
        /*09c8*/ 	.word	0x000000ff
        /*09cc*/ 	.word	0x00000070
        /*09d0*/ 	.short	0x0107
        /*09d2*/ 	.byte	0x05
	.zero		1


	//   ....[89]....
        /*09d4*/ 	.word	0x00007f40
        /*09d8*/ 	.word	0x000000ff
        /*09dc*/ 	.word	0x00000070
        /*09e0*/ 	.short	0x0101
        /*09e2*/ 	.byte	0x05
	.zero		1


	//   ....[90]....
        /*09e4*/ 	.word	0x00008040
        /*09e8*/ 	.word	0x000000ff
        /*09ec*/ 	.word	0x00000150
        /*09f0*/ 	.short	0x010a
        /*09f2*/ 	.byte	0x05
	.zero		1


	//   ....[91]....
        /*09f4*/ 	.word	0x00008170
        /*09f8*/ 	.word	0x000000ff
        /*09fc*/ 	.word	0x00000000
        /*0a00*/ 	.short	0x0101
        /*0a02*/ 	.byte	0x04
	.zero		1


	//   ....[92]....
        /*0a04*/ 	.word	0x00008210
        /*0a08*/ 	.word	0x000000ff
        /*0a0c*/ 	.word	0x000000a8
        /*0a10*/ 	.short	0x010a
        /*0a12*/ 	.byte	0x04
	.zero		1


	//   ....[93]....
        /*0a14*/ 	.word	0x000082d0
        /*0a18*/ 	.word	0x000000ff
        /*0a1c*/ 	.word	0x000000a8
        /*0a20*/ 	.short	0x010a
        /*0a22*/ 	.byte	0x06
	.zero		1


	//   ....[94]....
        /*0a24*/ 	.word	0x00008390
        /*0a28*/ 	.word	0x000000ff
        /*0a2c*/ 	.word	0x000000a8
        /*0a30*/ 	.short	0x010a
        /*0a32*/ 	.byte	0x06
	.zero		1


	//   ....[95]....
        /*0a34*/ 	.word	0x00008450
        /*0a38*/ 	.word	0x000000ff
        /*0a3c*/ 	.word	0x000000a8
        /*0a40*/ 	.short	0x010a
        /*0a42*/ 	.byte	0x06
	.zero		1


	//   ....[96]....
        /*0a44*/ 	.word	0x00008510
        /*0a48*/ 	.word	0x000000ff
        /*0a4c*/ 	.word	0x000000a8
        /*0a50*/ 	.short	0x010a
        /*0a52*/ 	.byte	0x06
	.zero		1


	//   ....[97]....
        /*0a54*/ 	.word	0x000085d0
        /*0a58*/ 	.word	0x000000ff
        /*0a5c*/ 	.word	0x000000a8
        /*0a60*/ 	.short	0x010a
        /*0a62*/ 	.byte	0x06
	.zero		1


	//   ....[98]....
        /*0a64*/ 	.word	0x00008690
        /*0a68*/ 	.word	0x00000000
        /*0a6c*/ 	.word	0x000000a8
        /*0a70*/ 	.short	0x010a
        /*0a72*/ 	.byte	0xff
	.zero		1


	//   ....[99]....
        /*0a74*/ 	.word	0x00008990
        /*0a78*/ 	.word	0x000000ff
        /*0a7c*/ 	.word	0x00000180
        /*0a80*/ 	.short	0x0101
        /*0a82*/ 	.byte	0x11
	.zero		1


	//   ....[100]....
        /*0a84*/ 	.word	0x00008e30
        /*0a88*/ 	.word	0x000000ff
        /*0a8c*/ 	.word	0x00000150
        /*0a90*/ 	.short	0x010a
        /*0a92*/ 	.byte	0x11
	.zero		1


	//   ....[101]....
        /*0a94*/ 	.word	0x00008f20
        /*0a98*/ 	.word	0x000000ff
        /*0a9c*/ 	.word	0x00000000
        /*0aa0*/ 	.short	0x0101
        /*0aa2*/ 	.byte	0x04
	.zero		1


	//   ....[102]....
        /*0aa4*/ 	.word	0x00008f60
        /*0aa8*/ 	.word	0x000000ff
        /*0aac*/ 	.word	0x00000148
        /*0ab0*/ 	.short	0x010a
        /*0ab2*/ 	.byte	0x11
	.zero		1


	//   ....[103]....
        /*0ab4*/ 	.word	0x000091a0
        /*0ab8*/ 	.word	0x000000ff
        /*0abc*/ 	.word	0x00000130
        /*0ac0*/ 	.short	0x010a
        /*0ac2*/ 	.byte	0x11
	.zero		1


	//   ....[104]....
        /*0ac4*/ 	.word	0x00009260
        /*0ac8*/ 	.word	0x000000ff
        /*0acc*/ 	.word	0x00000120
        /*0ad0*/ 	.short	0x010b
        /*0ad2*/ 	.byte	0x11
	.zero		1


	//   ....[105]....
        /*0ad4*/ 	.word	0x000092c0
        /*0ad8*/ 	.word	0x000000ff
        /*0adc*/ 	.word	0x00000000
        /*0ae0*/ 	.short	0x0101
        /*0ae2*/ 	.byte	0x04
	.zero		1


	//   ....[106]....
        /*0ae4*/ 	.word	0x000092f0
        /*0ae8*/ 	.word	0x000000ff
        /*0aec*/ 	.word	0x00000138
        /*0af0*/ 	.short	0x010a
        /*0af2*/ 	.byte	0x11
	.zero		1


	//   ....[107]....
        /*0af4*/ 	.word	0x000093d0
        /*0af8*/ 	.word	0x000000ff
        /*0afc*/ 	.word	0x00000128
        /*0b00*/ 	.short	0x010b
        /*0b02*/ 	.byte	0x11
	.zero		1


	//   ....[108]....
        /*0b04*/ 	.word	0x000094b0
        /*0b08*/ 	.word	0x000000ff
        /*0b0c*/ 	.word	0x00000000
        /*0b10*/ 	.short	0x0101
        /*0b12*/ 	.byte	0x04
	.zero		1


	//   ....[109]....
        /*0b14*/ 	.word	0x00009510
        /*0b18*/ 	.word	0x000000ff
        /*0b1c*/ 	.word	0x00000130
        /*0b20*/ 	.short	0x010a
        /*0b22*/ 	.byte	0x11
	.zero		1


	//   ....[110]....
        /*0b24*/ 	.word	0x00009570
        /*0b28*/ 	.word	0x00000000
        /*0b2c*/ 	.word	0x00000138
        /*0b30*/ 	.short	0x010a
        /*0b32*/ 	.byte	0xff
	.zero		1


	//   ....[111]....
        /*0b34*/ 	.word	0x00009640
        /*0b38*/ 	.word	0x000000c5
        /*0b3c*/ 	.word	0x00000180
        /*0b40*/ 	.short	0x010a
        /*0b42*/ 	.byte	0xff
	.zero		1


	//   ....[112]....
        /*0b44*/ 	.word	0x00009f70
        /*0b48*/ 	.word	0x000000c5
        /*0b4c*/ 	.word	0x00000150
        /*0b50*/ 	.short	0x010a
        /*0b52*/ 	.byte	0xff
	.zero		1


	//   ....[113]....
        /*0b54*/ 	.word	0x0000a080
        /*0b58*/ 	.word	0x00000000
        /*0b5c*/ 	.word	0x00000000
        /*0b60*/ 	.short	0x0101
        /*0b62*/ 	.byte	0xff
	.zero		1


	//   ....[114]....
        /*0b64*/ 	.word	0x0000a550
        /*0b68*/ 	.word	0x00000000
        /*0b6c*/ 	.word	0x00000070
        /*0b70*/ 	.short	0x010a
        /*0b72*/ 	.byte	0xff
	.zero		1


	//   ....[115]....
        /*0b74*/ 	.word	0x0000a620
        /*0b78*/ 	.word	0x00000004
        /*0b7c*/ 	.word	0x00000000
        /*0b80*/ 	.short	0x0101
        /*0b82*/ 	.byte	0xff
	.zero		1


	//   ....[116]....
        /*0b84*/ 	.word	0x0000a660
        /*0b88*/ 	.word	0x000000de
        /*0b8c*/ 	.word	0x000000e0
        /*0b90*/ 	.short	0x010a
        /*0b92*/ 	.byte	0xff
	.zero		1


	//   ....[117]....
        /*0b94*/ 	.word	0x0000ae70
        /*0b98*/ 	.word	0x00000003
        /*0b9c*/ 	.word	0x00000000
        /*0ba0*/ 	.short	0x0101
        /*0ba2*/ 	.byte	0xff
	.zero		1


	//   ....[118]....
        /*0ba4*/ 	.word	0x0000b910
        /*0ba8*/ 	.word	0x000000c5
        /*0bac*/ 	.word	0x00000120
        /*0bb0*/ 	.short	0x010a
        /*0bb2*/ 	.byte	0xff
	.zero		1


	//   ....[119]....
        /*0bb4*/ 	.word	0x0000bcb0
        /*0bb8*/ 	.word	0x000000c5
        /*0bbc*/ 	.word	0x00000120
        /*0bc0*/ 	.short	0x010a
        /*0bc2*/ 	.byte	0xff
	.zero		1


	//   ....[120]....
        /*0bc4*/ 	.word	0x0000cc80
        /*0bc8*/ 	.word	0x00000002
        /*0bcc*/ 	.word	0x00000000
        /*0bd0*/ 	.short	0x0101
        /*0bd2*/ 	.byte	0xff
	.zero		1


	//   ....[121]....
        /*0bd4*/ 	.word	0x0000de00
        /*0bd8*/ 	.word	0x000000c5
        /*0bdc*/ 	.word	0x00000128
        /*0be0*/ 	.short	0x010a
        /*0be2*/ 	.byte	0xff
	.zero		1


	//   ....[122]....
        /*0be4*/ 	.word	0x0000e0d0
        /*0be8*/ 	.word	0x000000c5
        /*0bec*/ 	.word	0x00000128
        /*0bf0*/ 	.short	0x010a
        /*0bf2*/ 	.byte	0xff
	.zero		1


	//   ....[123]....
        /*0bf4*/ 	.word	0x0000f200
        /*0bf8*/ 	.word	0x000000db
        /*0bfc*/ 	.word	0x00000000
        /*0c00*/ 	.short	0x0101
        /*0c02*/ 	.byte	0xff
	.zero		1


	//   ....[124]....
        /*0c04*/ 	.word	0x0000fd00
        /*0c08*/ 	.word	0x00000002
        /*0c0c*/ 	.word	0x00000038
        /*0c10*/ 	.short	0x010a
        /*0c12*/ 	.byte	0xff
	.zero		1


	//   ....[125]....
        /*0c14*/ 	.word	0x0000fd60
        /*0c18*/ 	.word	0x00000002
        /*0c1c*/ 	.word	0x00000038
        /*0c20*/ 	.short	0x010a
        /*0c22*/ 	.byte	0xff
	.zero		1


	//   ....[126]....
        /*0c24*/ 	.word	0x0000fdc0
        /*0c28*/ 	.word	0x00000002
        /*0c2c*/ 	.word	0x00000150
        /*0c30*/ 	.short	0x010a
        /*0c32*/ 	.byte	0xff
	.zero		1


	//   ....[127]....
        /*0c34*/ 	.word	0x0000fe20
        /*0c38*/ 	.word	0x00000000
        /*0c3c*/ 	.word	0x00000000
        /*0c40*/ 	.short	0x010a
        /*0c42*/ 	.byte	0xff
	.zero		1


	//   ....[128]....
        /*0c44*/ 	.word	0x0000fe80
        /*0c48*/ 	.word	0x00000000
        /*0c4c*/ 	.word	0x00000000
        /*0c50*/ 	.short	0x010a
        /*0c52*/ 	.byte	0xff
	.zero		1


	//   ....[129]....
        /*0c54*/ 	.word	0x0000fee0
        /*0c58*/ 	.word	0x00000000
        /*0c5c*/ 	.word	0x00000000
        /*0c60*/ 	.short	0x010a
        /*0c62*/ 	.byte	0xff
	.zero		1


	//   ....[130]....
        /*0c64*/ 	.word	0x0000ff40
        /*0c68*/ 	.word	0x00000000
        /*0c6c*/ 	.word	0x00000000
        /*0c70*/ 	.short	0x010a
        /*0c72*/ 	.byte	0xff
	.zero		1


	//   ....[131]....
        /*0c74*/ 	.word	0x0000ffa0
        /*0c78*/ 	.word	0x00000000
        /*0c7c*/ 	.word	0x00000000
        /*0c80*/ 	.short	0x010a
        /*0c82*/ 	.byte	0xff
	.zero		1


	//   ....[132]....
        /*0c84*/ 	.word	0x00010000
        /*0c88*/ 	.word	0x00000000
        /*0c8c*/ 	.word	0x00000000
        /*0c90*/ 	.short	0x010a
        /*0c92*/ 	.byte	0xff
	.zero		1


	//   ....[133]....
        /*0c94*/ 	.word	0x00010050
        /*0c98*/ 	.word	0x00000017
        /*0c9c*/ 	.word	0x00000158
        /*0ca0*/ 	.short	0x010a
        /*0ca2*/ 	.byte	0xff
	.zero		1


	//   ....[134]....
        /*0ca4*/ 	.word	0x000100b0
        /*0ca8*/ 	.word	0x00000005
        /*0cac*/ 	.word	0x00000008
        /*0cb0*/ 	.short	0x010a
        /*0cb2*/ 	.byte	0xff
	.zero		1


	//   ....[135]....
        /*0cb4*/ 	.word	0x00010190
        /*0cb8*/ 	.word	0x00000002
        /*0cbc*/ 	.word	0x00000008
        /*0cc0*/ 	.short	0x010a
        /*0cc2*/ 	.byte	0xff
	.zero		1


	//   ....[136]....
        /*0cc4*/ 	.word	0x000101f0
        /*0cc8*/ 	.word	0x00000002
        /*0ccc*/ 	.word	0x00000150
        /*0cd0*/ 	.short	0x010a
        /*0cd2*/ 	.byte	0xff
	.zero		1


	//   ....[137]....
        /*0cd4*/ 	.word	0x00010250
        /*0cd8*/ 	.word	0x00000008
        /*0cdc*/ 	.word	0x00000000
        /*0ce0*/ 	.short	0x010a
        /*0ce2*/ 	.byte	0xff
	.zero		1


	//   ....[138]....
        /*0ce4*/ 	.word	0x000102b0
        /*0ce8*/ 	.word	0x00000008
        /*0cec*/ 	.word	0x00000100
        /*0cf0*/ 	.short	0x010a
        /*0cf2*/ 	.byte	0xff
	.zero		1


	//   ....[139]....
        /*0cf4*/ 	.word	0x00010310
        /*0cf8*/ 	.word	0x00000000
        /*0cfc*/ 	.word	0x00000100
        /*0d00*/ 	.short	0x010a
        /*0d02*/ 	.byte	0xff
	.zero		1


	//   ....[140]....
        /*0d04*/ 	.word	0x00010370
        /*0d08*/ 	.word	0x00000000
        /*0d0c*/ 	.word	0x00000100
        /*0d10*/ 	.short	0x010a
        /*0d12*/ 	.byte	0xff
	.zero		1


	//   ....[141]....
        /*0d14*/ 	.word	0x000103d0
        /*0d18*/ 	.word	0x00000000
        /*0d1c*/ 	.word	0x00000100
        /*0d20*/ 	.short	0x010a
        /*0d22*/ 	.byte	0xff
	.zero		1


	//   ....[142]....
        /*0d24*/ 	.word	0x00010430
        /*0d28*/ 	.word	0x00000000
        /*0d2c*/ 	.word	0x00000170
        /*0d30*/ 	.short	0x010a
        /*0d32*/ 	.byte	0xff
	.zero		1


	//   ....[143]....
        /*0d34*/ 	.word	0x00010490
        /*0d38*/ 	.word	0x00000004
        /*0d3c*/ 	.word	0x000000a8
        /*0d40*/ 	.short	0x010a
        /*0d42*/ 	.byte	0xff
	.zero		1


	//   ....[144]....
        /*0d44*/ 	.word	0x000104f0
        /*0d48*/ 	.word	0x00000004
        /*0d4c*/ 	.word	0x00000150
        /*0d50*/ 	.short	0x010a
        /*0d52*/ 	.byte	0xff
	.zero		1


	//   ....[145]....
        /*0d54*/ 	.word	0x00010550
        /*0d58*/ 	.word	0x00000000
        /*0d5c*/ 	.word	0x000000a8
        /*0d60*/ 	.short	0x010a
        /*0d62*/ 	.byte	0xff
	.zero		1


	//   ....[146]....
        /*0d64*/ 	.word	0x000105b0
        /*0d68*/ 	.word	0x00000000
        /*0d6c*/ 	.word	0x000000a8
        /*0d70*/ 	.short	0x010a
        /*0d72*/ 	.byte	0xff
	.zero		1


	//   ....[147]....
        /*0d74*/ 	.word	0x00010610
        /*0d78*/ 	.word	0x00000000
        /*0d7c*/ 	.word	0x000000a8
        /*0d80*/ 	.short	0x010a
        /*0d82*/ 	.byte	0xff
	.zero		1


	//   ....[148]....
        /*0d84*/ 	.word	0x00010670
        /*0d88*/ 	.word	0x00000000
        /*0d8c*/ 	.word	0x000000a8
        /*0d90*/ 	.short	0x010a
        /*0d92*/ 	.byte	0xff
	.zero		1


	//   ....[149]....
        /*0d94*/ 	.word	0x000106d0
        /*0d98*/ 	.word	0x00000000
        /*0d9c*/ 	.word	0x000000a8
        /*0da0*/ 	.short	0x010a
        /*0da2*/ 	.byte	0xff
	.zero		1


	//   ....[150]....
        /*0da4*/ 	.word	0x00010730
        /*0da8*/ 	.word	0x00000000
        /*0dac*/ 	.word	0x000000a8
        /*0db0*/ 	.short	0x010a
        /*0db2*/ 	.byte	0xff
	.zero		1


	//   ....[151]....
        /*0db4*/ 	.word	0x00010790
        /*0db8*/ 	.word	0x00000002
        /*0dbc*/ 	.word	0x00000150
        /*0dc0*/ 	.short	0x010a
        /*0dc2*/ 	.byte	0xff
	.zero		1


	//   ....[152]....
        /*0dc4*/ 	.word	0x000107f0
        /*0dc8*/ 	.word	0x00000002
        /*0dcc*/ 	.word	0x00000148
        /*0dd0*/ 	.short	0x010a
        /*0dd2*/ 	.byte	0xff
	.zero		1


	//   ....[153]....
        /*0dd4*/ 	.word	0x00010850
        /*0dd8*/ 	.word	0x00000002
        /*0ddc*/ 	.word	0x00000130
        /*0de0*/ 	.short	0x010a
        /*0de2*/ 	.byte	0xff
	.zero		1


	//   ....[154]....
        /*0de4*/ 	.word	0x000108b0
        /*0de8*/ 	.word	0x00000002
        /*0dec*/ 	.word	0x00000138
        /*0df0*/ 	.short	0x010a
        /*0df2*/ 	.byte	0xff
	.zero		1


	//   ....[155]....
        /*0df4*/ 	.word	0x00010910
        /*0df8*/ 	.word	0x00000000
        /*0dfc*/ 	.word	0x00000130
        /*0e00*/ 	.short	0x010a
        /*0e02*/ 	.byte	0xff
	.zero		1


	//   ....[156]....
        /*0e04*/ 	.word	0x00010960
        /*0e08*/ 	.word	0x000000c5
        /*0e0c*/ 	.word	0x00000180
        /*0e10*/ 	.short	0x010a
        /*0e12*/ 	.byte	0xff
	.zero		1


	//   ....[157]....
        /*0e14*/ 	.word	0x00010bc0
        /*0e18*/ 	.word	0x000000c5
        /*0e1c*/ 	.word	0x00000150
        /*0e20*/ 	.short	0x010a
        /*0e22*/ 	.byte	0xff
	.zero		1


	//   ....[158]....
        /*0e24*/ 	.word	0x00010c10
        /*0e28*/ 	.word	0x00000000
        /*0e2c*/ 	.word	0x00000070
        /*0e30*/ 	.short	0x010a
        /*0e32*/ 	.byte	0xff
	.zero		1


	//   ....[159]....
        /*0e34*/ 	.word	0x00010c60
        /*0e38*/ 	.word	0x000000de
        /*0e3c*/ 	.word	0x000000e0
        /*0e40*/ 	.short	0x010a
        /*0e42*/ 	.byte	0xff
	.zero		1


	//   ....[160]....
        /*0e44*/ 	.word	0x00010cb0
        /*0e48*/ 	.word	0x000000c5
        /*0e4c*/ 	.word	0x00000120
        /*0e50*/ 	.short	0x010a
        /*0e52*/ 	.byte	0xff
	.zero		1


	//   ....[161]....
        /*0e54*/ 	.word	0x00010d00
        /*0e58*/ 	.word	0x000000c5
        /*0e5c*/ 	.word	0x00000128
        /*0e60*/ 	.short	0x010a
        /*0e62*/ 	.byte	0xff
	.zero		1


	//----- nvinfo : EIATTR_NUM_MBARRIERS
	.align		4
.L_51:
        /*0e64*/ 	.byte	0x03, 0x38
        /*0e66*/ 	.short	0x002e


	//----- nvinfo : EIATTR_EXIT_INSTR_OFFSETS
	.align		4
        /*0e68*/ 	.byte	0x04, 0x1c
        /*0e6a*/ 	.short	(.L_53 - .L_52)


	//   ....[0]....
.L_52:
        /*0e6c*/ 	.word	0x000046f0


	//   ....[1]....
        /*0e70*/ 	.word	0x00006370


	//   ....[2]....
        /*0e74*/ 	.word	0x000077e0


	//   ....[3]....
        /*0e78*/ 	.word	0x000086c0


	//   ....[4]....
        /*0e7c*/ 	.word	0x00008700


	//   ....[5]....
        /*0e80*/ 	.word	0x000095a0


	//   ....[6]....
        /*0e84*/ 	.word	0x0000fcd0


	//   ....[7]....
        /*0e88*/ 	.word	0x0000fce0


	//----- nvinfo : EIATTR_INDIRECT_BRANCH_TARGETS
	.align		4
.L_53:
        /*0e8c*/ 	.byte	0x04, 0x34
        /*0e8e*/ 	.short	(.L_55 - .L_54)


	//   ....[0]....
.L_54:
        /*0e90*/ 	.word	.L_x_292@srel
        /*0e94*/ 	.short	0x0
        /*0e96*/ 	.short	0x0
        /*0e98*/ 	.word	0x3
        /*0e9c*/ 	.word	.L_x_293@srel
        /*0ea0*/ 	.word	.L_x_294@srel
        /*0ea4*/ 	.word	.L_x_112@srel


	//   ....[1]....
        /*0ea8*/ 	.word	.L_x_296@srel
        /*0eac*/ 	.short	0x0
        /*0eae*/ 	.short	0x0
        /*0eb0*/ 	.word	0x3
        /*0eb4*/ 	.word	.L_x_297@srel
        /*0eb8*/ 	.word	.L_x_165@srel
        /*0ebc*/ 	.word	.L_x_299@srel


	//----- nvinfo : EIATTR_MAX_THREADS
	.align		4
.L_55:
        /*0ec0*/ 	.byte	0x04, 0x05
        /*0ec2*/ 	.short	(.L_57 - .L_56)
.L_56:
        /*0ec4*/ 	.word	0x00000180
        /*0ec8*/ 	.word	0x00000001
        /*0ecc*/ 	.word	0x00000001


	//----- nvinfo : EIATTR_CRS_STACK_SIZE
	.align		4
.L_57:
        /*0ed0*/ 	.byte	0x04, 0x1e
        /*0ed2*/ 	.short	(.L_59 - .L_58)
.L_58:
        /*0ed4*/ 	.word	0x00000000


	//----- nvinfo : EIATTR_CBANK_PARAM_SIZE
	.align		4
.L_59:
        /*0ed8*/ 	.byte	0x03, 0x19
        /*0eda*/ 	.short	0x0900


	//----- nvinfo : EIATTR_PARAM_CBANK
	.align		4
        /*0edc*/ 	.byte	0x04, 0x0a
        /*0ede*/ 	.short	(.L_61 - .L_60)
	.align		4
.L_60:
        /*0ee0*/ 	.word	index@(.nv.constant0._ZN7cutlass13device_kernelINS_4gemm6kernel13GemmUniversalINS1_17GroupProblemShapeIN4cute5tupleIJiiiEEEEENS1_10collective13CollectiveMmaINS1_56MainloopSm100ArrayTmaUmmaWarpSpecializedBlockwiseScalingILi7ELi1ELi4ENS6_IJNS5_1CILi2EEENSC_ILi1EEESE_EEEEENS6_IJNSC_ILi256EEENSC_ILi128EEESI_EEENS_12float_e4m3_tENS6_IJPNS6_IJlSE_NSC_ILi0EEEEEEPNS5_6LayoutINS6_IJNS6_IJSE_iEEENS6_IJSI_iEEEiEEENS6_IJNS6_IJSL_SE_EEENS6_IJSL_iEEEiEEEEEEEESK_NS6_IJSN_PNSO_INS6_IJSQ_SQ_iEEESU_EEEEENS5_8TiledMMAINS5_8MMA_AtomIJNS5_10MMA_TraitsINS5_25SM100_MMA_F8F6F4_2x1SM_SSEJSK_SK_fSH_SI_NS5_17integral_constantINS5_4UMMA5MajorELS18_0EEES19_NS16_INS17_7ScaleInELS1A_0EEES1B_EEEEEENSO_INS6_IJSE_SE_SE_EEENS6_IJSL_SL_SL_EEEEENS6_IJNS5_10UnderscoreES1H_S1H_EEEEENS6_IJNS5_18SM100_TMA_2SM_LOADENS5_9TiledCopyINS5_9Copy_AtomIJNS5_25SM80_CP_ASYNC_CACHEALWAYSINS_9uint128_tES1O_EEfEEENSO_INS6_IJNSC_ILi32EEENSC_ILi4EEEEEENS6_IJS1S_SE_EEEEENS6_IJSI_EEEEEEEENS5_14ComposedLayoutINS5_7SwizzleILi3ELi4ELi3EEENS5_18smem_ptr_flag_bitsILi8EEENSO_INS6_IJNSC_ILi8EEESI_EEENS6_IJSI_SE_EEEEEEEvNS5_8identityENS6_IJS1K_NS1L_INS1M_IJNS1N_IffEEfEEENSO_INS6_IJSE_SE_EEENS6_IJSL_SL_EEEEENS6_IJSE_EEEEEEEES28_vS29_EENS_8epilogue10collective18CollectiveEpilogueINS2J_31Sm100PtrArrayTmaWarpSpecializedILi2ELi2ELi64ELb0ELb0EEEJNS6_IJSI_SI_SI_EEENS6_IJNSO_ISI_SE_EENSO_INSC_ILi64EEESE_EEEEESK_PNS6_IJSE_lSL_EEESK_S2U_NS2J_6fusion15FusionCallbacksIS2N_NS2V_17LinearCombinationISK_fSK_fLNS_15FloatRoundStyleE2EEES2O_S2S_JEEENS5_5SM1004TMEM4LOAD26SM100_TMEM_LOAD_32dp32b64xENS5_13SM90_TMA_LOADENS1Z_IS21_S23_NSO_INS6_IJSI_S24_EEENS6_IJSE_SI_EEEEEEENS5_39AutoVectorizingCopyWithAssumedAlignmentILi128EEENS5_14SM90_TMA_STOREES39_S3B_S3B_EEEvvEEEEvNT_6ParamsE)
        /*0ee4*/ 	.short	0x0380
        /*0ee6*/ 	.short	0x0900


	//----- nvinfo : EIATTR_SW_WAR
	.align		4
.L_61:
        /*0ee8*/ 	.byte	0x04, 0x36
        /*0eea*/ 	.short	(.L_63 - .L_62)
.L_62:
        /*0eec*/ 	.word	0x00000008
.L_63:


//--------------------- .nv.callgraph             --------------------------
	.section	.nv.callgraph,"",@"SHT_CUDA_CALLGRAPH"
	.align	4
	.sectionentsize	8
	.align		4
        /*0000*/ 	.word	0x00000000
	.align		4
        /*0004*/ 	.word	0xffffffff
	.align		4
        /*0008*/ 	.word	index@(_ZN7cutlass13device_kernelINS_4gemm6kernel13GemmUniversalINS1_17GroupProblemShapeIN4cute5tupleIJiiiEEEEENS1_10collective13CollectiveMmaINS1_56MainloopSm100ArrayTmaUmmaWarpSpecializedBlockwiseScalingILi7ELi1ELi4ENS6_IJNS5_1CILi2EEENSC_ILi1EEESE_EEEEENS6_IJNSC_ILi256EEENSC_ILi128EEESI_EEENS_12float_e4m3_tENS6_IJPNS6_IJlSE_NSC_ILi0EEEEEEPNS5_6LayoutINS6_IJNS6_IJSE_iEEENS6_IJSI_iEEEiEEENS6_IJNS6_IJSL_SE_EEENS6_IJSL_iEEEiEEEEEEEESK_NS6_IJSN_PNSO_INS6_IJSQ_SQ_iEEESU_EEEEENS5_8TiledMMAINS5_8MMA_AtomIJNS5_10MMA_TraitsINS5_25SM100_MMA_F8F6F4_2x1SM_SSEJSK_SK_fSH_SI_NS5_17integral_constantINS5_4UMMA5MajorELS18_0EEES19_NS16_INS17_7ScaleInELS1A_0EEES1B_EEEEEENSO_INS6_IJSE_SE_SE_EEENS6_IJSL_SL_SL_EEEEENS6_IJNS5_10UnderscoreES1H_S1H_EEEEENS6_IJNS5_18SM100_TMA_2SM_LOADENS5_9TiledCopyINS5_9Copy_AtomIJNS5_25SM80_CP_ASYNC_CACHEALWAYSINS_9uint128_tES1O_EEfEEENSO_INS6_IJNSC_ILi32EEENSC_ILi4EEEEEENS6_IJS1S_SE_EEEEENS6_IJSI_EEEEEEEENS5_14ComposedLayoutINS5_7SwizzleILi3ELi4ELi3EEENS5_18smem_ptr_flag_bitsILi8EEENSO_INS6_IJNSC_ILi8EEESI_EEENS6_IJSI_SE_EEEEEEEvNS5_8identityENS6_IJS1K_NS1L_INS1M_IJNS1N_IffEEfEEENSO_INS6_IJSE_SE_EEENS6_IJSL_SL_EEEEENS6_IJSE_EEEEEEEES28_vS29_EENS_8epilogue10collective18CollectiveEpilogueINS2J_31Sm100PtrArrayTmaWarpSpecializedILi2ELi2ELi64ELb0ELb0EEEJNS6_IJSI_SI_SI_EEENS6_IJNSO_ISI_SE_EENSO_INSC_ILi64EEESE_EEEEESK_PNS6_IJSE_lSL_EEESK_S2U_NS2J_6fusion15FusionCallbacksIS2N_NS2V_17LinearCombinationISK_fSK_fLNS_15FloatRoundStyleE2EEES2O_S2S_JEEENS5_5SM1004TMEM4LOAD26SM100_TMEM_LOAD_32dp32b64xENS5_13SM90_TMA_LOADENS1Z_IS21_S23_NSO_INS6_IJSI_S24_EEENS6_IJSE_SI_EEEEEEENS5_39AutoVectorizingCopyWithAssumedAlignmentILi128EEENS5_14SM90_TMA_STOREES39_S3B_S3B_EEEvvEEEEvNT_6ParamsE)
	.align		4
        /*000c*/ 	.word	index@(__assertfail)
	.align		4
        /*0010*/ 	.word	0x00000000
	.align		4
        /*0014*/ 	.word	0xfffffffe
	.align		4
        /*0018*/ 	.word	0x00000000
	.align		4
        /*001c*/ 	.word	0xfffffffd
	.align		4
        /*0020*/ 	.word	0x00000000
	.align		4
        /*0024*/ 	.word	0xfffffffc


//--------------------- .nv.constant4             --------------------------
	.section	.nv.constant4,"a",@progbits
	.align	8
	.align		8
.nv.constant4:
        /*0000*/ 	.dword	__assertfail
	.align		8
        /*0008*/ 	.dword	__unnamed_1
	.align		8
        /*0010*/ 	.dword	__unnamed_2
	.align		8
        /*0018*/ 	.dword	_ZN34_INTERNAL_8f390b79_4_k_cu_offset_A4cuda3std3__45__cpo5beginE
	.align		8
        /*0020*/ 	.dword	_ZN34_INTERNAL_8f390b79_4_k_cu_offset_A4cuda3std3__45__cpo3endE
	.align		8
        /*0028*/ 	.dword	_ZN34_INTERNAL_8f390b79_4_k_cu_offset_A4cuda3std3__45__cpo6cbeginE
	.align		8
        /*0030*/ 	.dword	_ZN34_INTERNAL_8f390b79_4_k_cu_offset_A4cuda3std3__45__cpo4cendE
	.align		8
        /*0038*/ 	.dword	_ZN34_INTERNAL_8f390b79_4_k_cu_offset_A4cuda3std3__436_GLOBAL__N__8f390b79_4_k_cu_offset_A6ignoreE
	.align		8
        /*0040*/ 	.dword	_ZN34_INTERNAL_8f390b79_4_k_cu_offset_A4cuda3std3__419piecewise_constructE
	.align		8
        /*0048*/ 	.dword	_ZN34_INTERNAL_8f390b79_4_k_cu_offset_A4cuda3std3__48in_placeE
	.align		8
        /*0050*/ 	.dword	_ZN34_INTERNAL_8f390b79_4_k_cu_offset_A4cuda3std6ranges3__45__cpo4swapE
	.align		8
        /*0058*/ 	.dword	_ZN34_INTERNAL_8f390b79_4_k_cu_offset_A4cuda3std6ranges3__45__cpo9iter_moveE
	.align		8
        /*0060*/ 	.dword	_ZN34_INTERNAL_8f390b79_4_k_cu_offset_A4cute7productE
	.align		8
        /*0068*/ 	.dword	_ZN34_INTERNAL_8f390b79_4_k_cu_offset_A4cute1_E
	.align		8
        /*0070*/ 	.dword	$str$36
	.align		8
        /*0078*/ 	.dword	$str$37
	.align		8
        /*0080*/ 	.dword	$str$38
	.align		8
        /*0088*/ 	.dword	$str$39


//--------------------- .nv.constant2._ZN7cutlass13device_kernelINS_4gemm6kernel13GemmUniversalINS1_17GroupProblemShapeIN4cute5tupleIJiiiEEEEENS1_10collective13CollectiveMmaINS1_56MainloopSm100ArrayTmaUmmaWarpSpecializedBlockwiseScalingILi7ELi1ELi4ENS6_IJNS5_1CILi2EEENSC_ILi1EEESE_EEEEENS6_IJNSC_ILi256EEENSC_ILi128EEESI_EEENS_12float_e4m3_tENS6_IJPNS6_IJlSE_NSC_ILi0EEEEEEPNS5_6LayoutINS6_IJNS6_IJSE_iEEENS6_IJSI_iEEEiEEENS6_IJNS6_IJSL_SE_EEENS6_IJSL_iEEEiEEEEEEEESK_NS6_IJSN_PNSO_INS6_IJSQ_SQ_iEEESU_EEEEENS5_8TiledMMAINS5_8MMA_AtomIJNS5_10MMA_TraitsINS5_25SM100_MMA_F8F6F4_2x1SM_SSEJSK_SK_fSH_SI_NS5_17integral_constantINS5_4UMMA5MajorELS18_0EEES19_NS16_INS17_7ScaleInELS1A_0EEES1B_EEEEEENSO_INS6_IJSE_SE_SE_EEENS6_IJSL_SL_SL_EEEEENS6_IJNS5_10UnderscoreES1H_S1H_EEEEENS6_IJNS5_18SM100_TMA_2SM_LOADENS5_9TiledCopyINS5_9Copy_AtomIJNS5_25SM80_CP_ASYNC_CACHEALWAYSINS_9uint128_tES1O_EEfEEENSO_INS6_IJNSC_ILi32EEENSC_ILi4EEEEEENS6_IJS1S_SE_EEEEENS6_IJSI_EEEEEEEENS5_14ComposedLayoutINS5_7SwizzleILi3ELi4ELi3EEENS5_18smem_ptr_flag_bitsILi8EEENSO_INS6_IJNSC_ILi8EEESI_EEENS6_IJSI_SE_EEEEEEEvNS5_8identityENS6_IJS1K_NS1L_INS1M_IJNS1N_IffEEfEEENSO_INS6_IJSE_SE_EEENS6_IJSL_SL_EEEEENS6_IJSE_EEEEEEEES28_vS29_EENS_8epilogue10collective18CollectiveEpilogueINS2J_31Sm100PtrArrayTmaWarpSpecializedILi2ELi2ELi64ELb0ELb0EEEJNS6_IJSI_SI_SI_EEENS6_IJNSO_ISI_SE_EENSO_INSC_ILi64EEESE_EEEEESK_PNS6_IJSE_lSL_EEESK_S2U_NS2J_6fusion15FusionCallbacksIS2N_NS2V_17LinearCombinationISK_fSK_fLNS_15FloatRoundStyleE2EEES2O_S2S_JEEENS5_5SM1004TMEM4LOAD26SM100_TMEM_LOAD_32dp32b64xENS5_13SM90_TMA_LOADENS1Z_IS21_S23_NSO_INS6_IJSI_S24_EEENS6_IJSE_SI_EEEEEEENS5_39AutoVectorizingCopyWithAssumedAlignmentILi128EEENS5_14SM90_TMA_STOREES39_S3B_S3B_EEEvvEEEEvNT_6ParamsE --------------------------
	.section	.nv.constant2._ZN7cutlass13device_kernelINS_4gemm6kernel13GemmUniversalINS1_17GroupProblemShapeIN4cute5tupleIJiiiEEEEENS1_10collective13CollectiveMmaINS1_56MainloopSm100ArrayTmaUmmaWarpSpecializedBlockwiseScalingILi7ELi1ELi4ENS6_IJNS5_1CILi2EEENSC_ILi1EEESE_EEEEENS6_IJNSC_ILi256EEENSC_ILi128EEESI_EEENS_12float_e4m3_tENS6_IJPNS6_IJlSE_NSC_ILi0EEEEEEPNS5_6LayoutINS6_IJNS6_IJSE_iEEENS6_IJSI_iEEEiEEENS6_IJNS6_IJSL_SE_EEENS6_IJSL_iEEEiEEEEEEEESK_NS6_IJSN_PNSO_INS6_IJSQ_SQ_iEEESU_EEEEENS5_8TiledMMAINS5_8MMA_AtomIJNS5_10MMA_TraitsINS5_25SM100_MMA_F8F6F4_2x1SM_SSEJSK_SK_fSH_SI_NS5_17integral_constantINS5_4UMMA5MajorELS18_0EEES19_NS16_INS17_7ScaleInELS1A_0EEES1B_EEEEEENSO_INS6_IJSE_SE_SE_EEENS6_IJSL_SL_SL_EEEEENS6_IJNS5_10UnderscoreES1H_S1H_EEEEENS6_IJNS5_18SM100_TMA_2SM_LOADENS5_9TiledCopyINS5_9Copy_AtomIJNS5_25SM80_CP_ASYNC_CACHEALWAYSINS_9uint128_tES1O_EEfEEENSO_INS6_IJNSC_ILi32EEENSC_ILi4EEEEEENS6_IJS1S_SE_EEEEENS6_IJSI_EEEEEEEENS5_14ComposedLayoutINS5_7SwizzleILi3ELi4ELi3EEENS5_18smem_ptr_flag_bitsILi8EEENSO_INS6_IJNSC_ILi8EEESI_EEENS6_IJSI_SE_EEEEEEEvNS5_8identityENS6_IJS1K_NS1L_INS1M_IJNS1N_IffEEfEEENSO_INS6_IJSE_SE_EEENS6_IJSL_SL_EEEEENS6_IJSE_EEEEEEEES28_vS29_EENS_8epilogue10collective18CollectiveEpilogueINS2J_31Sm100PtrArrayTmaWarpSpecializedILi2ELi2ELi64ELb0ELb0EEEJNS6_IJSI_SI_SI_EEENS6_IJNSO_ISI_SE_EENSO_INSC_ILi64EEESE_EEEEESK_PNS6_IJSE_lSL_EEESK_S2U_NS2J_6fusion15FusionCallbacksIS2N_NS2V_17LinearCombinationISK_fSK_fLNS_15FloatRoundStyleE2EEES2O_S2S_JEEENS5_5SM1004TMEM4LOAD26SM100_TMEM_LOAD_32dp32b64xENS5_13SM90_TMA_LOADENS1Z_IS21_S23_NSO_INS6_IJSI_S24_EEENS6_IJSE_SI_EEEEEEENS5_39AutoVectorizingCopyWithAssumedAlignmentILi128EEENS5_14SM90_TMA_STOREES39_S3B_S3B_EEEvvEEEEvNT_6ParamsE,"a",@progbits
	.sectionflags	@""
	.align	4
.nv.constant2._ZN7cutlass13device_kernelINS_4gemm6kernel13GemmUniversalINS1_17GroupProblemShapeIN4cute5tupleIJiiiEEEEENS1_10collective13CollectiveMmaINS1_56MainloopSm100ArrayTmaUmmaWarpSpecializedBlockwiseScalingILi7ELi1ELi4ENS6_IJNS5_1CILi2EEENSC_ILi1EEESE_EEEEENS6_IJNSC_ILi256EEENSC_ILi128EEESI_EEENS_12float_e4m3_tENS6_IJPNS6_IJlSE_NSC_ILi0EEEEEEPNS5_6LayoutINS6_IJNS6_IJSE_iEEENS6_IJSI_iEEEiEEENS6_IJNS6_IJSL_SE_EEENS6_IJSL_iEEEiEEEEEEEESK_NS6_IJSN_PNSO_INS6_IJSQ_SQ_iEEESU_EEEEENS5_8TiledMMAINS5_8MMA_AtomIJNS5_10MMA_TraitsINS5_25SM100_MMA_F8F6F4_2x1SM_SSEJSK_SK_fSH_SI_NS5_17integral_constantINS5_4UMMA5MajorELS18_0EEES19_NS16_INS17_7ScaleInELS1A_0EEES1B_EEEEEENSO_INS6_IJSE_SE_SE_EEENS6_IJSL_SL_SL_EEEEENS6_IJNS5_10UnderscoreES1H_S1H_EEEEENS6_IJNS5_18SM100_TMA_2SM_LOADENS5_9TiledCopyINS5_9Copy_AtomIJNS5_25SM80_CP_ASYNC_CACHEALWAYSINS_9uint128_tES1O_EEfEEENSO_INS6_IJNSC_ILi32EEENSC_ILi4EEEEEENS6_IJS1S_SE_EEEEENS6_IJSI_EEEEEEEENS5_14ComposedLayoutINS5_7SwizzleILi3ELi4ELi3EEENS5_18smem_ptr_flag_bitsILi8EEENSO_INS6_IJNSC_ILi8EEESI_EEENS6_IJSI_SE_EEEEEEEvNS5_8identityENS6_IJS1K_NS1L_INS1M_IJNS1N_IffEEfEEENSO_INS6_IJSE_SE_EEENS6_IJSL_SL_EEEEENS6_IJSE_EEEEEEEES28_vS29_EENS_8epilogue10collective18CollectiveEpilogueINS2J_31Sm100PtrArrayTmaWarpSpecializedILi2ELi2ELi64ELb0ELb0EEEJNS6_IJSI_SI_SI_EEENS6_IJNSO_ISI_SE_EENSO_INSC_ILi64EEESE_EEEEESK_PNS6_IJSE_lSL_EEESK_S2U_NS2J_6fusion15FusionCallbacksIS2N_NS2V_17LinearCombinationISK_fSK_fLNS_15FloatRoundStyleE2EEES2O_S2S_JEEENS5_5SM1004TMEM4LOAD26SM100_TMEM_LOAD_32dp32b64xENS5_13SM90_TMA_LOADENS1Z_IS21_S23_NSO_INS6_IJSI_S24_EEENS6_IJSE_SI_EEEEEEENS5_39AutoVectorizingCopyWithAssumedAlignmentILi128EEENS5_14SM90_TMA_STOREES39_S3B_S3B_EEEvvEEEEvNT_6ParamsE:
        /*0000*/ 	.byte	0x90, 0x63, 0x00, 0x00, 0x90, 0x47, 0x00, 0x00, 0xe0, 0x86, 0x00, 0x00, 0x10, 0x87, 0x00, 0x00
        /*0010*/ 	.byte	0xc0, 0x95, 0x00, 0x00, 0x60, 0x78, 0x00, 0x00


//--------------------- .text._ZN7cutlass13device_kernelINS_4gemm6kernel13GemmUniversalINS1_17GroupProblemShapeIN4cute5tupleIJiiiEEEEENS1_10collective13CollectiveMmaINS1_56MainloopSm100ArrayTmaUmmaWarpSpecializedBlockwiseScalingILi7ELi1ELi4ENS6_IJNS5_1CILi2EEENSC_ILi1EEESE_EEEEENS6_IJNSC_ILi256EEENSC_ILi128EEESI_EEENS_12float_e4m3_tENS6_IJPNS6_IJlSE_NSC_ILi0EEEEEEPNS5_6LayoutINS6_IJNS6_IJSE_iEEENS6_IJSI_iEEEiEEENS6_IJNS6_IJSL_SE_EEENS6_IJSL_iEEEiEEEEEEEESK_NS6_IJSN_PNSO_INS6_IJSQ_SQ_iEEESU_EEEEENS5_8TiledMMAINS5_8MMA_AtomIJNS5_10MMA_TraitsINS5_25SM100_MMA_F8F6F4_2x1SM_SSEJSK_SK_fSH_SI_NS5_17integral_constantINS5_4UMMA5MajorELS18_0EEES19_NS16_INS17_7ScaleInELS1A_0EEES1B_EEEEEENSO_INS6_IJSE_SE_SE_EEENS6_IJSL_SL_SL_EEEEENS6_IJNS5_10UnderscoreES1H_S1H_EEEEENS6_IJNS5_18SM100_TMA_2SM_LOADENS5_9TiledCopyINS5_9Copy_AtomIJNS5_25SM80_CP_ASYNC_CACHEALWAYSINS_9uint128_tES1O_EEfEEENSO_INS6_IJNSC_ILi32EEENSC_ILi4EEEEEENS6_IJS1S_SE_EEEEENS6_IJSI_EEEEEEEENS5_14ComposedLayoutINS5_7SwizzleILi3ELi4ELi3EEENS5_18smem_ptr_flag_bitsILi8EEENSO_INS6_IJNSC_ILi8EEESI_EEENS6_IJSI_SE_EEEEEEEvNS5_8identityENS6_IJS1K_NS1L_INS1M_IJNS1N_IffEEfEEENSO_INS6_IJSE_SE_EEENS6_IJSL_SL_EEEEENS6_IJSE_EEEEEEEES28_vS29_EENS_8epilogue10collective18CollectiveEpilogueINS2J_31Sm100PtrArrayTmaWarpSpecializedILi2ELi2ELi64ELb0ELb0EEEJNS6_IJSI_SI_SI_EEENS6_IJNSO_ISI_SE_EENSO_INSC_ILi64EEESE_EEEEESK_PNS6_IJSE_lSL_EEESK_S2U_NS2J_6fusion15FusionCallbacksIS2N_NS2V_17LinearCombinationISK_fSK_fLNS_15FloatRoundStyleE2EEES2O_S2S_JEEENS5_5SM1004TMEM4LOAD26SM100_TMEM_LOAD_32dp32b64xENS5_13SM90_TMA_LOADENS1Z_IS21_S23_NSO_INS6_IJSI_S24_EEENS6_IJSE_SI_EEEEEEENS5_39AutoVectorizingCopyWithAssumedAlignmentILi128EEENS5_14SM90_TMA_STOREES39_S3B_S3B_EEEvvEEEEvNT_6ParamsE --------------------------
	.section	.text._ZN7cutlass13device_kernelINS_4gemm6kernel13GemmUniversalINS1_17GroupProblemShapeIN4cute5tupleIJiiiEEEEENS1_10collective13CollectiveMmaINS1_56MainloopSm100ArrayTmaUmmaWarpSpecializedBlockwiseScalingILi7ELi1ELi4ENS6_IJNS5_1CILi2EEENSC_ILi1EEESE_EEEEENS6_IJNSC_ILi256EEENSC_ILi128EEESI_EEENS_12float_e4m3_tENS6_IJPNS6_IJlSE_NSC_ILi0EEEEEEPNS5_6LayoutINS6_IJNS6_IJSE_iEEENS6_IJSI_iEEEiEEENS6_IJNS6_IJSL_SE_EEENS6_IJSL_iEEEiEEEEEEEESK_NS6_IJSN_PNSO_INS6_IJSQ_SQ_iEEESU_EEEEENS5_8TiledMMAINS5_8MMA_AtomIJNS5_10MMA_TraitsINS5_25SM100_MMA_F8F6F4_2x1SM_SSEJSK_SK_fSH_SI_NS5_17integral_constantINS5_4UMMA5MajorELS18_0EEES19_NS16_INS17_7ScaleInELS1A_0EEES1B_EEEEEENSO_INS6_IJSE_SE_SE_EEENS6_IJSL_SL_SL_EEEEENS6_IJNS5_10UnderscoreES1H_S1H_EEEEENS6_IJNS5_18SM100_TMA_2SM_LOADENS5_9TiledCopyINS5_9Copy_AtomIJNS5_25SM80_CP_ASYNC_CACHEALWAYSINS_9uint128_tES1O_EEfEEENSO_INS6_IJNSC_ILi32EEENSC_ILi4EEEEEENS6_IJS1S_SE_EEEEENS6_IJSI_EEEEEEEENS5_14ComposedLayoutINS5_7SwizzleILi3ELi4ELi3EEENS5_18smem_ptr_flag_bitsILi8EEENSO_INS6_IJNSC_ILi8EEESI_EEENS6_IJSI_SE_EEEEEEEvNS5_8identityENS6_IJS1K_NS1L_INS1M_IJNS1N_IffEEfEEENSO_INS6_IJSE_SE_EEENS6_IJSL_SL_EEEEENS6_IJSE_EEEEEEEES28_vS29_EENS_8epilogue10collective18CollectiveEpilogueINS2J_31Sm100PtrArrayTmaWarpSpecializedILi2ELi2ELi64ELb0ELb0EEEJNS6_IJSI_SI_SI_EEENS6_IJNSO_ISI_SE_EENSO_INSC_ILi64EEESE_EEEEESK_PNS6_IJSE_lSL_EEESK_S2U_NS2J_6fusion15FusionCallbacksIS2N_NS2V_17LinearCombinationISK_fSK_fLNS_15FloatRoundStyleE2EEES2O_S2S_JEEENS5_5SM1004TMEM4LOAD26SM100_TMEM_LOAD_32dp32b64xENS5_13SM90_TMA_LOADENS1Z_IS21_S23_NSO_INS6_IJSI_S24_EEENS6_IJSE_SI_EEEEEEENS5_39AutoVectorizingCopyWithAssumedAlignmentILi128EEENS5_14SM90_TMA_STOREES39_S3B_S3B_EEEvvEEEEvNT_6ParamsE,"ax",@progbits
	.align	128
.text._ZN7cutlass13device_kernelINS_4gemm6kernel13GemmUniversalINS1_17GroupProblemShapeIN4cute5tupleIJiiiEEEEENS1_10collective13CollectiveMmaINS1_56MainloopSm100ArrayTmaUmmaWarpSpecializedBlockwiseScalingILi7ELi1ELi4ENS6_IJNS5_1CILi2EEENSC_ILi1EEESE_EEEEENS6_IJNSC_ILi256EEENSC_ILi128EEESI_EEENS_12float_e4m3_tENS6_IJPNS6_IJlSE_NSC_ILi0EEEEEEPNS5_6LayoutINS6_IJNS6_IJSE_iEEENS6_IJSI_iEEEiEEENS6_IJNS6_IJSL_SE_EEENS6_IJSL_iEEEiEEEEEEEESK_NS6_IJSN_PNSO_INS6_IJSQ_SQ_iEEESU_EEEEENS5_8TiledMMAINS5_8MMA_AtomIJNS5_10MMA_TraitsINS5_25SM100_MMA_F8F6F4_2x1SM_SSEJSK_SK_fSH_SI_NS5_17integral_constantINS5_4UMMA5MajorELS18_0EEES19_NS16_INS17_7ScaleInELS1A_0EEES1B_EEEEEENSO_INS6_IJSE_SE_SE_EEENS6_IJSL_SL_SL_EEEEENS6_IJNS5_10UnderscoreES1H_S1H_EEEEENS6_IJNS5_18SM100_TMA_2SM_LOADENS5_9TiledCopyINS5_9Copy_AtomIJNS5_25SM80_CP_ASYNC_CACHEALWAYSINS_9uint128_tES1O_EEfEEENSO_INS6_IJNSC_ILi32EEENSC_ILi4EEEEEENS6_IJS1S_SE_EEEEENS6_IJSI_EEEEEEEENS5_14ComposedLayoutINS5_7SwizzleILi3ELi4ELi3EEENS5_18smem_ptr_flag_bitsILi8EEENSO_INS6_IJNSC_ILi8EEESI_EEENS6_IJSI_SE_EEEEEEEvNS5_8identityENS6_IJS1K_NS1L_INS1M_IJNS1N_IffEEfEEENSO_INS6_IJSE_SE_EEENS6_IJSL_SL_EEEEENS6_IJSE_EEEEEEEES28_vS29_EENS_8epilogue10collective18CollectiveEpilogueINS2J_31Sm100PtrArrayTmaWarpSpecializedILi2ELi2ELi64ELb0ELb0EEEJNS6_IJSI_SI_SI_EEENS6_IJNSO_ISI_SE_EENSO_INSC_ILi64EEESE_EEEEESK_PNS6_IJSE_lSL_EEESK_S2U_NS2J_6fusion15FusionCallbacksIS2N_NS2V_17LinearCombinationISK_fSK_fLNS_15FloatRoundStyleE2EEES2O_S2S_JEEENS5_5SM1004TMEM4LOAD26SM100_TMEM_LOAD_32dp32b64xENS5_13SM90_TMA_LOADENS1Z_IS21_S23_NSO_INS6_IJSI_S24_EEENS6_IJSE_SI_EEEEEEENS5_39AutoVectorizingCopyWithAssumedAlignmentILi128EEENS5_14SM90_TMA_STOREES39_S3B_S3B_EEEvvEEEEvNT_6ParamsE:
        .type           _ZN7cutlass13device_kernelINS_4gemm6kernel13GemmUniversalINS1_17GroupProblemShapeIN4cute5tupleIJiiiEEEEENS1_10collective13CollectiveMmaINS1_56MainloopSm100ArrayTmaUmmaWarpSpecializedBlockwiseScalingILi7ELi1ELi4ENS6_IJNS5_1CILi2EEENSC_ILi1EEESE_EEEEENS6_IJNSC_ILi256EEENSC_ILi128EEESI_EEENS_12float_e4m3_tENS6_IJPNS6_IJlSE_NSC_ILi0EEEEEEPNS5_6LayoutINS6_IJNS6_IJSE_iEEENS6_IJSI_iEEEiEEENS6_IJNS6_IJSL_SE_EEENS6_IJSL_iEEEiEEEEEEEESK_NS6_IJSN_PNSO_INS6_IJSQ_SQ_iEEESU_EEEEENS5_8TiledMMAINS5_8MMA_AtomIJNS5_10MMA_TraitsINS5_25SM100_MMA_F8F6F4_2x1SM_SSEJSK_SK_fSH_SI_NS5_17integral_constantINS5_4UMMA5MajorELS18_0EEES19_NS16_INS17_7ScaleInELS1A_0EEES1B_EEEEEENSO_INS6_IJSE_SE_SE_EEENS6_IJSL_SL_SL_EEEEENS6_IJNS5_10UnderscoreES1H_S1H_EEEEENS6_IJNS5_18SM100_TMA_2SM_LOADENS5_9TiledCopyINS5_9Copy_AtomIJNS5_25SM80_CP_ASYNC_CACHEALWAYSINS_9uint128_tES1O_EEfEEENSO_INS6_IJNSC_ILi32EEENSC_ILi4EEEEEENS6_IJS1S_SE_EEEEENS6_IJSI_EEEEEEEENS5_14ComposedLayoutINS5_7SwizzleILi3ELi4ELi3EEENS5_18smem_ptr_flag_bitsILi8EEENSO_INS6_IJNSC_ILi8EEESI_EEENS6_IJSI_SE_EEEEEEEvNS5_8identityENS6_IJS1K_NS1L_INS1M_IJNS1N_IffEEfEEENSO_INS6_IJSE_SE_EEENS6_IJSL_SL_EEEEENS6_IJSE_EEEEEEEES28_vS29_EENS_8epilogue10collective18CollectiveEpilogueINS2J_31Sm100PtrArrayTmaWarpSpecializedILi2ELi2ELi64ELb0ELb0EEEJNS6_IJSI_SI_SI_EEENS6_IJNSO_ISI_SE_EENSO_INSC_ILi64EEESE_EEEEESK_PNS6_IJSE_lSL_EEESK_S2U_NS2J_6fusion15FusionCallbacksIS2N_NS2V_17LinearCombinationISK_fSK_fLNS_15FloatRoundStyleE2EEES2O_S2S_JEEENS5_5SM1004TMEM4LOAD26SM100_TMEM_LOAD_32dp32b64xENS5_13SM90_TMA_LOADENS1Z_IS21_S23_NSO_INS6_IJSI_S24_EEENS6_IJSE_SI_EEEEEEENS5_39AutoVectorizingCopyWithAssumedAlignmentILi128EEENS5_14SM90_TMA_STOREES39_S3B_S3B_EEEvvEEEEvNT_6ParamsE,@function
        .size           _ZN7cutlass13device_kernelINS_4gemm6kernel13GemmUniversalINS1_17GroupProblemShapeIN4cute5tupleIJiiiEEEEENS1_10collective13CollectiveMmaINS1_56MainloopSm100ArrayTmaUmmaWarpSpecializedBlockwiseScalingILi7ELi1ELi4ENS6_IJNS5_1CILi2EEENSC_ILi1EEESE_EEEEENS6_IJNSC_ILi256EEENSC_ILi128EEESI_EEENS_12float_e4m3_tENS6_IJPNS6_IJlSE_NSC_ILi0EEEEEEPNS5_6LayoutINS6_IJNS6_IJSE_iEEENS6_IJSI_iEEEiEEENS6_IJNS6_IJSL_SE_EEENS6_IJSL_iEEEiEEEEEEEESK_NS6_IJSN_PNSO_INS6_IJSQ_SQ_iEEESU_EEEEENS5_8TiledMMAINS5_8MMA_AtomIJNS5_10MMA_TraitsINS5_25SM100_MMA_F8F6F4_2x1SM_SSEJSK_SK_fSH_SI_NS5_17integral_constantINS5_4UMMA5MajorELS18_0EEES19_NS16_INS17_7ScaleInELS1A_0EEES1B_EEEEEENSO_INS6_IJSE_SE_SE_EEENS6_IJSL_SL_SL_EEEEENS6_IJNS5_10UnderscoreES1H_S1H_EEEEENS6_IJNS5_18SM100_TMA_2SM_LOADENS5_9TiledCopyINS5_9Copy_AtomIJNS5_25SM80_CP_ASYNC_CACHEALWAYSINS_9uint128_tES1O_EEfEEENSO_INS6_IJNSC_ILi32EEENSC_ILi4EEEEEENS6_IJS1S_SE_EEEEENS6_IJSI_EEEEEEEENS5_14ComposedLayoutINS5_7SwizzleILi3ELi4ELi3EEENS5_18smem_ptr_flag_bitsILi8EEENSO_INS6_IJNSC_ILi8EEESI_EEENS6_IJSI_SE_EEEEEEEvNS5_8identityENS6_IJS1K_NS1L_INS1M_IJNS1N_IffEEfEEENSO_INS6_IJSE_SE_EEENS6_IJSL_SL_EEEEENS6_IJSE_EEEEEEEES28_vS29_EENS_8epilogue10collective18CollectiveEpilogueINS2J_31Sm100PtrArrayTmaWarpSpecializedILi2ELi2ELi64ELb0ELb0EEEJNS6_IJSI_SI_SI_EEENS6_IJNSO_ISI_SE_EENSO_INSC_ILi64EEESE_EEEEESK_PNS6_IJSE_lSL_EEESK_S2U_NS2J_6fusion15FusionCallbacksIS2N_NS2V_17LinearCombinationISK_fSK_fLNS_15FloatRoundStyleE2EEES2O_S2S_JEEENS5_5SM1004TMEM4LOAD26SM100_TMEM_LOAD_32dp32b64xENS5_13SM90_TMA_LOADENS1Z_IS21_S23_NSO_INS6_IJSI_S24_EEENS6_IJSE_SI_EEEEEEENS5_39AutoVectorizingCopyWithAssumedAlignmentILi128EEENS5_14SM90_TMA_STOREES39_S3B_S3B_EEEvvEEEEvNT_6ParamsE,(.L_x_300 - _ZN7cutlass13device_kernelINS_4gemm6kernel13GemmUniversalINS1_17GroupProblemShapeIN4cute5tupleIJiiiEEEEENS1_10collective13CollectiveMmaINS1_56MainloopSm100ArrayTmaUmmaWarpSpecializedBlockwiseScalingILi7ELi1ELi4ENS6_IJNS5_1CILi2EEENSC_ILi1EEESE_EEEEENS6_IJNSC_ILi256EEENSC_ILi128EEESI_EEENS_12float_e4m3_tENS6_IJPNS6_IJlSE_NSC_ILi0EEEEEEPNS5_6LayoutINS6_IJNS6_IJSE_iEEENS6_IJSI_iEEEiEEENS6_IJNS6_IJSL_SE_EEENS6_IJSL_iEEEiEEEEEEEESK_NS6_IJSN_PNSO_INS6_IJSQ_SQ_iEEESU_EEEEENS5_8TiledMMAINS5_8MMA_AtomIJNS5_10MMA_TraitsINS5_25SM100_MMA_F8F6F4_2x1SM_SSEJSK_SK_fSH_SI_NS5_17integral_constantINS5_4UMMA5MajorELS18_0EEES19_NS16_INS17_7ScaleInELS1A_0EEES1B_EEEEEENSO_INS6_IJSE_SE_SE_EEENS6_IJSL_SL_SL_EEEEENS6_IJNS5_10UnderscoreES1H_S1H_EEEEENS6_IJNS5_18SM100_TMA_2SM_LOADENS5_9TiledCopyINS5_9Copy_AtomIJNS5_25SM80_CP_ASYNC_CACHEALWAYSINS_9uint128_tES1O_EEfEEENSO_INS6_IJNSC_ILi32EEENSC_ILi4EEEEEENS6_IJS1S_SE_EEEEENS6_IJSI_EEEEEEEENS5_14ComposedLayoutINS5_7SwizzleILi3ELi4ELi3EEENS5_18smem_ptr_flag_bitsILi8EEENSO_INS6_IJNSC_ILi8EEESI_EEENS6_IJSI_SE_EEEEEEEvNS5_8identityENS6_IJS1K_NS1L_INS1M_IJNS1N_IffEEfEEENSO_INS6_IJSE_SE_EEENS6_IJSL_SL_EEEEENS6_IJSE_EEEEEEEES28_vS29_EENS_8epilogue10collective18CollectiveEpilogueINS2J_31Sm100PtrArrayTmaWarpSpecializedILi2ELi2ELi64ELb0ELb0EEEJNS6_IJSI_SI_SI_EEENS6_IJNSO_ISI_SE_EENSO_INSC_ILi64EEESE_EEEEESK_PNS6_IJSE_lSL_EEESK_S2U_NS2J_6fusion15FusionCallbacksIS2N_NS2V_17LinearCombinationISK_fSK_fLNS_15FloatRoundStyleE2EEES2O_S2S_JEEENS5_5SM1004TMEM4LOAD26SM100_TMEM_LOAD_32dp32b64xENS5_13SM90_TMA_LOADENS1Z_IS21_S23_NSO_INS6_IJSI_S24_EEENS6_IJSE_SI_EEEEEEENS5_39AutoVectorizingCopyWithAssumedAlignmentILi128EEENS5_14SM90_TMA_STOREES39_S3B_S3B_EEEvvEEEEvNT_6ParamsE)
        .other          _ZN7cutlass13device_kernelINS_4gemm6kernel13GemmUniversalINS1_17GroupProblemShapeIN4cute5tupleIJiiiEEEEENS1_10collective13CollectiveMmaINS1_56MainloopSm100ArrayTmaUmmaWarpSpecializedBlockwiseScalingILi7ELi1ELi4ENS6_IJNS5_1CILi2EEENSC_ILi1EEESE_EEEEENS6_IJNSC_ILi256EEENSC_ILi128EEESI_EEENS_12float_e4m3_tENS6_IJPNS6_IJlSE_NSC_ILi0EEEEEEPNS5_6LayoutINS6_IJNS6_IJSE_iEEENS6_IJSI_iEEEiEEENS6_IJNS6_IJSL_SE_EEENS6_IJSL_iEEEiEEEEEEEESK_NS6_IJSN_PNSO_INS6_IJSQ_SQ_iEEESU_EEEEENS5_8TiledMMAINS5_8MMA_AtomIJNS5_10MMA_TraitsINS5_25SM100_MMA_F8F6F4_2x1SM_SSEJSK_SK_fSH_SI_NS5_17integral_constantINS5_4UMMA5MajorELS18_0EEES19_NS16_INS17_7ScaleInELS1A_0EEES1B_EEEEEENSO_INS6_IJSE_SE_SE_EEENS6_IJSL_SL_SL_EEEEENS6_IJNS5_10UnderscoreES1H_S1H_EEEEENS6_IJNS5_18SM100_TMA_2SM_LOADENS5_9TiledCopyINS5_9Copy_AtomIJNS5_25SM80_CP_ASYNC_CACHEALWAYSINS_9uint128_tES1O_EEfEEENSO_INS6_IJNSC_ILi32EEENSC_ILi4EEEEEENS6_IJS1S_SE_EEEEENS6_IJSI_EEEEEEEENS5_14ComposedLayoutINS5_7SwizzleILi3ELi4ELi3EEENS5_18smem_ptr_flag_bitsILi8EEENSO_INS6_IJNSC_ILi8EEESI_EEENS6_IJSI_SE_EEEEEEEvNS5_8identityENS6_IJS1K_NS1L_INS1M_IJNS1N_IffEEfEEENSO_INS6_IJSE_SE_EEENS6_IJSL_SL_EEEEENS6_IJSE_EEEEEEEES28_vS29_EENS_8epilogue10collective18CollectiveEpilogueINS2J_31Sm100PtrArrayTmaWarpSpecializedILi2ELi2ELi64ELb0ELb0EEEJNS6_IJSI_SI_SI_EEENS6_IJNSO_ISI_SE_EENSO_INSC_ILi64EEESE_EEEEESK_PNS6_IJSE_lSL_EEESK_S2U_NS2J_6fusion15FusionCallbacksIS2N_NS2V_17LinearCombinationISK_fSK_fLNS_15FloatRoundStyleE2EEES2O_S2S_JEEENS5_5SM1004TMEM4LOAD26SM100_TMEM_LOAD_32dp32b64xENS5_13SM90_TMA_LOADENS1Z_IS21_S23_NSO_INS6_IJSI_S24_EEENS6_IJSE_SI_EEEEEEENS5_39AutoVectorizingCopyWithAssumedAlignmentILi128EEENS5_14SM90_TMA_STOREES39_S3B_S3B_EEEvvEEEEvNT_6ParamsE,@"STO_CUDA_ENTRY STV_DEFAULT"
_ZN7cutlass13device_kernelINS_4gemm6kernel13GemmUniversalINS1_17GroupProblemShapeIN4cute5tupleIJiiiEEEEENS1_10collective13CollectiveMmaINS1_56MainloopSm100ArrayTmaUmmaWarpSpecializedBlockwiseScalingILi7ELi1ELi4ENS6_IJNS5_1CILi2EEENSC_ILi1EEESE_EEEEENS6_IJNSC_ILi256EEENSC_ILi128EEESI_EEENS_12float_e4m3_tENS6_IJPNS6_IJlSE_NSC_ILi0EEEEEEPNS5_6LayoutINS6_IJNS6_IJSE_iEEENS6_IJSI_iEEEiEEENS6_IJNS6_IJSL_SE_EEENS6_IJSL_iEEEiEEEEEEEESK_NS6_IJSN_PNSO_INS6_IJSQ_SQ_iEEESU_EEEEENS5_8TiledMMAINS5_8MMA_AtomIJNS5_10MMA_TraitsINS5_25SM100_MMA_F8F6F4_2x1SM_SSEJSK_SK_fSH_SI_NS5_17integral_constantINS5_4UMMA5MajorELS18_0EEES19_NS16_INS17_7ScaleInELS1A_0EEES1B_EEEEEENSO_INS6_IJSE_SE_SE_EEENS6_IJSL_SL_SL_EEEEENS6_IJNS5_10UnderscoreES1H_S1H_EEEEENS6_IJNS5_18SM100_TMA_2SM_LOADENS5_9TiledCopyINS5_9Copy_AtomIJNS5_25SM80_CP_ASYNC_CACHEALWAYSINS_9uint128_tES1O_EEfEEENSO_INS6_IJNSC_ILi32EEENSC_ILi4EEEEEENS6_IJS1S_SE_EEEEENS6_IJSI_EEEEEEEENS5_14ComposedLayoutINS5_7SwizzleILi3ELi4ELi3EEENS5_18smem_ptr_flag_bitsILi8EEENSO_INS6_IJNSC_ILi8EEESI_EEENS6_IJSI_SE_EEEEEEEvNS5_8identityENS6_IJS1K_NS1L_INS1M_IJNS1N_IffEEfEEENSO_INS6_IJSE_SE_EEENS6_IJSL_SL_EEEEENS6_IJSE_EEEEEEEES28_vS29_EENS_8epilogue10collective18CollectiveEpilogueINS2J_31Sm100PtrArrayTmaWarpSpecializedILi2ELi2ELi64ELb0ELb0EEEJNS6_IJSI_SI_SI_EEENS6_IJNSO_ISI_SE_EENSO_INSC_ILi64EEESE_EEEEESK_PNS6_IJSE_lSL_EEESK_S2U_NS2J_6fusion15FusionCallbacksIS2N_NS2V_17LinearCombinationISK_fSK_fLNS_15FloatRoundStyleE2EEES2O_S2S_JEEENS5_5SM1004TMEM4LOAD26SM100_TMEM_LOAD_32dp32b64xENS5_13SM90_TMA_LOADENS1Z_IS21_S23_NSO_INS6_IJSI_S24_EEENS6_IJSE_SI_EEEEEEENS5_39AutoVectorizingCopyWithAssumedAlignmentILi128EEENS5_14SM90_TMA_STOREES39_S3B_S3B_EEEvvEEEEvNT_6ParamsE:
[----:B------:R-:W1:Y:S02]  /*0000*/  LDC R1, c[0x0][0x37c] ;  /* 0x0000df00ff017b82 */ /* 0x000e640000000800 */
[----:B-1----:R-:W-:Y:S01]  /*0010*/  IADD3 R1, PT, PT, R1, -0x18, RZ ;  /* 0xffffffe801017810 */ /* 0x002fe20007ffe0ff */
[----:B------:R-:W1:Y:S02]  /*0020*/  S2R R5, SR_TID.X ;  /* 0x0000000000057919 */ /* 0x000e640000002100 */
[----:B-1----:R-:W-:-:S05]  /*0030*/  SHF.R.U32.HI R2, RZ, 0x5, R5 ;  /* 0x00000005ff027819 */ /* 0x002fca0000011605 */
[----:B------:R-:W1:Y:S02]  /*0040*/  SHFL.IDX PT, R0, R2, RZ, 0x1f ;  /* 0x00001fff02007589 */ /* 0x000e6400000e0000 */
[----:B-1----:R-:W-:-:S13]  /*0050*/  R2UR UR36, R0 ;  /* 0x00000000002472ca */ /* 0x002fda00000e0000 */
[----:B------:R-:W-:-:S09]  /*0060*/  UISETP.GE.AND UP0, UPT, UR36, 0x4, UPT ;  /* 0x000000042400788c */ /* 0x000fd2000bf06270 */
[----:B------:R-:W-:Y:S05]  /*0070*/  BRA.U !UP0, `(.L_x_0) ;  /* 0x0000000108147547 */ /* 0x000fea000b800000 */
[----:B------:R-:W-:-:S11]  /*0080*/  UISETP.GE.U32.AND UP1, UPT, UR36, 0x8, UPT ;  /* 0x000000082400788c */ /* 0x000fd6000bf26070 */
[----:B------:R-:W-:Y:S01]  /*0090*/  @UP1 UISETP.NE.AND UP0, UPT, UR36, 0x8, UPT ;  /* 0x000000082400188c */ /* 0x000fe2000bf05270 */
[----:B------:R-:W-:Y:S02]  /*00a0*/  @UP1 UMOV UR4, 0x8 ;  /* 0x0000000800041882 */ /* 0x000fe40000000000 */
[----:B------:R-:W-:Y:S01]  /*00b0*/  UMOV UR36, 0x4 ;  /* 0x0000000400247882 */ /* 0x000fe20000000000 */
[----:B------:R-:W-:Y:S02]  /*00c0*/  @UP1 USEL UR36, UR4, 0x9, !UP0 ;  /* 0x0000000904241887 */ /* 0x000fe4000c000000 */
.L_x_0:
[----:B------:R-:W1:Y:S01]  /*00d0*/  SHFL.IDX PT, R0, R2, RZ, 0x1f ;  /* 0x00001fff02007589 */ /* 0x000e6200000e0000 */
[----:B------:R-:W2:Y:S01]  /*00e0*/  S2UR UR8, SR_CgaCtaId ;  /* 0x00000000000879c3 */ /* 0x000ea20000008800 */
[----:B------:R-:W-:Y:S02]  /*00f0*/  ELECT P2, URZ, PT ;  /* 0x0000000000ff782f */ /* 0x000fe40003840000 */
[----:B-1----:R-:W-:-:S13]  /*0100*/  ISETP.NE.AND P0, PT, R0, RZ, PT ;  /* 0x000000ff0000720c */ /* 0x002fda0003f05270 */
[----:B--2---:R-:W-:Y:S05]  /*0110*/  @P0 BRA `(.L_x_1) ;  /* 0x00000000005c0947 */ /* 0x004fea0003800000 */
[----:B------:R-:W-:Y:S01]  /*0120*/  UMOV UR5, 0x400 ;  /* 0x0000040000057882 */ /* 0x000fe20000000000 */
[----:B------:R-:W-:Y:S01]  /*0130*/  UMOV UR4, 0x1 ;  /* 0x0000000100047882 */ /* 0x000fe20000000000 */
[----:B------:R-:W-:Y:S02]  /*0140*/  ULEA UR5, UR8, UR5, 0x18 ;  /* 0x0000000508057291 */ /* 0x000fe4000f8ec0ff */
[----:B------:R-:W-:-:S04]  /*0150*/  UIADD3 UR6, UPT, UPT, -UR4, 0x100000, URZ ;  /* 0x0010000004067890 */ /* 0x000fc8000fffe1ff */
[----:B------:R-:W-:Y:S02]  /*0160*/  USHF.L.U32 UR7, UR6, 0xb, URZ ;  /* 0x0000000b06077899 */ /* 0x000fe400080006ff */
[----:B------:R-:W-:Y:S01]  /*0170*/  USHF.L.U32 UR6, UR6, 0x1, URZ ;  /* 0x0000000106067899 */ /* 0x000fe200080006ff */
[----:B------:R-:W-:Y:S01]  /*0180*/  ELECT P0, URZ, PT ;  /* 0x0000000000ff782f */ /* 0x000fe20003800000 */
[----:B------:R-:W1:Y:S10]  /*0190*/  FENCE.VIEW.ASYNC.S ;  /* 0x00000000000073c6 */ /* 0x000e740000000000 */
[----:B-1----:R1:W2:Y:S01]  /*01a0*/  SYNCS.EXCH.64 URZ, [UR5], UR6 ;  /* 0x0000000605ff75b2 */ /* 0x0022a20008000100 */
[----:B------:R1:W3:Y:S01]  /*01b0*/  SYNCS.EXCH.64 URZ, [UR5+0x38], UR6 ;  /* 0x0000380605ff75b2 */ /* 0x0002e20008000100 */
[----:B------:R1:W4:Y:S01]  /*01c0*/  SYNCS.EXCH.64 URZ, [UR5+0x8], UR6 ;  /* 0x0000080605ff75b2 */ /* 0x0003220008000100 */
[----:B------:R1:W1:Y:S01]  /*01d0*/  SYNCS.EXCH.64 URZ, [UR5+0x40], UR6 ;  /* 0x0000400605ff75b2 */ /* 0x0002620008000100 */
        /* <DEDUP_REMOVED lines=10> */
[----:B------:R-:W-:Y:S01]  /*0280*/  NOP ;  /* 0x0000000000007918 */ /* 0x000fe20000000000 */
.L_x_1:
[----:B------:R-:W5:Y:S01]  /*0290*/  SHFL.IDX PT, R0, R2, RZ, 0x1f ;  /* 0x00001fff02007589 */ /* 0x000f6200000e0000 */
[----:B------:R-:W-:Y:S01]  /*02a0*/  NOP ;  /* 0x0000000000007918 */ /* 0x000fe20000000000 */
[----:B-----5:R-:W-:-:S13]  /*02b0*/  ISETP.NE.AND P0, PT, R0, 0x8, PT ;  /* 0x000000080000780c */ /* 0x020fda0003f05270 */
[----:B------:R-:W-:Y:S05]  /*02c0*/  @P0 BRA `(.L_x_2) ;  /* 0x00000000006c0947 */ /* 0x000fea0003800000 */
[----:B-1----:R-:W-:Y:S01]  /*02d0*/  UMOV UR6, 0x400 ;  /* 0x0000040000067882 */ /* 0x002fe20000000000 */
[----:B------:R-:W-:Y:S01]  /*02e0*/  UMOV UR5, 0x40 ;  /* 0x0000004000057882 */ /* 0x000fe20000000000 */
[----:B------:R-:W-:Y:S01]  /*02f0*/  UMOV UR4, 0x80 ;  /* 0x0000008000047882 */ /* 0x000fe20000000000 */
[----:B------:R-:W-:Y:S02]  /*0300*/  ULEA UR6, UR8, UR6, 0x18 ;  /* 0x0000000608067291 */ /* 0x000fe4000f8ec0ff */
[----:B------:R-:W-:-:S04]  /*0310*/  UIADD3 UR10, UPT, UPT, -UR5, 0x100000, URZ ;  /* 0x00100000050a7890 */ /* 0x000fc8000fffe1ff */
[----:B------:R-:W-:Y:S02]  /*0320*/  USHF.L.U32 UR11, UR10, 0xb, URZ ;  /* 0x0000000b0a0b7899 */ /* 0x000fe400080006ff */
[----:B------:R-:W-:Y:S02]  /*0330*/  USHF.L.U32 UR10, UR10, 0x1, URZ ;  /* 0x000000010a0a7899 */ /* 0x000fe400080006ff */
[----:B------:R-:W-:-:S04]  /*0340*/  UIADD3 UR4, UPT, UPT, -UR4, 0x100000, URZ ;  /* 0x0010000004047890 */ /* 0x000fc8000fffe1ff */
[----:B------:R-:W-:Y:S02]  /*0350*/  USHF.L.U32 UR5, UR4, 0xb, URZ ;  /* 0x0000000b04057899 */ /* 0x000fe400080006ff */
[----:B------:R-:W-:Y:S01]  /*0360*/  USHF.L.U32 UR4, UR4, 0x1, URZ ;  /* 0x0000000104047899 */ /* 0x000fe200080006ff */
[----:B------:R-:W-:Y:S01]  /*0370*/  ELECT P0, URZ, PT ;  /* 0x0000000000ff782f */ /* 0x000fe20003800000 */
[----:B------:R-:W1:Y:S02]  /*0380*/  FENCE.VIEW.ASYNC.S ;  /* 0x00000000000073c6 */ /* 0x000e640000000000 */
[----:B-1----:R1:W1:Y:S08]  /*0390*/  SYNCS.EXCH.64 URZ, [UR6+0x70], UR10 ;  /* 0x0000700a06ff75b2 */ /* 0x0022700008000100 */
        /* <DEDUP_REMOVED lines=14> */
.L_x_2:
        /* <DEDUP_REMOVED lines=20> */
[----:B------:R-:W-:Y:S01]  /*05c0*/  NOP ;  /* 0x0000000000007918 */ /* 0x000fe20000000000 */
.L_x_3:
[----:B------:R-:W5:Y:S01]  /*05d0*/  SHFL.IDX PT, R0, R2, RZ, 0x1f ;  /* 0x00001fff02007589 */ /* 0x000f6200000e0000 */
[----:B------:R-:W-:Y:S01]  /*05e0*/  NOP ;  /* 0x0000000000007918 */ /* 0x000fe20000000000 */
[----:B-----5:R-:W-:-:S13]  /*05f0*/  ISETP.NE.AND P0, PT, R0, 0x5, PT ;  /* 0x000000050000780c */ /* 0x020fda0003f05270 */
[----:B------:R-:W-:Y:S05]  /*0600*/  @P0 BRA `(.L_x_4) ;  /* 0x00000000002c0947 */ /* 0x000fea0003800000 */
[----:B-1----:R-:W-:Y:S01]  /*0610*/  UMOV UR5, 0x400 ;  /* 0x0000040000057882 */ /* 0x002fe20000000000 */
[----:B------:R-:W-:Y:S01]  /*0620*/  UMOV UR4, 0x20 ;  /* 0x0000002000047882 */ /* 0x000fe20000000000 */
[----:B------:R-:W-:Y:S02]  /*0630*/  ULEA UR5, UR8, UR5, 0x18 ;  /* 0x0000000508057291 */ /* 0x000fe4000f8ec0ff */
[----:B------:R-:W-:-:S04]  /*0640*/  UIADD3 UR6, UPT, UPT, -UR4, 0x100000, URZ ;  /* 0x0010000004067890 */ /* 0x000fc8000fffe1ff */
[----:B------:R-:W-:Y:S02]  /*0650*/  USHF.L.U32 UR7, UR6, 0xb, URZ ;  /* 0x0000000b06077899 */ /* 0x000fe400080006ff */
[----:B------:R-:W-:Y:S01]  /*0660*/  USHF.L.U32 UR6, UR6, 0x1, URZ ;  /* 0x0000000106067899 */ /* 0x000fe200080006ff */
[----:B------:R-:W-:Y:S01]  /*0670*/  ELECT P0, URZ, PT ;  /* 0x0000000000ff782f */ /* 0x000fe20003800000 */
[----:B------:R-:W1:Y:S10]  /*0680*/  FENCE.VIEW.ASYNC.S ;  /* 0x00000000000073c6 */ /* 0x000e740000000000 */
[----:B-1----:R1:W1:Y:S01]  /*0690*/  SYNCS.EXCH.64 URZ, [UR5+0x140], UR6 ;  /* 0x0001400605ff75b2 */ /* 0x0022620008000100 */
[----:B------:R1:W1:Y:S01]  /*06a0*/  SYNCS.EXCH.64 URZ, [UR5+0x148], UR6 ;  /* 0x0001480605ff75b2 */ /* 0x0002620008000100 */
[----:B------:R-:W-:Y:S01]  /*06b0*/  NOP ;  /* 0x0000000000007918 */ /* 0x000fe20000000000 */
.L_x_4:
[----:B------:R5:W2:Y:S01]  /*06c0*/  SHFL.IDX PT, R0, R2, RZ, 0x1f ;  /* 0x00001fff02007589 */ /* 0x000aa200000e0000 */
[----:B-1----:R-:W1:Y:S01]  /*06d0*/  S2UR UR4, SR_CTAID.X ;  /* 0x00000000000479c3 */ /* 0x002e620000002500 */
[----:B------:R-:W-:-:S06]  /*06e0*/  RPCMOV.32 Rpc.LO, R2 ;  /* 0x0000000200007352 */ /* 0x000fcc0000000000 */
[----:B-----5:R-:W-:-:S05]  /*06f0*/  CS2R.32 R2, SR_CgaSize ;  /* 0x0000000000027805 */ /* 0x020fca0000008a00 */
[----:B------:R-:W-:-:S05]  /*0700*/  IMAD R2, R2, -0xa0, RZ ;  /* 0xffffff6002027824 */ /* 0x000fca00078e02ff */
[----:B------:R-:W-:Y:S02]  /*0710*/  R2UR UR6, R2 ;  /* 0x00000000020672ca */ /* 0x000fe400000e0000 */
[----:B------:R-:W-:-:S12]  /*0720*/  RPCMOV.32 R2, Rpc.LO ;  /* 0x0000000000027353 */ /* 0x000fd80000000000 */
[----:B------:R-:W1:Y:S01]  /*0730*/  LDCU UR6, c[0x0][UR6+0x2b0] ;  /* 0x00005600060677ac */ /* 0x000e620008000800 */
[----:B------:R-:W-:Y:S01]  /*0740*/  NOP ;  /* 0x0000000000007918 */ /* 0x000fe20000000000 */
[----:B--2---:R-:W-:-:S13]  /*0750*/  ISETP.NE.AND P0, PT, R0, 0x1, PT ;  /* 0x000000010000780c */ /* 0x004fda0003f05270 */
[----:B------:R-:W-:Y:S05]  /*0760*/  @P0 BRA `(.L_x_5) ;  /* 0x00000000003c0947 */ /* 0x000fea0003800000 */
[----:B------:R-:W-:Y:S01]  /*0770*/  UMOV UR9, 0x400 ;  /* 0x0000040000097882 */ /* 0x000fe20000000000 */
        /* <DEDUP_REMOVED lines=10> */
[----:B------:R-:W2:Y:S02]  /*0820*/  FENCE.VIEW.ASYNC.S ;  /* 0x00000000000073c6 */ /* 0x000ea40000000000 */
[----:B--2---:R2:W1:Y:S08]  /*0830*/  SYNCS.EXCH.64 URZ, [UR9+0x150], UR10 ;  /* 0x0001500a09ff75b2 */ /* 0x0044700008000100 */
[----:B------:R2:W1:Y:S01]  /*0840*/  SYNCS.EXCH.64 URZ, [UR9+0x158], UR12 ;  /* 0x0001580c09ff75b2 */ /* 0x0004620008000100 */
[----:B------:R-:W-:Y:S01]  /*0850*/  NOP ;  /* 0x0000000000007918 */ /* 0x000fe20000000000 */
.L_x_5:
[----:B------:R-:W5:Y:S01]  /*0860*/  SHFL.IDX PT, R2, R2, RZ, 0x1f ;  /* 0x00001fff02027589 */ /* 0x000f6200000e0000 */
[----:B-1----:R-:W-:Y:S01]  /*0870*/  I2FP.F32.U32 R0, UR4 ;  /* 0x0000000400007c45 */ /* 0x002fe20008201000 */
[----:B------:R-:W1:Y:S01]  /*0880*/  LDCU UR5, c[0x0][0x36c] ;  /* 0x00006d80ff0577ac */ /* 0x000e620008000800 */
[----:B------:R-:W-:-:S05]  /*0890*/  CS2R.32 R9, SR_CgaSize ;  /* 0x0000000000097805 */ /* 0x000fca0000008a00 */
[----:B------:R-:W-:-:S06]  /*08a0*/  IMAD R9, R9, -0xa0, RZ ;  /* 0xffffff6009097824 */ /* 0x000fcc00078e02ff */
[----:B------:R-:W3:Y:S01]  /*08b0*/  LDC R9, c[0x0][R9+0x2a0] ;  /* 0x0000a80009097b82 */ /* 0x000ee20000000800 */
[----:B------:R-:W-:Y:S01]  /*08c0*/  NOP ;  /* 0x0000000000007918 */ /* 0x000fe20000000000 */
[----:B------:R-:W-:Y:S01]  /*08d0*/  FMUL R0, R0, UR6 ;  /* 0x0000000600007c20 */ /* 0x000fe20008400000 */
[----:B------:R-:W-:Y:S02]  /*08e0*/  ULOP3.LUT UP2, UR14, UR8, 0x1, URZ, 0xc0, !UPT ;  /* 0x00000001080e7892 */ /* 0x000fe4000f84c0ff */
[----:B------:R-:W-:Y:S02]  /*08f0*/  UISETP.NE.AND UP1, UPT, UR36, 0x2, UPT ;  /* 0x000000022400788c */ /* 0x000fe4000bf25270 */
[----:B------:R-:W-:Y:S01]  /*0900*/  UISETP.EQ.AND UP2, UPT, UR36, 0x2, !UP2 ;  /* 0x000000022400788c */ /* 0x000fe2000d742270 */
[----:B------:R-:W4:Y:S01]  /*0910*/  F2I.U32.TRUNC.NTZ R0, R0 ;  /* 0x0000000000007305 */ /* 0x000f22000020f000 */
[----:B------:R-:W-:Y:S02]  /*0920*/  UISETP.NE.AND UP0, UPT, UR36, URZ, UPT ;  /* 0x000000ff2400728c */ /* 0x000fe4000bf05270 */
[----:B------:R-:W-:-:S02]  /*0930*/  USEL UR16, URZ, 0x1, UP1 ;  /* 0x00000001ff107887 */ /* 0x000fc40008800000 */
[----:B--2---:R-:W-:Y:S01]  /*0940*/  ULOP3.LUT UR13, UR8, 0x1, URZ, 0x3c, !UPT ;  /* 0x00000001080d7892 */ /* 0x004fe2000f8e3cff */
[----:B------:R-:W-:Y:S01]  /*0950*/  PLOP3.LUT P2, PT, P2, PT, UP2, 0x80, 0x8 ;  /* 0x000000000008781c */ /* 0x000fe2000174f028 */
[----:B------:R-:W-:Y:S02]  /*0960*/  USEL UR12, UR16, 0x2, UP0 ;  /* 0x00000002100c7887 */ /* 0x000fe40008000000 */
[----:B-1----:R-:W-:Y:S01]  /*0970*/  UISETP.EQ.U32.AND UP0, UPT, UR5, 0x1, UPT ;  /* 0x000000010500788c */ /* 0x002fe2000bf02070 */
[----:B-----5:R-:W-:Y:S01]  /*0980*/  ISETP.NE.AND P0, PT, R2, 0x2, PT ;  /* 0x000000020200780c */ /* 0x020fe20003f05270 */
[----:B----4-:R-:W-:-:S12]  /*0990*/  IMAD.MOV R2, RZ, RZ, -R0 ;  /* 0x000000ffff027224 */ /* 0x010fd800078e0a00 */
        /* <DEDUP_REMOVED lines=13> */
[----:B-1----:R1:W2:Y:S08]  /*0a70*/  SYNCS.EXCH.64 URZ, [UR7+0xe0], UR10 ;  /* 0x0000e00a07ff75b2 */ /* 0x0022b00008000100 */
[----:B------:R1:W4:Y:S01]  /*0a80*/  SYNCS.EXCH.64 URZ, [UR7+0x100], UR18 ;  /* 0x0001001207ff75b2 */ /* 0x0003220008000100 */
[----:B------:R1:W1:Y:S01]  /*0a90*/  SYNCS.EXCH.64 URZ, [UR7+0xe8], UR10 ;  /* 0x0000e80a07ff75b2 */ /* 0x0002620008000100 */
[----:B------:R1:W1:Y:S01]  /*0aa0*/  SYNCS.EXCH.64 URZ, [UR7+0x108], UR18 ;  /* 0x0001081207ff75b2 */ /* 0x0002620008000100 */
[----:B------:R1:W1:Y:S01]  /*0ab0*/  SYNCS.EXCH.64 URZ, [UR7+0xf0], UR10 ;  /* 0x0000f00a07ff75b2 */ /* 0x0002620008000100 */
[----:B------:R1:W1:Y:S01]  /*0ac0*/  SYNCS.EXCH.64 URZ, [UR7+0x110], UR18 ;  /* 0x0001101207ff75b2 */ /* 0x0002620008000100 */
[----:B------:R1:W1:Y:S01]  /*0ad0*/  SYNCS.EXCH.64 URZ, [UR7+0xf8], UR10 ;  /* 0x0000f80a07ff75b2 */ /* 0x0002620008000100 */
[----:B------:R1:W1:Y:S01]  /*0ae0*/  SYNCS.EXCH.64 URZ, [UR7+0x118], UR18 ;  /* 0x0001181207ff75b2 */ /* 0x0002620008000100 */
[----:B------:R-:W-:Y:S01]  /*0af0*/  NOP ;  /* 0x0000000000007918 */ /* 0x000fe20000000000 */
.L_x_6:
[----:B------:R-:W-:Y:S01]  /*0b00*/  UISETP.NE.AND UP1, UPT, UR36, URZ, UPT ;  /* 0x000000ff2400728c */ /* 0x000fe2000bf25270 */
[----:B---3--:R-:W-:Y:S01]  /*0b10*/  IMAD R9, R9, R2, UR4 ;  /* 0x0000000409097e24 */ /* 0x008fe2000f8e0202 */
[----:B------:R-:W-:Y:S01]  /*0b20*/  PRMT R4, RZ, 0x7610, R4 ;  /* 0x00007610ff047816 */ /* 0x000fe20000000004 */
[----:B------:R-:W-:-:S06]  /*0b30*/  NOP ;  /* 0x0000000000007918 */ /* 0x000fcc0000000000 */
[----:B------:R-:W-:Y:S05]  /*0b40*/  BRA.U UP1, `(.L_x_7) ;  /* 0x0000000101487547 */ /* 0x000fea000b800000 */
[----:B-1----:R-:W-:Y:S01]  /*0b50*/  UMOV UR7, 0x400 ;  /* 0x0000040000077882 */ /* 0x002fe20000000000 */
[----:B------:R-:W-:Y:S01]  /*0b60*/  UMOV UR6, 0x20 ;  /* 0x0000002000067882 */ /* 0x000fe20000000000 */
[----:B------:R-:W-:Y:S01]  /*0b70*/  UMOV UR5, 0x80 ;  /* 0x0000008000057882 */ /* 0x000fe20000000000 */
[----:B------:R-:W-:Y:S01]  /*0b80*/  ULEA UR7, UR8, UR7, 0x18 ;  /* 0x0000000708077291 */ /* 0x000fe2000f8ec0ff */
[----:B------:R-:W-:Y:S01]  /*0b90*/  IMAD.MOV.U32 R0, RZ, RZ, 0x3 ;  /* 0x00000003ff007424 */ /* 0x000fe200078e00ff */
[----:B------:R-:W-:-:S04]  /*0ba0*/  UIADD3 UR8, UPT, UPT, -UR6, 0x100000, URZ ;  /* 0x0010000006087890 */ /* 0x000fc8000fffe1ff */
[----:B------:R-:W-:Y:S02]  /*0bb0*/  USHF.L.U32 UR9, UR8, 0xb, URZ ;  /* 0x0000000b08097899 */ /* 0x000fe400080006ff */
[----:B------:R-:W-:Y:S01]  /*0bc0*/  USHF.L.U32 UR8, UR8, 0x1, URZ ;  /* 0x0000000108087899 */ /* 0x000fe200080006ff */
[----:B------:R-:W-:Y:S01]  /*0bd0*/  LOP3.LUT R3, R9, 0xfffffffe, RZ, 0xc0, !PT ;  /* 0xfffffffe09037812 */ /* 0x000fe200078ec0ff */
[----:B------:R-:W-:-:S04]  /*0be0*/  UIADD3 UR10, UPT, UPT, -UR5, 0x100000, URZ ;  /* 0x00100000050a7890 */ /* 0x000fc8000fffe1ff */
[----:B------:R-:W-:Y:S02]  /*0bf0*/  USHF.L.U32 UR11, UR10, 0xb, URZ ;  /* 0x0000000b0a0b7899 */ /* 0x000fe400080006ff */
[----:B------:R-:W-:Y:S01]  /*0c00*/  USHF.L.U32 UR10, UR10, 0x1, URZ ;  /* 0x000000010a0a7899 */ /* 0x000fe200080006ff */
[----:B------:R-:W-:-:S04]  /*0c10*/  SHF.L.U32 R0, R0, R3, RZ ;  /* 0x0000000300007219 */ /* 0x000fc800000006ff */
[----:B------:R-:W-:Y:S01]  /*0c20*/  PRMT R4, R0, 0x7610, R4 ;  /* 0x0000761000047816 */ /* 0x000fe20000000004 */
[----:B------:R-:W1:Y:S02]  /*0c30*/  FENCE.VIEW.ASYNC.S ;  /* 0x00000000000073c6 */ /* 0x000e640000000000 */
[----:B-1----:R3:W1:Y:S04]  /*0c40*/  SYNCS.EXCH.64 URZ, [UR7+0x170], UR8 ;  /* 0x0001700807ff75b2 */ /* 0x0026680008000100 */
[----:B------:R3:W1:Y:S02]  /*0c50*/  SYNCS.EXCH.64 URZ, [UR7+0x180], UR10 ;  /* 0x0001800a07ff75b2 */ /* 0x0006640008000100 */
[----:B---3--:R-:W-:Y:S01]  /*0c60*/  NOP ;  /* 0x0000000000007918 */ /* 0x008fe20000000000 */
.L_x_7:
[----:B------:R-:W-:Y:S05]  /*0c70*/  BRA.U !UP0, `(.L_x_8) ;  /* 0x0000000108087547 */ /* 0x000fea000b800000 */
[----:B-12-4-:R-:W-:Y:S01]  /*0c80*/  UCGABAR_ARV ;  /* 0x00000000000079c7 */ /* 0x016fe20008000000 */
[----:B------:R-:W-:Y:S05]  /*0c90*/  BRA `(.L_x_9) ;  /* 0x0000000000047947 */ /* 0x000fea0003800000 */
.L_x_8:
[----:B-12-4-:R-:W-:Y:S01]  /*0ca0*/  NOP ;  /* 0x0000000000007918 */ /* 0x016fe20000000000 */
.L_x_9:
[----:B------:R-:W1:Y:S01]  /*0cb0*/  LDC.64 R16, c[0x0][0xbf0] ;  /* 0x0002fc00ff107b82 */ /* 0x000e620000000a00 */
[----:B------:R-:W1:Y:S01]  /*0cc0*/  LDCU.64 UR38, c[0x0][0x358] ;  /* 0x00006b00ff2677ac */ /* 0x000e620008000a00 */
[----:B------:R-:W2:Y:S01]  /*0cd0*/  LDCU UR15, c[0x0][0xbe8] ;  /* 0x00017d00ff0f77ac */ /* 0x000ea20008000800 */
[----:B------:R-:W-:-:S05]  /*0ce0*/  LOP3.LUT R41, R5, 0x1f, RZ, 0xc0, !PT ;  /* 0x0000001f05297812 */ /* 0x000fca00078ec0ff */
[----:B------:R-:W3:Y:S08]  /*0cf0*/  LDC R3, c[0x0][0xc0c] ;  /* 0x00030300ff037b82 */ /* 0x000ef00000000800 */
[----:B------:R-:W3:Y:S01]  /*0d00*/  LDC R2, c[0x0][0xbdc] ;  /* 0x0002f700ff027b82 */ /* 0x000ee20000000800 */
[----:B-1----:R-:W4:Y:S07]  /*0d10*/  LDG.E R0, desc[UR38][R16.64] ;  /* 0x0000002610007981 */ /* 0x002f2e000c1e1900 */
[----:B------:R-:W4:Y:S01]  /*0d20*/  LDC.64 R28, c[0x0][0xba0] ;  /* 0x0002e800ff1c7b82 */ /* 0x000f220000000a00 */
[----:B------:R1:W4:Y:S01]  /*0d30*/  LDG.E R10, desc[UR38][R16.64+0x4] ;  /* 0x00000426100a7981 */ /* 0x000322000c1e1900 */
[----:B--2---:R-:W-:Y:S01]  /*0d40*/  ISETP.GE.AND P0, PT, R41, UR15, PT ;  /* 0x0000000f29007c0c */ /* 0x004fe2000bf06270 */
[----:B------:R-:W-:-:S02]  /*0d50*/  IMAD.MOV.U32 R13, RZ, RZ, RZ ;  /* 0x000000ffff0d7224 */ /* 0x000fc400078e00ff */
[----:B------:R-:W-:-:S03]  /*0d60*/  IMAD.MOV.U32 R14, RZ, RZ, RZ ;  /* 0x000000ffff0e7224 */ /* 0x000fc600078e00ff */
[----:B------:R-:W2:Y:S08]  /*0d70*/  LDC R11, c[0x0][0xc10] ;  /* 0x00030400ff0b7b82 */ /* 0x000eb00000000800 */
[----:B------:R-:W4:Y:S08]  /*0d80*/  LDC.64 R22, c[0x0][0xbb8] ;  /* 0x0002ee00ff167b82 */ /* 0x000f300000000a00 */
[----:B------:R-:W1:Y:S08]  /*0d90*/  @!P0 LDC.64 R6, c[0x0][0xbf0] ;  /* 0x0002fc00ff068b82 */ /* 0x000e700000000a00 */
[----:B------:R-:W4:Y:S01]  /*0da0*/  LDC.64 R24, c[0x0][0xbb0] ;  /* 0x0002ec00ff187b82 */ /* 0x000f220000000a00 */
[----:B---3--:R-:W-:-:S02]  /*0db0*/  SHF.L.U32 R12, R3, R2, RZ ;  /* 0x00000002030c7219 */ /* 0x008fc400000006ff */
[----:B--2---:R-:W-:-:S05]  /*0dc0*/  SHF.L.U32 R11, R11, R2, RZ ;  /* 0x000000020b0b7219 */ /* 0x004fca00000006ff */
[----:B------:R-:W2:Y:S01]  /*0dd0*/  LDC.64 R26, c[0x0][0xba8] ;  /* 0x0002ea00ff1a7b82 */ /* 0x000ea20000000a00 */
[----:B-1----:R-:W-:-:S07]  /*0de0*/  @!P0 IMAD.WIDE.U32 R6, R41, 0xc, R6 ;  /* 0x0000000c29068825 */ /* 0x002fce00078e0006 */
[----:B------:R-:W1:Y:S01]  /*0df0*/  LDC.64 R20, c[0x0][0xbc0] ;  /* 0x0002f000ff147b82 */ /* 0x000e620000000a00 */
[----:B------:R-:W5:Y:S04]  /*0e00*/  @!P0 LDG.E R13, desc[UR38][R6.64] ;  /* 0x00000026060d8981 */ /* 0x000f68000c1e1900 */
[----:B------:R3:W5:Y:S01]  /*0e10*/  @!P0 LDG.E R14, desc[UR38][R6.64+0x4] ;  /* 0x00000426060e8981 */ /* 0x000762000c1e1900 */
[----:B------:R-:W-:Y:S02]  /*0e20*/  IABS R31, R12 ;  /* 0x0000000c001f7213 */ /* 0x000fe40000000000 */
[----:B------:R-:W-:-:S05]  /*0e30*/  CS2R.32 R39, SR_CgaSize ;  /* 0x0000000000277805 */ /* 0x000fca0000008a00 */
[----:B------:R-:W-:-:S05]  /*0e40*/  IMAD R39, R39, -0xa0, RZ ;  /* 0xffffff6027277824 */ /* 0x000fca00078e02ff */
[----:B------:R-:W-:-:S14]  /*0e50*/  R2UR UR5, R39 ;  /* 0x00000000270572ca */ /* 0x000fdc00000e0000 */
[----:B------:R-:W4:Y:S01]  /*0e60*/  LDCU UR5, c[0x0][UR5+0x2b4] ;  /* 0x00005680050577ac */ /* 0x000f220008000800 */
[----:B------:R-:W-:Y:S01]  /*0e70*/  IABS R30, R11 ;  /* 0x0000000b001e7213 */ /* 0x000fe20000000000 */
[----:B------:R-:W3:Y:S01]  /*0e80*/  I2F.RP R36, R31 ;  /* 0x0000001f00247306 */ /* 0x000ee20000209400 */
[----:B--2---:R-:W-:-:S04]  /*0e90*/  ISETP.NE.U32.AND P4, PT, R26, RZ, PT ;  /* 0x000000ff1a00720c */ /* 0x004fc80003f85070 */
[----:B------:R-:W-:-:S03]  /*0ea0*/  ISETP.NE.AND.EX P4, PT, R27, RZ, PT, P4 ;  /* 0x000000ff1b00720c */ /* 0x000fc60003f85340 */
[----:B------:R-:W2:Y:S01]  /*0eb0*/  I2F.RP R17, R30 ;  /* 0x0000001e00117306 */ /* 0x000ea20000209400 */
[----:B-1----:R-:W-:-:S04]  /*0ec0*/  ISETP.NE.U32.AND P3, PT, R20, RZ, PT ;  /* 0x000000ff1400720c */ /* 0x002fc80003f65070 */
[----:B------:R-:W-:-:S03]  /*0ed0*/  ISETP.NE.AND.EX P3, PT, R21, RZ, PT, P3 ;  /* 0x000000ff1500720c */ /* 0x000fc60003f65330 */
[----:B---3--:R-:W1:Y:S01]  /*0ee0*/  MUFU.RCP R36, R36 ;  /* 0x0000002400247308 */ /* 0x008e620000001000 */
[----:B------:R-:W3:Y:S07]  /*0ef0*/  LDC.64 R6, c[0x0][0xbc8] ;  /* 0x0002f200ff067b82 */ /* 0x000eee0000000a00 */
[----:B--2---:R-:W2:Y:S01]  /*0f00*/  MUFU.RCP R17, R17 ;  /* 0x0000001100117308 */ /* 0x004ea20000001000 */
[----:B-1----:R-:W-:-:S07]  /*0f10*/  VIADD R36, R36, 0xffffffe ;  /* 0x0ffffffe24247836 */ /* 0x002fce0000000000 */
[----:B------:R1:W3:Y:S01]  /*0f20*/  F2I.FTZ.U32.TRUNC.NTZ R37, R36 ;  /* 0x0000002400257305 */ /* 0x0002e2000021f000 */
[----:B--2---:R-:W-:-:S07]  /*0f30*/  VIADD R17, R17, 0xffffffe ;  /* 0x0ffffffe11117836 */ /* 0x004fce0000000000 */
[----:B------:R-:W2:Y:S01]  /*0f40*/  F2I.FTZ.U32.TRUNC.NTZ R17, R17 ;  /* 0x0000001100117305 */ /* 0x000ea2000021f000 */
[----:B-1----:R-:W-:Y:S01]  /*0f50*/  IMAD.MOV.U32 R36, RZ, RZ, RZ ;  /* 0x000000ffff247224 */ /* 0x002fe200078e00ff */
[----:B----4-:R-:W-:-:S04]  /*0f60*/  IADD3 R8, P0, PT, R0, R28, RZ ;  /* 0x0000001c00087210 */ /* 0x010fc80007f1e0ff */
[----:B------:R-:W-:Y:S02]  /*0f70*/  LEA.HI.X.SX32 R0, R0, R29, 0x1, P0 ;  /* 0x0000001d00007211 */ /* 0x000fe400000f0eff */
[----:B------:R-:W-:-:S04]  /*0f80*/  IADD3 R8, P0, PT, R8, -0x1, RZ ;  /* 0xffffffff08087810 */ /* 0x000fc80007f1e0ff */
[----:B------:R-:W-:Y:S02]  /*0f90*/  IADD3.X R0, PT, PT, R0, -0x1, RZ, P0, !PT ;  /* 0xffffffff00007810 */ /* 0x000fe400007fe4ff */
[----:B------:R-:W-:Y:S02]  /*0fa0*/  IADD3 R16, P0, PT, R10, R22, RZ ;  /* 0x000000160a107210 */ /* 0x000fe40007f1e0ff */
[----:B------:R-:W-:Y:S02]  /*0fb0*/  IADD3 R38, P1, PT, R8, R25, RZ ;  /* 0x0000001908267210 */ /* 0x000fe40007f3e0ff */
[----:B------:R-:W-:Y:S02]  /*0fc0*/  LEA.HI.X.SX32 R10, R10, R23, 0x1, P0 ;  /* 0x000000170a0a7211 */ /* 0x000fe400000f0eff */
[----:B------:R-:W-:Y:S01]  /*0fd0*/  IADD3 R16, P0, PT, R16, -0x1, RZ ;  /* 0xffffffff10107810 */ /* 0x000fe20007f1e0ff */
[----:B------:R-:W-:-:S03]  /*0fe0*/  IMAD.X R3, RZ, RZ, R0, P1 ;  /* 0x000000ffff037224 */ /* 0x000fc600008e0600 */
[----:B------:R-:W-:Y:S01]  /*0ff0*/  IADD3.X R10, PT, PT, R10, -0x1, RZ, P0, !PT ;  /* 0xffffffff0a0a7810 */ /* 0x000fe200007fe4ff */
[----:B------:R-:W-:Y:S01]  /*1000*/  IMAD.WIDE.U32 R34, R3, R26, RZ ;  /* 0x0000001a03227225 */ /* 0x000fe200078e00ff */
[----:B---3--:R-:W-:-:S05]  /*1010*/  IADD3 R2, P0, PT, R16, R7, RZ ;  /* 0x0000000710027210 */ /* 0x008fca0007f1e0ff */
[----:B------:R-:W-:Y:S02]  /*1020*/  IMAD.X R15, RZ, RZ, R10, P0 ;  /* 0x000000ffff0f7224 */ /* 0x000fe400000e060a */
[----:B------:R-:W-:-:S04]  /*1030*/  IMAD.WIDE.U32 R34, P1, R38, R27, R34 ;  /* 0x0000001b26227225 */ /* 0x000fc80007820022 */
[----:B------:R-:W-:-:S04]  /*1040*/  IMAD.WIDE.U32 R38, R38, R26, RZ ;  /* 0x0000001a26267225 */ /* 0x000fc800078e00ff */
[----:B------:R-:W-:-:S04]  /*1050*/  IMAD.WIDE.U32 R32, R15, R20, RZ ;  /* 0x000000140f207225 */ /* 0x000fc800078e00ff */
[----:B------:R-:W-:Y:S01]  /*1060*/  IMAD.X R19, RZ, RZ, RZ, P1 ;  /* 0x000000ffff137224 */ /* 0x000fe200008e06ff */
[----:B------:R-:W-:Y:S01]  /*1070*/  IADD3 RZ, P1, PT, R39, R34, RZ ;  /* 0x0000002227ff7210 */ /* 0x000fe20007f3e0ff */
[----:B------:R-:W-:Y:S02]  /*1080*/  IMAD.MOV.U32 R18, RZ, RZ, R35 ;  /* 0x000000ffff127224 */ /* 0x000fe400078e0023 */
[----:B------:R-:W-:-:S04]  /*1090*/  IMAD.WIDE.U32 R32, P0, R2, R21, R32 ;  /* 0x0000001502207225 */ /* 0x000fc80007800020 */
[----:B------:R-:W-:Y:S02]  /*10a0*/  IMAD.WIDE.U32 R34, R2, R20, RZ ;  /* 0x0000001402227225 */ /* 0x000fe400078e00ff */
[----:B------:R-:W1:Y:S02]  /*10b0*/  LDC R2, c[0x0][0xbe0] ;  /* 0x0002f800ff027b82 */ /* 0x000e640000000800 */
[----:B------:R-:W-:Y:S01]  /*10c0*/  IMAD.X R39, RZ, RZ, RZ, P0 ;  /* 0x000000ffff277224 */ /* 0x000fe200000e06ff */
[----:B------:R-:W-:Y:S01]  /*10d0*/  IADD3 RZ, P0, PT, R35, R32, RZ ;  /* 0x0000002023ff7210 */ /* 0x000fe20007f1e0ff */
[----:B------:R-:W-:Y:S01]  /*10e0*/  IMAD.MOV.U32 R38, RZ, RZ, R33 ;  /* 0x000000ffff267224 */ /* 0x000fe200078e0021 */
[----:B------:R-:W3:Y:S01]  /*10f0*/  S2R R32, SR_CTAID.Y ;  /* 0x0000000000207919 */ /* 0x000ee20000002600 */
[----:B------:R-:W-:Y:S01]  /*1100*/  IMAD.WIDE.U32.X R18, R3, R27, R18, P1 ;  /* 0x0000001b03127225 */ /* 0x000fe200008e0412 */
[----:B------:R-:W-:-:S05]  /*1110*/  CS2R.32 R35, SR_CgaSize ;  /* 0x0000000000237805 */ /* 0x000fca0000008a00 */
[----:B------:R-:W-:-:S06]  /*1120*/  IMAD R35, R35, -0xa0, RZ ;  /* 0xffffff6023237824 */ /* 0x000fcc00078e02ff */
[----:B------:R-:W4:Y:S01]  /*1130*/  LDC R35, c[0x0][R35+0x2a4] ;  /* 0x0000a90023237b82 */ /* 0x000f220000000800 */
[----:B------:R-:W-:Y:S01]  /*1140*/  IMAD.WIDE.U32.X R38, R15, R21, R38, P0 ;  /* 0x000000150f267225 */ /* 0x000fe200000e0426 */
[----:B------:R-:W-:Y:S02]  /*1150*/  SEL R3, R8, R18, !P4 ;  /* 0x0000001208037207 */ /* 0x000fe40006000000 */
[----:B------:R-:W-:Y:S01]  /*1160*/  SEL R18, R0, R19, !P4 ;  /* 0x0000001300127207 */ /* 0x000fe20006000000 */
[----:B------:R-:W-:Y:S01]  /*1170*/  IMAD.MOV R0, RZ, RZ, -R37 ;  /* 0x000000ffff007224 */ /* 0x000fe200078e0a25 */
[----:B------:R-:W-:Y:S01]  /*1180*/  SEL R15, R16, R38, !P3 ;  /* 0x00000026100f7207 */ /* 0x000fe20005800000 */
[----:B--2---:R-:W-:Y:S01]  /*1190*/  IMAD.MOV R8, RZ, RZ, -R17 ;  /* 0x000000ffff087224 */ /* 0x004fe200078e0a11 */
[----:B------:R-:W-:Y:S01]  /*11a0*/  SEL R10, R10, R39, !P3 ;  /* 0x000000270a0a7207 */ /* 0x000fe20005800000 */
[----:B------:R-:W-:Y:S01]  /*11b0*/  IMAD.MOV.U32 R16, RZ, RZ, RZ ;  /* 0x000000ffff107224 */ /* 0x000fe200078e00ff */
[----:B------:R-:W-:Y:S01]  /*11c0*/  SHF.R.U64 R3, R3, R24, R18 ;  /* 0x0000001803037219 */ /* 0x000fe20000001212 */
[----:B------:R-:W-:Y:S01]  /*11d0*/  IMAD R33, R8, R30, RZ ;  /* 0x0000001e08217224 */ /* 0x000fe200078e02ff */
[----:B------:R-:W-:Y:S01]  /*11e0*/  SHF.R.U64 R18, R15, R6, R10 ;  /* 0x000000060f127219 */ /* 0x000fe2000000120a */
[----:B------:R-:W-:Y:S01]  /*11f0*/  IMAD R15, R0, R31, RZ ;  /* 0x0000001f000f7224 */ /* 0x000fe200078e02ff */
[----:B------:R-:W-:Y:S01]  /*1200*/  IADD3 R10, PT, PT, R12, -0x1, R3 ;  /* 0xffffffff0c0a7810 */ /* 0x000fe20007ffe003 */
[----:B------:R-:W-:Y:S01]  /*1210*/  IMAD.HI.U32 R33, R17, R33, R16 ;  /* 0x0000002111217227 */ /* 0x000fe200078e0010 */
[----:B-1----:R-:W-:-:S02]  /*1220*/  ISETP.NE.AND P0, PT, R2, 0x1, PT ;  /* 0x000000010200780c */ /* 0x002fc40003f05270 */
[----:B------:R-:W-:Y:S01]  /*1230*/  IABS R0, R12 ;  /* 0x0000000c00007213 */ /* 0x000fe20000000000 */
[----:B------:R-:W-:Y:S01]  /*1240*/  IMAD.HI.U32 R8, R37, R15, R36 ;  /* 0x0000000f25087227 */ /* 0x000fe200078e0024 */
[----:B------:R-:W-:Y:S02]  /*1250*/  IADD3 R3, PT, PT, R11, -0x1, R18 ;  /* 0xffffffff0b037810 */ /* 0x000fe40007ffe012 */
[----:B------:R-:W-:Y:S01]  /*1260*/  IABS R19, R10 ;  /* 0x0000000a00137213 */ /* 0x000fe20000000000 */
[----:B------:R-:W-:Y:S01]  /*1270*/  IMAD.MOV R0, RZ, RZ, -R0 ;  /* 0x000000ffff007224 */ /* 0x000fe200078e0a00 */
[----:B------:R-:W-:Y:S01]  /*1280*/  IABS R15, R11 ;  /* 0x0000000b000f7213 */ /* 0x000fe20000000000 */
[----:B------:R-:W-:Y:S01]  /*1290*/  IMAD.MOV.U32 R39, RZ, RZ, RZ ;  /* 0x000000ffff277224 */ /* 0x000fe200078e00ff */
[----:B------:R-:W-:Y:S01]  /*12a0*/  IABS R18, R3 ;  /* 0x0000000300127213 */ /* 0x000fe20000000000 */
[----:B------:R-:W-:Y:S02]  /*12b0*/  IMAD.HI.U32 R8, R8, R19, RZ ;  /* 0x0000001308087227 */ /* 0x000fe400078e00ff */
[----:B------:R-:W1:Y:S02]  /*12c0*/  @!P0 LDC R16, c[0x0][0x370] ;  /* 0x0000dc00ff108b82 */ /* 0x000e640000000800 */
[----:B------:R-:W-:-:S02]  /*12d0*/  IMAD.MOV R15, RZ, RZ, -R15 ;  /* 0x000000ffff0f7224 */ /* 0x000fc400078e0a0f */
[----:B------:R-:W-:-:S04]  /*12e0*/  IMAD.HI.U32 R17, R33, R18, RZ ;  /* 0x0000001221117227 */ /* 0x000fc800078e00ff */
[----:B------:R-:W-:Y:S01]  /*12f0*/  IMAD R0, R8, R0, R19 ;  /* 0x0000000008007224 */ /* 0x000fe200078e0213 */
[----:B---3--:R-:W-:Y:S01]  /*1300*/  I2FP.F32.U32 R8, R32 ;  /* 0x0000002000087245 */ /* 0x008fe20000201000 */
[----:B------:R-:W-:Y:S02]  /*1310*/  IMAD R17, R17, R15, R18 ;  /* 0x0000000f11117224 */ /* 0x000fe400078e0212 */
[--C-:B------:R-:W-:Y:S01]  /*1320*/  @!P0 IMAD.MOV.U32 R19, RZ, RZ, R32.reuse ;  /* 0x000000ffff138224 */ /* 0x100fe200078e0020 */
[----:B------:R-:W-:Y:S01]  /*1330*/  ISETP.GT.U32.AND P5, PT, R31, R0, PT ;  /* 0x000000001f00720c */ /* 0x000fe20003fa4070 */
[----:B------:R-:W-:Y:S01]  /*1340*/  FMUL R34, R8, UR5 ;  /* 0x0000000508227c20 */ /* 0x000fe20008400000 */
[----:B------:R-:W-:Y:S01]  /*1350*/  ISETP.GT.U32.AND P1, PT, R30, R17, PT ;  /* 0x000000111e00720c */ /* 0x000fe20003f24070 */
[----:B------:R-:W-:Y:S02]  /*1360*/  @!P0 IMAD.U32 R18, RZ, RZ, UR4 ;  /* 0x00000004ff128e24 */ /* 0x000fe4000f8e00ff */
[----:B------:R-:W2:Y:S01]  /*1370*/  F2I.U32.TRUNC.NTZ R8, R34 ;  /* 0x0000002200087305 */ /* 0x000ea2000020f000 */
[----:B------:R-:W-:Y:S01]  /*1380*/  @P0 IMAD.U32 R19, RZ, RZ, UR4 ;  /* 0x00000004ff130e24 */ /* 0x000fe2000f8e00ff */
[----:B------:R-:W3:Y:S01]  /*1390*/  LDCU.64 UR4, c[0x0][0xbd0] ;  /* 0x00017a00ff0477ac */ /* 0x000ee20008000a00 */
[----:B------:R-:W-:Y:S01]  /*13a0*/  @P0 IMAD.MOV.U32 R18, RZ, RZ, R32 ;  /* 0x000000ffff120224 */ /* 0x000fe200078e0020 */
[----:B------:R-:W1:Y:S01]  /*13b0*/  @P0 LDC R16, c[0x0][0x374] ;  /* 0x0000dd00ff100b82 */ /* 0x000e620000000800 */
[----:B------:R-:W-:-:S03]  /*13c0*/  ISETP.GE.AND P0, PT, R3, RZ, PT ;  /* 0x000000ff0300720c */ /* 0x000fc60003f06270 */
[----:B------:R-:W-:Y:S02]  /*13d0*/  @!P5 IMAD.IADD R0, R0, 0x1, -R31 ;  /* 0x000000010000d824 */ /* 0x000fe400078e0a1f */
[----:B------:R-:W-:Y:S01]  /*13e0*/  @!P1 IMAD.IADD R17, R17, 0x1, -R30 ;  /* 0x0000000111119824 */ /* 0x000fe200078e0a1e */
[----:B------:R-:W-:Y:S01]  /*13f0*/  ISETP.GE.AND P1, PT, R10, RZ, PT ;  /* 0x000000ff0a00720c */ /* 0x000fe20003f26270 */
[----:B------:R-:W-:Y:S01]  /*1400*/  IMAD.MOV.U32 R38, RZ, RZ, R18 ;  /* 0x000000ffff267224 */ /* 0x000fe200078e0012 */
[----:B------:R-:W-:Y:S02]  /*1410*/  ISETP.GT.U32.AND P6, PT, R31, R0, PT ;  /* 0x000000001f00720c */ /* 0x000fe40003fc4070 */
[----:B------:R-:W-:Y:S01]  /*1420*/  ISETP.GT.U32.AND P5, PT, R30, R17, PT ;  /* 0x000000111e00720c */ /* 0x000fe20003fa4070 */
[----:B--2---:R-:W-:Y:S01]  /*1430*/  IMAD.MOV R8, RZ, RZ, -R8 ;  /* 0x000000ffff087224 */ /* 0x004fe200078e0a08 */
[----:B------:R-:W-:-:S03]  /*1440*/  LOP3.LUT R34, RZ, R12, RZ, 0x33, !PT ;  /* 0x0000000cff227212 */ /* 0x000fc600078e33ff */
[----:B----4-:R-:W-:Y:S01]  /*1450*/  IMAD R8, R35, R8, R32 ;  /* 0x0000000823087224 */ /* 0x010fe200078e0220 */
[----:B------:R-:W-:-:S05]  /*1460*/  LOP3.LUT R32, RZ, R11, RZ, 0x33, !PT ;  /* 0x0000000bff207212 */ /* 0x000fca00078e33ff */
[----:B------:R-:W-:Y:S01]  /*1470*/  @!P6 IMAD.IADD R0, R0, 0x1, -R31 ;  /* 0x000000010000e824 */ /* 0x000fe200078e0a1f */
[C---:B------:R-:W-:Y:S01]  /*1480*/  ISETP.NE.AND P6, PT, R12.reuse, RZ, PT ;  /* 0x000000ff0c00720c */ /* 0x040fe20003fc5270 */
[----:B------:R-:W-:Y:S01]  /*1490*/  @!P5 IMAD.IADD R17, R17, 0x1, -R30 ;  /* 0x000000011111d824 */ /* 0x000fe200078e0a1e */
[----:B------:R-:W-:Y:S01]  /*14a0*/  ISETP.NE.AND P5, PT, R12, RZ, PT ;  /* 0x000000ff0c00720c */ /* 0x000fe20003fa5270 */
[----:B------:R-:W-:Y:S01]  /*14b0*/  @!P1 IMAD.MOV R0, RZ, RZ, -R0 ;  /* 0x000000ffff009224 */ /* 0x000fe200078e0a00 */
[----:B------:R-:W-:Y:S01]  /*14c0*/  ISETP.NE.AND P6, PT, R11, RZ, PT ;  /* 0x000000ff0b00720c */ /* 0x000fe20003fc5270 */
[----:B-1----:R-:W-:-:S03]  /*14d0*/  IMAD.WIDE.U32 R38, R16, R19, R38 ;  /* 0x0000001310267225 */ /* 0x002fc600078e0026 */
[----:B------:R-:W-:Y:S01]  /*14e0*/  SEL R19, R34, R0, !P5 ;  /* 0x0000000022137207 */ /* 0x000fe20006800000 */
[----:B------:R-:W-:Y:S01]  /*14f0*/  @!P0 IMAD.MOV R17, RZ, RZ, -R17 ;  /* 0x000000ffff118224 */ /* 0x000fe200078e0a11 */
[----:B------:R-:W-:Y:S01]  /*1500*/  PRMT R0, RZ, 0x7610, R0 ;  /* 0x00007610ff007816 */ /* 0x000fe20000000000 */
[----:B---3--:R-:W-:Y:S06]  /*1510*/  BRA.U UP1, `(.L_x_10) ;  /* 0x0000000101287547 */ /* 0x008fec000b800000 */
[----:B------:R-:W-:Y:S01]  /*1520*/  ISETP.NE.AND P0, PT, R8, RZ, PT ;  /* 0x000000ff0800720c */ /* 0x000fe20003f05270 */
[----:B------:R-:W-:-:S03]  /*1530*/  IMAD.MOV.U32 R0, RZ, RZ, 0x3 ;  /* 0x00000003ff007424 */ /* 0x000fc600078e00ff */
[C---:B------:R-:W-:Y:S02]  /*1540*/  ISETP.LT.U32.OR P0, PT, R9.reuse, 0x2, !P0 ;  /* 0x000000020900780c */ /* 0x040fe40004701470 */
[----:B------:R-:W-:Y:S02]  /*1550*/  LOP3.LUT R9, R9, 0xfffffffe, RZ, 0xc0, !PT ;  /* 0xfffffffe09097812 */ /* 0x000fe400078ec0ff */
[----:B------:R-:W-:Y:S02]  /*1560*/  SEL R35, RZ, 0x1, !P0 ;  /* 0x00000001ff237807 */ /* 0x000fe40004000000 */
[----:B------:R-:W-:Y:S02]  /*1570*/  SEL R4, RZ, 0x2, !P0 ;  /* 0x00000002ff047807 */ /* 0x000fe40004000000 */
[----:B------:R-:W-:-:S03]  /*1580*/  SHF.L.U32 R0, R0, R9, RZ ;  /* 0x0000000900007219 */ /* 0x000fc600000006ff */
[--C-:B------:R-:W-:Y:S01]  /*1590*/  IMAD.IADD R35, R35, 0x1, R4.reuse ;  /* 0x0000000123237824 */ /* 0x100fe200078e0204 */
[----:B------:R-:W-:-:S04]  /*15a0*/  PRMT R4, R0, 0x7610, R4 ;  /* 0x0000761000047816 */ /* 0x000fc80000000004 */
[----:B------:R-:W-:-:S07]  /*15b0*/  PRMT R0, R35, 0x7610, R0 ;  /* 0x0000761023007816 */ /* 0x000fce0000000000 */
.L_x_10:
[----:B------:R-:W1:Y:S01]  /*15c0*/  LDCU.U8 UR6, c[0x0][0xbd8] ;  /* 0x00017b00ff0677ac */ /* 0x000e620008000000 */
[----:B------:R-:W-:Y:S01]  /*15d0*/  ISETP.NE.AND P1, PT, R2, 0x1, PT ;  /* 0x000000010200780c */ /* 0x000fe20003f25270 */
[----:B------:R-:W-:Y:S01]  /*15e0*/  IMAD.MOV.U32 R2, RZ, RZ, R38 ;  /* 0x000000ffff027224 */ /* 0x000fe200078e0026 */
[----:B------:R-:W-:Y:S01]  /*15f0*/  SEL R8, R32, R17, !P6 ;  /* 0x0000001120087207 */ /* 0x000fe20007000000 */
[----:B------:R-:W-:Y:S01]  /*1600*/  IMAD.MOV.U32 R38, RZ, RZ, -0x1 ;  /* 0xffffffffff267424 */ /* 0x000fe200078e00ff */
[----:B------:R-:W-:Y:S01]  /*1610*/  UPLOP3.LUT UP1, UPT, UPT, UPT, UPT, 0x80, 0x8 ;  /* 0x000000000008789c */ /* 0x000fe20003f2f070 */
[----:B------:R-:W-:Y:S01]  /*1620*/  IMAD.MOV.U32 R35, RZ, RZ, -0x1 ;  /* 0xffffffffff237424 */ /* 0x000fe200078e00ff */
[----:B------:R-:W-:Y:S01]  /*1630*/  ISETP.GE.U32.AND P5, PT, R2, UR4, PT ;  /* 0x0000000402007c0c */ /* 0x000fe2000bfa6070 */
[----:B------:R-:W-:Y:S01]  /*1640*/  IMAD.IADD R8, R3, 0x1, -R8 ;  /* 0x0000000103087824 */ /* 0x000fe200078e0a08 */
[----:B------:R2:W-:Y:S01]  /*1650*/  STL [R1+0x10], R38 ;  /* 0x0000102601007387 */ /* 0x0005e20000100800 */
[----:B------:R-:W-:Y:S01]  /*1660*/  IMAD.MOV.U32 R3, RZ, RZ, R39 ;  /* 0x000000ffff037224 */ /* 0x000fe200078e0027 */
[----:B------:R-:W-:Y:S01]  /*1670*/  UMOV UR40, 0xffffffff ;  /* 0xffffffff00287882 */ /* 0x000fe20000000000 */
[----:B------:R-:W-:Y:S01]  /*1680*/  IMAD.IADD R19, R10, 0x1, -R19 ;  /* 0x000000010a137824 */ /* 0x000fe200078e0a13 */
[----:B------:R2:W-:Y:S01]  /*1690*/  STL [R1], R35 ;  /* 0x0000002301007387 */ /* 0x0005e20000100800 */
[----:B------:R-:W3:Y:S01]  /*16a0*/  LDCU UR37, c[0x0][0x370] ;  /* 0x00006e00ff2577ac */ /* 0x000ee20008000800 */
[----:B------:R-:W-:Y:S01]  /*16b0*/  ISETP.GE.U32.AND.EX P5, PT, R3, UR5, PT, P5 ;  /* 0x0000000503007c0c */ /* 0x000fe2000bfa6150 */
[----:B------:R-:W-:Y:S01]  /*16c0*/  IMAD R18, R19, R8, RZ ;  /* 0x0000000813127224 */ /* 0x000fe200078e02ff */
[----:B------:R-:W-:Y:S01]  /*16d0*/  SEL R16, R8, R19, !P1 ;  /* 0x0000001308107207 */ /* 0x000fe20004800000 */
[----:B------:R-:W-:Y:S01]  /*16e0*/  IMAD.MOV.U32 R10, RZ, RZ, RZ ;  /* 0x000000ffff0a7224 */ /* 0x000fe200078e00ff */
[----:B-1----:R-:W-:-:S02]  /*16f0*/  ISETP.NE.AND P0, PT, RZ, UR6, PT ;  /* 0x00000006ff007c0c */ /* 0x002fc4000bf05270 */
[----:B------:R-:W-:Y:S02]  /*1700*/  CS2R R8, SRZ ;  /* 0x0000000000087805 */ /* 0x000fe4000001ff00 */
[----:B------:R-:W-:Y:S02]  /*1710*/  SHF.R.S32.HI R19, RZ, 0x1f, R18 ;  /* 0x0000001fff137819 */ /* 0x000fe40000011412 */
[----:B------:R-:W-:-:S07]  /*1720*/  SHF.R.S32.HI R17, RZ, 0x1f, R16 ;  /* 0x0000001fff117819 */ /* 0x000fce0000011410 */
[----:B---3--:R-:W-:Y:S05]  /*1730*/  @P5 BRA P0, `(.L_x_11) ;  /* 0x0000001400b05947 */ /* 0x008fea0000000000 */
[----:B------:R-:W-:Y:S01]  /*1740*/  ISETP.GE.U32.AND P0, PT, R2, R18, PT ;  /* 0x000000120200720c */ /* 0x000fe20003f06070 */
[----:B------:R-:W-:Y:S01]  /*1750*/  IMAD.MOV.U32 R10, RZ, RZ, RZ ;  /* 0x000000ffff0a7224 */ /* 0x000fe200078e00ff */
[----:B------:R-:W-:Y:S02]  /*1760*/  CS2R R8, SRZ ;  /* 0x0000000000087805 */ /* 0x000fe4000001ff00 */
[----:B------:R-:W-:-:S13]  /*1770*/  ISETP.GE.U32.AND.EX P0, PT, R3, R19, PT, P0 ;  /* 0x000000130300720c */ /* 0x000fda0003f06100 */
[----:B------:R-:W-:Y:S05]  /*1780*/  @!P0 BRA `(.L_x_12) ;  /* 0x0000001000848947 */ /* 0x000fea0003800000 */
[----:B------:R-:W-:Y:S01]  /*1790*/  IADD3 R22, P0, PT, R22, -0x1, RZ ;  /* 0xffffffff16167810 */ /* 0x000fe20007f1e0ff */
[----:B------:R-:W-:Y:S01]  /*17a0*/  VIADD R8, R41, 0x20 ;  /* 0x0000002029087836 */ /* 0x000fe20000000000 */
[----:B-----5:R-:W-:Y:S01]  /*17b0*/  MOV R10, R14 ;  /* 0x0000000e000a7202 */ /* 0x020fe20000000f00 */
[----:B------:R-:W-:Y:S01]  /*17c0*/  IMAD.MOV.U32 R9, RZ, RZ, R41 ;  /* 0x000000ffff097224 */ /* 0x000fe200078e0029 */
[----:B------:R-:W-:Y:S02]  /*17d0*/  IADD3.X R23, PT, PT, R23, -0x1, RZ, P0, !PT ;  /* 0xffffffff17177810 */ /* 0x000fe400007fe4ff */
[----:B------:R-:W-:-:S04]  /*17e0*/  IADD3 R28, P0, PT, R28, -0x1, RZ ;  /* 0xffffffff1c1c7810 */ /* 0x000fc80007f1e0ff */
[----:B------:R-:W-:Y:S02]  /*17f0*/  IADD3.X R29, PT, PT, R29, -0x1, RZ, P0, !PT ;  /* 0xffffffff1d1d7810 */ /* 0x000fe400007fe4ff */
[----:B------:R-:W-:Y:S01]  /*1800*/  ISETP.GE.AND P0, PT, R8, UR15, PT ;  /* 0x0000000f08007c0c */ /* 0x000fe2000bf06270 */
[----:B------:R-:W-:-:S12]  /*1810*/  IMAD.MOV.U32 R8, RZ, RZ, R13 ;  /* 0x000000ffff087224 */ /* 0x000fd800078e000d */
[----:B--2---:R-:W1:Y:S01]  /*1820*/  @!P0 LDC.64 R38, c[0x0][0xbf0] ;  /* 0x0002fc00ff268b82 */ /* 0x004e620000000a00 */
[----:B------:R-:W-:Y:S01]  /*1830*/  BSSY.RECONVERGENT B0, `(.L_x_13) ;  /* 0x0000047000007945 */ /* 0x000fe20003800200 */
[----:B------:R-:W-:Y:S02]  /*1840*/  HFMA2 R18, -RZ, RZ, 0, 0 ;  /* 0x00000000ff127431 */ /* 0x000fe400000001ff */
[----:B------:R-:W-:Y:S02]  /*1850*/  IMAD.MOV.U32 R19, RZ, RZ, 0x7fffffff ;  /* 0x7fffffffff137424 */ /* 0x000fe400078e00ff */
[----:B-1----:R-:W-:-:S05]  /*1860*/  @!P0 IMAD.WIDE.U32 R38, R9, 0xc, R38 ;  /* 0x0000000c09268825 */ /* 0x002fca00078e0026 */
[----:B------:R1:W5:Y:S04]  /*1870*/  @!P0 LDG.E R13, desc[UR38][R38.64+0x180] ;  /* 0x00018026260d8981 */ /* 0x000368000c1e1900 */
[----:B------:R1:W5:Y:S01]  /*1880*/  @!P0 LDG.E R14, desc[UR38][R38.64+0x184] ;  /* 0x00018426260e8981 */ /* 0x000362000c1e1900 */
[----:B------:R-:W-:-:S13]  /*1890*/  ISETP.GE.AND P0, PT, R9, UR15, PT ;  /* 0x0000000f09007c0c */ /* 0x000fda000bf06270 */
[----:B------:R-:W-:Y:S05]  /*18a0*/  @P0 BRA `(.L_x_14) ;  /* 0x0000000000fc0947 */ /* 0x000fea0003800000 */
[----:B------:R-:W-:Y:S01]  /*18b0*/  IADD3 R16, P0, PT, R10, R22, RZ ;  /* 0x000000160a107210 */ /* 0x000fe20007f1e0ff */
[----:B------:R-:W-:Y:S01]  /*18c0*/  IMAD.MOV.U32 R36, RZ, RZ, RZ ;  /* 0x000000ffff247224 */ /* 0x000fe200078e00ff */
[----:B------:R-:W-:Y:S02]  /*18d0*/  ISETP.NE.AND P5, PT, R12, RZ, PT ;  /* 0x000000ff0c00720c */ /* 0x000fe40003fa5270 */
[----:B------:R-:W-:Y:S02]  /*18e0*/  LEA.HI.X.SX32 R10, R10, R23, 0x1, P0 ;  /* 0x000000170a0a7211 */ /* 0x000fe400000f0eff */
[----:B------:R-:W-:-:S05]  /*18f0*/  IADD3 R17, P0, PT, R16, R7, RZ ;  /* 0x0000000710117210 */ /* 0x000fca0007f1e0ff */
[----:B------:R-:W-:Y:S01]  /*1900*/  IMAD.X R7, RZ, RZ, R10, P0 ;  /* 0x000000ffff077224 */ /* 0x000fe200000e060a */
[----:B------:R-:W-:Y:S01]  /*1910*/  IADD3 R18, P0, PT, R8, R28, RZ ;  /* 0x0000001c08127210 */ /* 0x000fe20007f1e0ff */
[----:B------:R-:W-:-:S03]  /*1920*/  IMAD.WIDE.U32 R44, R17, R20, RZ ;  /* 0x00000014112c7225 */ /* 0x000fc600078e00ff */
[----:B------:R-:W-:Y:S01]  /*1930*/  LEA.HI.X.SX32 R8, R8, R29, 0x1, P0 ;  /* 0x0000001d08087211 */ /* 0x000fe200000f0eff */
[----:B-1----:R-:W-:Y:S01]  /*1940*/  IMAD.WIDE.U32 R38, R7, R20, RZ ;  /* 0x0000001407267225 */ /* 0x002fe200078e00ff */
[----:B------:R-:W-:-:S05]  /*1950*/  IADD3 R25, P0, PT, R18, R25, RZ ;  /* 0x0000001912197210 */ /* 0x000fca0007f1e0ff */
[----:B------:R-:W-:Y:S02]  /*1960*/  IMAD.X R19, RZ, RZ, R8, P0 ;  /* 0x000000ffff137224 */ /* 0x000fe400000e0608 */
[----:B------:R-:W-:-:S04]  /*1970*/  IMAD.WIDE.U32 R38, P0, R17, R21, R38 ;  /* 0x0000001511267225 */ /* 0x000fc80007800026 */
[----:B------:R-:W-:Y:S01]  /*1980*/  IMAD.X R43, RZ, RZ, RZ, P0 ;  /* 0x000000ffff2b7224 */ /* 0x000fe200000e06ff */
[----:B------:R-:W-:Y:S01]  /*1990*/  IADD3 RZ, P0, PT, R45, R38, RZ ;  /* 0x000000262dff7210 */ /* 0x000fe20007f1e0ff */
[----:B------:R-:W-:-:S04]  /*19a0*/  IMAD.WIDE.U32 R46, R19, R26, RZ ;  /* 0x0000001a132e7225 */ /* 0x000fc800078e00ff */
[----:B------:R-:W-:Y:S02]  /*19b0*/  IMAD.MOV.U32 R42, RZ, RZ, R39 ;  /* 0x000000ffff2a7224 */ /* 0x000fe400078e0027 */
[----:B------:R-:W-:-:S04]  /*19c0*/  IMAD.WIDE.U32 R38, R25, R26, RZ ;  /* 0x0000001a19267225 */ /* 0x000fc800078e00ff */
[----:B------:R-:W-:-:S04]  /*19d0*/  IMAD.WIDE.U32.X R42, R7, R21, R42, P0 ;  /* 0x00000015072a7225 */ /* 0x000fc800000e042a */
[----:B------:R-:W-:Y:S01]  /*19e0*/  IMAD.WIDE.U32 R46, P0, R25, R27, R46 ;  /* 0x0000001b192e7225 */ /* 0x000fe2000780002e */
[----:B------:R-:W-:-:S03]  /*19f0*/  SEL R10, R10, R43, !P3 ;  /* 0x0000002b0a0a7207 */ /* 0x000fc60005800000 */
[----:B------:R-:W-:Y:S01]  /*1a00*/  IMAD.X R21, RZ, RZ, RZ, P0 ;  /* 0x000000ffff157224 */ /* 0x000fe200000e06ff */
[----:B------:R-:W-:Y:S01]  /*1a10*/  IADD3 RZ, P0, PT, R39, R46, RZ ;  /* 0x0000002e27ff7210 */ /* 0x000fe20007f1e0ff */
[----:B------:R-:W-:Y:S02]  /*1a20*/  IMAD.MOV.U32 R20, RZ, RZ, R47 ;  /* 0x000000ffff147224 */ /* 0x000fe400078e002f */
[----:B------:R-:W-:Y:S02]  /*1a30*/  IMAD.MOV R7, RZ, RZ, -R37 ;  /* 0x000000ffff077224 */ /* 0x000fe400078e0a25 */
[----:B------:R-:W-:Y:S01]  /*1a40*/  IMAD.WIDE.U32.X R20, R19, R27, R20, P0 ;  /* 0x0000001b13147225 */ /* 0x000fe200000e0414 */
[----:B------:R-:W-:-:S03]  /*1a50*/  SEL R19, R16, R42, !P3 ;  /* 0x0000002a10137207 */ /* 0x000fc60005800000 */
[----:B------:R-:W-:Y:S01]  /*1a60*/  IMAD R7, R7, R31, RZ ;  /* 0x0000001f07077224 */ /* 0x000fe200078e02ff */
[----:B------:R-:W-:Y:S02]  /*1a70*/  SEL R17, R18, R20, !P4 ;  /* 0x0000001412117207 */ /* 0x000fe40006000000 */
[----:B------:R-:W-:Y:S01]  /*1a80*/  SEL R8, R8, R21, !P4 ;  /* 0x0000001508087207 */ /* 0x000fe20006000000 */
[----:B------:R-:W-:Y:S01]  /*1a90*/  IMAD.HI.U32 R36, R37, R7, R36 ;  /* 0x0000000725247227 */ /* 0x000fe200078e0024 */
[----:B------:R-:W-:Y:S02]  /*1aa0*/  SHF.R.U64 R10, R19, R6, R10 ;  /* 0x00000006130a7219 */ /* 0x000fe4000000120a */
[----:B------:R-:W-:Y:S02]  /*1ab0*/  SHF.R.U64 R17, R17, R24, R8 ;  /* 0x0000001811117219 */ /* 0x000fe40000001208 */
[----:B------:R-:W-:Y:S02]  /*1ac0*/  IABS R6, R12 ;  /* 0x0000000c00067213 */ /* 0x000fe40000000000 */
[----:B------:R-:W-:-:S02]  /*1ad0*/  IADD3 R17, PT, PT, R12, -0x1, R17 ;  /* 0xffffffff0c117810 */ /* 0x000fc40007ffe011 */
[----:B------:R-:W-:Y:S02]  /*1ae0*/  IADD3 R6, PT, PT, RZ, -R6, RZ ;  /* 0x80000006ff067210 */ /* 0x000fe40007ffe0ff */
[----:B------:R-:W-:Y:S02]  /*1af0*/  IABS R8, R17 ;  /* 0x0000001100087213 */ /* 0x000fe40000000000 */
[----:B------:R-:W-:Y:S02]  /*1b00*/  IADD3 R10, PT, PT, R11, -0x1, R10 ;  /* 0xffffffff0b0a7810 */ /* 0x000fe40007ffe00a */
[----:B------:R-:W-:Y:S01]  /*1b10*/  ISETP.GE.AND P4, PT, R17, RZ, PT ;  /* 0x000000ff1100720c */ /* 0x000fe20003f86270 */
[----:B------:R-:W-:Y:S01]  /*1b20*/  IMAD.HI.U32 R19, R36, R8, RZ ;  /* 0x0000000824137227 */ /* 0x000fe200078e00ff */
[----:B------:R-:W-:-:S03]  /*1b30*/  IABS R7, R10 ;  /* 0x0000000a00077213 */ /* 0x000fc60000000000 */
[----:B------:R-:W-:Y:S02]  /*1b40*/  IMAD R6, R19, R6, R8 ;  /* 0x0000000613067224 */ /* 0x000fe400078e0208 */
[----:B------:R-:W-:-:S03]  /*1b50*/  IMAD.HI.U32 R8, R33, R7, RZ ;  /* 0x0000000721087227 */ /* 0x000fc600078e00ff */
[----:B------:R-:W-:Y:S01]  /*1b60*/  ISETP.GT.U32.AND P0, PT, R31, R6, PT ;  /* 0x000000061f00720c */ /* 0x000fe20003f04070 */
[----:B------:R-:W-:-:S05]  /*1b70*/  IMAD R7, R8, R15, R7 ;  /* 0x0000000f08077224 */ /* 0x000fca00078e0207 */
[----:B------:R-:W-:-:S07]  /*1b80*/  ISETP.GT.U32.AND P3, PT, R30, R7, PT ;  /* 0x000000071e00720c */ /* 0x000fce0003f64070 */
[----:B------:R-:W-:-:S05]  /*1b90*/  @!P0 IMAD.IADD R6, R6, 0x1, -R31 ;  /* 0x0000000106068824 */ /* 0x000fca00078e0a1f */
[----:B------:R-:W-:Y:S01]  /*1ba0*/  ISETP.GT.U32.AND P0, PT, R31, R6, PT ;  /* 0x000000061f00720c */ /* 0x000fe20003f04070 */
[----:B------:R-:W-:-:S05]  /*1bb0*/  @!P3 IMAD.IADD R7, R7, 0x1, -R30 ;  /* 0x000000010707b824 */ /* 0x000fca00078e0a1e */
[----:B------:R-:W-:-:S07]  /*1bc0*/  ISETP.GT.U32.AND P3, PT, R30, R7, PT ;  /* 0x000000071e00720c */ /* 0x000fce0003f64070 */
[----:B------:R-:W-:Y:S01]  /*1bd0*/  @!P0 IMAD.IADD R6, R6, 0x1, -R31 ;  /* 0x0000000106068824 */ /* 0x000fe200078e0a1f */
[----:B------:R-:W-:-:S04]  /*1be0*/  ISETP.GE.AND P0, PT, R10, RZ, PT ;  /* 0x000000ff0a00720c */ /* 0x000fc80003f06270 */
[----:B------:R-:W-:Y:S01]  /*1bf0*/  @!P4 IADD3 R6, PT, PT, -R6, RZ, RZ ;  /* 0x000000ff0606c210 */ /* 0x000fe20007ffe1ff */
[----:B------:R-:W-:-:S03]  /*1c00*/  @!P3 IMAD.IADD R7, R7, 0x1, -R30 ;  /* 0x000000010707b824 */ /* 0x000fc600078e0a1e */
[----:B------:R-:W-:-:S05]  /*1c10*/  SEL R6, R34, R6, !P5 ;  /* 0x0000000622067207 */ /* 0x000fca0006800000 */
[----:B------:R-:W-:Y:S02]  /*1c20*/  @!P0 IMAD.MOV R7, RZ, RZ, -R7 ;  /* 0x000000ffff078224 */ /* 0x000fe400078e0a07 */
[----:B------:R-:W-:-:S03]  /*1c30*/  IMAD.IADD R6, R17, 0x1, -R6 ;  /* 0x0000000111067824 */ /* 0x000fc600078e0a06 */
[----:B------:R-:W-:-:S05]  /*1c40*/  SEL R7, R32, R7, !P6 ;  /* 0x0000000720077207 */ /* 0x000fca0007000000 */
[----:B------:R-:W-:-:S04]  /*1c50*/  IMAD.IADD R7, R10, 0x1, -R7 ;  /* 0x000000010a077824 */ /* 0x000fc800078e0a07 */
[----:B------:R-:W-:Y:S01]  /*1c60*/  IMAD R19, R6, R7, RZ ;  /* 0x0000000706137224 */ /* 0x000fe200078e02ff */
[----:B------:R-:W-:-:S04]  /*1c70*/  SEL R16, R7, R6, !P1 ;  /* 0x0000000607107207 */ /* 0x000fc80004800000 */
[----:B------:R-:W-:Y:S02]  /*1c80*/  SHF.R.S32.HI R17, RZ, 0x1f, R16 ;  /* 0x0000001fff117819 */ /* 0x000fe40000011410 */
[----:B------:R-:W-:Y:S02]  /*1c90*/  SHF.R.S32.HI R18, RZ, 0x1f, R19 ;  /* 0x0000001fff127819 */ /* 0x000fe40000011413 */
.L_x_14:
[----:B------:R-:W-:Y:S05]  /*1ca0*/  BSYNC.RECONVERGENT B0 ;  /* 0x0000000000007941 */ /* 0x000fea0003800200 */
.L_x_13:
[----:B------:R-:W2:Y:S01]  /*1cb0*/  SHFL.UP PT, R6, R19, 0x1, RZ ;  /* 0x0420000013067989 */ /* 0x000ea200000e00ff */
[C---:B------:R-:W-:Y:S02]  /*1cc0*/  ISETP.NE.AND P3, PT, R41.reuse, RZ, PT ;  /* 0x000000ff2900720c */ /* 0x040fe40003f65270 */
[C---:B------:R-:W-:Y:S01]  /*1cd0*/  ISETP.GE.U32.AND P4, PT, R41.reuse, 0x2, PT ;  /* 0x000000022900780c */ /* 0x040fe20003f86070 */
[----:B------:R-:W3:Y:S01]  /*1ce0*/  SHFL.UP PT, R15, R18, 0x1, RZ ;  /* 0x04200000120f7989 */ /* 0x000ee200000e00ff */
[C---:B------:R-:W-:Y:S02]  /*1cf0*/  ISETP.GE.U32.AND P5, PT, R41.reuse, 0x4, PT ;  /* 0x000000042900780c */ /* 0x040fe40003fa6070 */
[C---:B------:R-:W-:Y:S02]  /*1d00*/  ISETP.GE.U32.AND P6, PT, R41.reuse, 0x8, PT ;  /* 0x000000082900780c */ /* 0x040fe40003fc6070 */
[----:B------:R-:W-:Y:S02]  /*1d10*/  ISETP.GE.U32.AND P1, PT, R41, 0x10, PT ;  /* 0x000000102900780c */ /* 0x000fe40003f26070 */
[----:B--2---:R-:W-:-:S02]  /*1d20*/  SEL R6, R6, RZ, P3 ;  /* 0x000000ff06067207 */ /* 0x004fc40001800000 */
[----:B---3--:R-:W-:Y:S02]  /*1d30*/  SEL R15, R15, RZ, P3 ;  /* 0x000000ff0f0f7207 */ /* 0x008fe40001800000 */
[----:B------:R-:W-:-:S05]  /*1d40*/  IADD3 R7, P0, PT, R6, R19, RZ ;  /* 0x0000001306077210 */ /* 0x000fca0007f1e0ff */
[----:B------:R-:W-:Y:S01]  /*1d50*/  IMAD.X R6, R15, 0x1, R18, P0 ;  /* 0x000000010f067824 */ /* 0x000fe200000e0612 */
[----:B------:R-:W2:Y:S04]  /*1d60*/  SHFL.UP PT, R8, R7, 0x2, RZ ;  /* 0x0440000007087989 */ /* 0x000ea800000e00ff */
[----:B------:R-:W3:Y:S01]  /*1d70*/  SHFL.UP PT, R10, R6, 0x2, RZ ;  /* 0x04400000060a7989 */ /* 0x000ee200000e00ff */
[----:B--2---:R-:W-:-:S04]  /*1d80*/  SEL R8, R8, RZ, P4 ;  /* 0x000000ff08087207 */ /* 0x004fc80002000000 */
[----:B------:R-:W-:Y:S02]  /*1d90*/  IADD3 R8, P0, PT, R8, R7, RZ ;  /* 0x0000000708087210 */ /* 0x000fe40007f1e0ff */
[----:B---3--:R-:W-:-:S05]  /*1da0*/  SEL R15, R10, RZ, P4 ;  /* 0x000000ff0a0f7207 */ /* 0x008fca0002000000 */
[----:B------:R-:W-:Y:S02]  /*1db0*/  IMAD.X R10, R15, 0x1, R6, P0 ;  /* 0x000000010f0a7824 */ /* 0x000fe400000e0606 */
[----:B------:R-:W2:Y:S04]  /*1dc0*/  SHFL.UP PT, R15, R8, 0x4, RZ ;  /* 0x04800000080f7989 */ /* 0x000ea800000e00ff */
[----:B------:R-:W3:Y:S01]  /*1dd0*/  SHFL.UP PT, R20, R10, 0x4, RZ ;  /* 0x048000000a147989 */ /* 0x000ee200000e00ff */
[----:B--2---:R-:W-:-:S04]  /*1de0*/  SEL R15, R15, RZ, P5 ;  /* 0x000000ff0f0f7207 */ /* 0x004fc80002800000 */
[----:B------:R-:W-:Y:S02]  /*1df0*/  IADD3 R15, P0, PT, R15, R8, RZ ;  /* 0x000000080f0f7210 */ /* 0x000fe40007f1e0ff */
[----:B---3--:R-:W-:-:S03]  /*1e00*/  SEL R7, R20, RZ, P5 ;  /* 0x000000ff14077207 */ /* 0x008fc60002800000 */
[----:B------:R-:W2:Y:S02]  /*1e10*/  SHFL.UP PT, R24, R15, 0x8, RZ ;  /* 0x050000000f187989 */ /* 0x000ea400000e00ff */
[----:B------:R-:W-:-:S05]  /*1e20*/  IMAD.X R20, R7, 0x1, R10, P0 ;  /* 0x0000000107147824 */ /* 0x000fca00000e060a */
        /* <DEDUP_REMOVED lines=10> */
[----:B------:R-:W-:Y:S02]  /*1ed0*/  IMAD.MOV.U32 R15, RZ, RZ, R21 ;  /* 0x000000ffff0f7224 */ /* 0x000fe400078e0015 */
[----:B------:R-:W-:Y:S01]  /*1ee0*/  IMAD.X R10, R6, 0x1, R7, P0 ;  /* 0x00000001060a7824 */ /* 0x000fe200000e0607 */
[----:B------:R-:W-:Y:S02]  /*1ef0*/  ISETP.GE.U32.AND P0, PT, R2, R21, PT ;  /* 0x000000150200720c */ /* 0x000fe40003f06070 */
[----:B------:R-:W-:Y:S01]  /*1f00*/  CS2R R6, SRZ ;  /* 0x0000000000067805 */ /* 0x000fe2000001ff00 */
[----:B------:R-:W-:Y:S01]  /*1f10*/  IMAD.MOV.U32 R8, RZ, RZ, R10 ;  /* 0x000000ffff087224 */ /* 0x000fe200078e000a */
[----:B------:R-:W-:-:S13]  /*1f20*/  ISETP.GE.U32.AND.EX P0, PT, R3, R10, PT, P0 ;  /* 0x0000000a0300720c */ /* 0x000fda0003f06100 */
[----:B------:R-:W-:-:S04]  /*1f30*/  VOTE.ANY R20, PT, !P0 ;  /* 0x0000000000147806 */ /* 0x000fc800040e0100 */
[----:B------:R-:W-:-:S13]  /*1f40*/  ISETP.NE.AND P0, PT, R20, RZ, PT ;  /* 0x000000ff1400720c */ /* 0x000fda0003f05270 */
[----:B------:R-:W-:Y:S05]  /*1f50*/  @P0 BRA `(.L_x_15) ;  /* 0x0000000800440947 */ /* 0x000fea0003800000 */
[----:B------:R-:W2:Y:S01]  /*1f60*/  LDC R6, c[0x0][0xbe0] ;  /* 0x0002f800ff067b82 */ /* 0x000ea20000000800 */
[----:B------:R-:W3:Y:S01]  /*1f70*/  LDCU UR15, c[0x0][0xbe8] ;  /* 0x00017d00ff0f77ac */ /* 0x000ee20008000800 */
[----:B------:R-:W4:Y:S01]  /*1f80*/  LDCU.64 UR10, c[0x0][0xba8] ;  /* 0x00017500ff0a77ac */ /* 0x000f220008000a00 */
[----:B------:R-:W1:Y:S01]  /*1f90*/  LDCU.64 UR8, c[0x0][0xbb0] ;  /* 0x00017600ff0877ac */ /* 0x000e620008000a00 */
[----:B------:R-:W1:Y:S02]  /*1fa0*/  LDCU.128 UR4, c[0x0][0xbc0] ;  /* 0x00017800ff0477ac */ /* 0x000e640008000c00 */
[----:B-1234-:R-:W-:-:S13]  /*1fb0*/  ISETP.NE.AND P1, PT, R6, 0x1, PT ;  /* 0x000000010600780c */ /* 0x01efda0003f25270 */
.L_x_18:
[C---:B------:R-:W-:Y:S01]  /*1fc0*/  VIADD R6, R9.reuse, 0x40 ;  /* 0x0000004009067836 */ /* 0x040fe20000000000 */
[----:B-----5:R-:W-:Y:S01]  /*1fd0*/  MOV R8, R13 ;  /* 0x0000000d00087202 */ /* 0x020fe20000000f00 */
[----:B------:R-:W-:Y:S02]  /*1fe0*/  VIADD R9, R9, 0x20 ;  /* 0x0000002009097836 */ /* 0x000fe40000000000 */
[----:B------:R-:W-:Y:S01]  /*1ff0*/  IMAD.MOV.U32 R15, RZ, RZ, R14 ;  /* 0x000000ffff0f7224 */ /* 0x000fe200078e000e */
[----:B------:R-:W-:-:S13]  /*2000*/  ISETP.GE.AND P0, PT, R6, UR15, PT ;  /* 0x0000000f06007c0c */ /* 0x000fda000bf06270 */
[----:B------:R-:W1:Y:S01]  /*2010*/  @!P0 LDC.64 R24, c[0x0][0xbf0] ;  /* 0x0002fc00ff188b82 */ /* 0x000e620000000a00 */
[----:B------:R2:W3:Y:S01]  /*2020*/  SHFL.IDX PT, R7, R10, 0x1f, 0x1f ;  /* 0x03e01f000a077f89 */ /* 0x0004e200000e0000 */
[----:B------:R-:W-:Y:S01]  /*2030*/  BSSY.RECONVERGENT B0, `(.L_x_16) ;  /* 0x000005d000007945 */ /* 0x000fe20003800200 */
[----:B------:R-:W-:Y:S02]  /*2040*/  HFMA2 R18, -RZ, RZ, 0, 0 ;  /* 0x00000000ff127431 */ /* 0x000fe400000001ff */
[----:B------:R2:W4:Y:S01]  /*2050*/  SHFL.IDX PT, R6, R21, 0x1f, 0x1f ;  /* 0x03e01f0015067f89 */ /* 0x00052200000e0000 */
[----:B-1----:R-:W-:-:S05]  /*2060*/  @!P0 IMAD.WIDE.U32 R24, R9, 0xc, R24 ;  /* 0x0000000c09188825 */ /* 0x002fca00078e0018 */
[----:B------:R2:W5:Y:S04]  /*2070*/  @!P0 LDG.E R13, desc[UR38][R24.64+0x180] ;  /* 0x00018026180d8981 */ /* 0x000568000c1e1900 */
[----:B------:R2:W5:Y:S01]  /*2080*/  @!P0 LDG.E R14, desc[UR38][R24.64+0x184] ;  /* 0x00018426180e8981 */ /* 0x000562000c1e1900 */
[----:B------:R-:W-:Y:S02]  /*2090*/  ISETP.GE.AND P0, PT, R9, UR15, PT ;  /* 0x0000000f09007c0c */ /* 0x000fe4000bf06270 */
[----:B------:R-:W-:-:S11]  /*20a0*/  MOV R19, 0x7fffffff ;  /* 0x7fffffff00137802 */ /* 0x000fd60000000f00 */
[----:B---34-:R-:W-:Y:S05]  /*20b0*/  @P0 BRA `(.L_x_17) ;  /* 0x0000000400500947 */ /* 0x018fea0003800000 */
[----:B--2---:R-:W-:-:S04]  /*20c0*/  IADD3 R10, P0, PT, R8, R28, RZ ;  /* 0x0000001c080a7210 */ /* 0x004fc80007f1e0ff */
[----:B------:R-:W-:Y:S02]  /*20d0*/  LEA.HI.X.SX32 R8, R8, R29, 0x1, P0 ;  /* 0x0000001d08087211 */ /* 0x000fe400000f0eff */
[----:B------:R-:W-:-:S04]  /*20e0*/  IADD3 R18, P0, PT, R15, R22, RZ ;  /* 0x000000160f127210 */ /* 0x000fc80007f1e0ff */
[----:B------:R-:W-:Y:S02]  /*20f0*/  LEA.HI.X.SX32 R17, R15, R23, 0x1, P0 ;  /* 0x000000170f117211 */ /* 0x000fe400000f0eff */
[----:B------:R-:W-:-:S05]  /*2100*/  IADD3 R16, P0, PT, R10, UR9, RZ ;  /* 0x000000090a107c10 */ /* 0x000fca000ff1e0ff */
[----:B------:R-:W-:Y:S01]  /*2110*/  IMAD.X R15, RZ, RZ, R8, P0 ;  /* 0x000000ffff0f7224 */ /* 0x000fe200000e0608 */
[----:B------:R-:W-:Y:S01]  /*2120*/  IADD3 R20, P0, PT, R18, UR7, RZ ;  /* 0x0000000712147c10 */ /* 0x000fe2000ff1e0ff */
[----:B------:R-:W-:-:S04]  /*2130*/  IMAD.WIDE.U32 R32, R16, UR10, RZ ;  /* 0x0000000a10207c25 */ /* 0x000fc8000f8e00ff */
[----:B------:R-:W-:-:S04]  /*2140*/  IMAD.WIDE.U32 R30, R15, UR10, RZ ;  /* 0x0000000a0f1e7c25 */ /* 0x000fc8000f8e00ff */
[----:B------:R-:W-:Y:S02]  /*2150*/  IMAD.X R19, RZ, RZ, R17, P0 ;  /* 0x000000ffff137224 */ /* 0x000fe400000e0611 */
[----:B------:R-:W-:-:S04]  /*2160*/  IMAD.WIDE.U32 R30, P0, R16, UR11, R30 ;  /* 0x0000000b101e7c25 */ /* 0x000fc8000f80001e */
[----:B------:R-:W-:-:S04]  /*2170*/  IMAD.WIDE.U32 R24, R19, UR4, RZ ;  /* 0x0000000413187c25 */ /* 0x000fc8000f8e00ff */
[----:B------:R-:W-:Y:S02]  /*2180*/  IMAD.X R27, RZ, RZ, RZ, P0 ;  /* 0x000000ffff1b7224 */ /* 0x000fe400000e06ff */
[----:B------:R-:W-:-:S04]  /*2190*/  IMAD.WIDE.U32 R24, P0, R20, UR5, R24 ;  /* 0x0000000514187c25 */ /* 0x000fc8000f800018 */
[----:B------:R-:W-:Y:S01]  /*21a0*/  IMAD.X R21, RZ, RZ, RZ, P0 ;  /* 0x000000ffff157224 */ /* 0x000fe200000e06ff */
[----:B------:R-:W-:Y:S01]  /*21b0*/  IADD3 RZ, P0, PT, R33, R30, RZ ;  /* 0x0000001e21ff7210 */ /* 0x000fe20007f1e0ff */
[----:B------:R-:W-:Y:S02]  /*21c0*/  IMAD.MOV.U32 R26, RZ, RZ, R31 ;  /* 0x000000ffff1a7224 */ /* 0x000fe400078e001f */
[----:B------:R-:W-:-:S04]  /*21d0*/  IMAD.WIDE.U32 R30, R20, UR4, RZ ;  /* 0x00000004141e7c25 */ /* 0x000fc8000f8e00ff */
[----:B------:R-:W-:Y:S01]  /*21e0*/  IMAD.WIDE.U32.X R26, R15, UR11, R26, P0 ;  /* 0x0000000b0f1a7c25 */ /* 0x000fe200080e041a */
[----:B------:R-:W-:-:S03]  /*21f0*/  IADD3 RZ, P0, PT, R31, R24, RZ ;  /* 0x000000181fff7210 */ /* 0x000fc60007f1e0ff */
[----:B------:R-:W-:-:S04]  /*2200*/  IMAD.MOV.U32 R20, RZ, RZ, R25 ;  /* 0x000000ffff147224 */ /* 0x000fc800078e0019 */
[----:B------:R-:W-:Y:S01]  /*2210*/  IMAD.WIDE.U32.X R20, R19, UR5, R20, P0 ;  /* 0x0000000513147c25 */ /* 0x000fe200080e0414 */
[----:B------:R-:W-:-:S04]  /*2220*/  ISETP.NE.U32.AND P0, PT, RZ, UR10, PT ;  /* 0x0000000aff007c0c */ /* 0x000fc8000bf05070 */
[----:B------:R-:W-:-:S04]  /*2230*/  ISETP.NE.AND.EX P0, PT, RZ, UR11, PT, P0 ;  /* 0x0000000bff007c0c */ /* 0x000fc8000bf05300 */
[----:B------:R-:W-:Y:S02]  /*2240*/  SEL R10, R10, R26, !P0 ;  /* 0x0000001a0a0a7207 */ /* 0x000fe40004000000 */
[----:B------:R-:W-:Y:S02]  /*2250*/  SEL R27, R8, R27, !P0 ;  /* 0x0000001b081b7207 */ /* 0x000fe40004000000 */
[----:B------:R-:W-:Y:S02]  /*2260*/  ISETP.NE.U32.AND P0, PT, RZ, UR4, PT ;  /* 0x00000004ff007c0c */ /* 0x000fe4000bf05070 */
[----:B------:R-:W-:Y:S02]  /*2270*/  SHF.R.U64 R19, R10, UR8, R27 ;  /* 0x000000080a137c19 */ /* 0x000fe4000800121b */
[----:B------:R-:W-:Y:S02]  /*2280*/  ISETP.NE.AND.EX P0, PT, RZ, UR5, PT, P0 ;  /* 0x00000005ff007c0c */ /* 0x000fe4000bf05300 */
[----:B------:R-:W-:-:S02]  /*2290*/  IADD3 R19, PT, PT, R12, -0x1, R19 ;  /* 0xffffffff0c137810 */ /* 0x000fc40007ffe013 */
[----:B------:R-:W-:Y:S02]  /*22a0*/  SEL R15, R17, R21, !P0 ;  /* 0x00000015110f7207 */ /* 0x000fe40004000000 */
[----:B------:R-:W-:Y:S02]  /*22b0*/  IABS R17, R12 ;  /* 0x0000000c00117213 */ /* 0x000fe40000000000 */
[----:B------:R-:W-:Y:S02]  /*22c0*/  SEL R18, R18, R20, !P0 ;  /* 0x0000001412127207 */ /* 0x000fe40004000000 */
[----:B------:R-:W1:Y:S01]  /*22d0*/  I2F.RP R16, R17 ;  /* 0x0000001100107306 */ /* 0x000e620000209400 */
[----:B------:R-:W-:Y:S02]  /*22e0*/  IABS R10, R19 ;  /* 0x00000013000a7213 */ /* 0x000fe40000000000 */
[----:B------:R-:W-:-:S04]  /*22f0*/  SHF.R.U64 R18, R18, UR6, R15 ;  /* 0x0000000612127c19 */ /* 0x000fc8000800120f */
[----:B------:R-:W-:Y:S01]  /*2300*/  IADD3 R18, PT, PT, R11, -0x1, R18 ;  /* 0xffffffff0b127810 */ /* 0x000fe20007ffe012 */
[----:B-1----:R-:W1:Y:S02]  /*2310*/  MUFU.RCP R20, R16 ;  /* 0x0000001000147308 */ /* 0x002e640000001000 */
[----:B-1----:R-:W-:Y:S01]  /*2320*/  VIADD R20, R20, 0xffffffe ;  /* 0x0ffffffe14147836 */ /* 0x002fe20000000000 */
[----:B------:R-:W-:-:S05]  /*2330*/  IABS R16, R11 ;  /* 0x0000000b00107213 */ /* 0x000fca0000000000 */
[----:B------:R-:W1:Y:S02]  /*2340*/  F2I.FTZ.U32.TRUNC.NTZ R21, R20 ;  /* 0x0000001400157305 */ /* 0x000e64000021f000 */
[----:B-1----:R-:W-:Y:S02]  /*2350*/  IMAD.MOV R8, RZ, RZ, -R21 ;  /* 0x000000ffff087224 */ /* 0x002fe400078e0a15 */
[----:B------:R-:W-:Y:S02]  /*2360*/  IMAD.MOV.U32 R20, RZ, RZ, RZ ;  /* 0x000000ffff147224 */ /* 0x000fe400078e00ff */
[----:B------:R-:W-:Y:S01]  /*2370*/  IMAD R25, R8, R17, RZ ;  /* 0x0000001108197224 */ /* 0x000fe200078e02ff */
[----:B------:R-:W-:-:S03]  /*2380*/  IABS R8, R12 ;  /* 0x0000000c00087213 */ /* 0x000fc60000000000 */
[----:B------:R-:W-:Y:S02]  /*2390*/  IMAD.HI.U32 R25, R21, R25, R20 ;  /* 0x0000001915197227 */ /* 0x000fe400078e0014 */
[----:B------:R-:W1:Y:S02]  /*23a0*/  I2F.RP R21, R16 ;  /* 0x0000001000157306 */ /* 0x000e640000209400 */
[----:B------:R-:W-:Y:S02]  /*23b0*/  IMAD.MOV R8, RZ, RZ, -R8 ;  /* 0x000000ffff087224 */ /* 0x000fe400078e0a08 */
[----:B------:R-:W-:-:S04]  /*23c0*/  IMAD.HI.U32 R25, R25, R10, RZ ;  /* 0x0000000a19197227 */ /* 0x000fc800078e00ff */
[----:B------:R-:W-:Y:S01]  /*23d0*/  IMAD R20, R25, R8, R10 ;  /* 0x0000000819147224 */ /* 0x000fe200078e020a */
[----:B------:R-:W-:-:S04]  /*23e0*/  IABS R10, R18 ;  /* 0x00000012000a7213 */ /* 0x000fc80000000000 */
[----:B------:R-:W-:Y:S01]  /*23f0*/  ISETP.GT.U32.AND P0, PT, R17, R20, PT ;  /* 0x000000141100720c */ /* 0x000fe20003f04070 */
[----:B-1----:R-:W1:-:S12]  /*2400*/  MUFU.RCP R24, R21 ;  /* 0x0000001500187308 */ /* 0x002e580000001000 */
[----:B------:R-:W-:Y:S02]  /*2410*/  @!P0 IMAD.IADD R20, R20, 0x1, -R17 ;  /* 0x0000000114148824 */ /* 0x000fe400078e0a11 */
[----:B-1----:R-:W-:-:S04]  /*2420*/  VIADD R24, R24, 0xffffffe ;  /* 0x0ffffffe18187836 */ /* 0x002fc80000000000 */
[----:B------:R-:W1:Y:S02]  /*2430*/  F2I.FTZ.U32.TRUNC.NTZ R25, R24 ;  /* 0x0000001800197305 */ /* 0x000e64000021f000 */
[----:B-1----:R-:W-:Y:S02]  /*2440*/  IMAD.MOV R8, RZ, RZ, -R25 ;  /* 0x000000ffff087224 */ /* 0x002fe400078e0a19 */
[----:B------:R-:W-:Y:S02]  /*2450*/  IMAD.MOV.U32 R24, RZ, RZ, RZ ;  /* 0x000000ffff187224 */ /* 0x000fe400078e00ff */
[----:B------:R-:W-:Y:S01]  /*2460*/  IMAD R15, R8, R16, RZ ;  /* 0x00000010080f7224 */ /* 0x000fe200078e02ff */
[----:B------:R-:W-:-:S03]  /*2470*/  IABS R8, R11 ;  /* 0x0000000b00087213 */ /* 0x000fc60000000000 */
[----:B------:R-:W-:-:S04]  /*2480*/  IMAD.HI.U32 R15, R25, R15, R24 ;  /* 0x0000000f190f7227 */ /* 0x000fc800078e0018 */
[----:B------:R-:W-:Y:S02]  /*2490*/  IMAD.MOV R8, RZ, RZ, -R8 ;  /* 0x000000ffff087224 */ /* 0x000fe400078e0a08 */
[----:B------:R-:W-:-:S04]  /*24a0*/  IMAD.HI.U32 R15, R15, R10, RZ ;  /* 0x0000000a0f0f7227 */ /* 0x000fc800078e00ff */
[----:B------:R-:W-:-:S05]  /*24b0*/  IMAD R15, R15, R8, R10 ;  /* 0x000000080f0f7224 */ /* 0x000fca00078e020a */
[----:B------:R-:W-:-:S13]  /*24c0*/  ISETP.GT.U32.AND P0, PT, R16, R15, PT ;  /* 0x0000000f1000720c */ /* 0x000fda0003f04070 */
[----:B------:R-:W-:Y:S01]  /*24d0*/  @!P0 IMAD.IADD R15, R15, 0x1, -R16 ;  /* 0x000000010f0f8824 */ /* 0x000fe200078e0a10 */
[----:B------:R-:W-:-:S13]  /*24e0*/  ISETP.GT.U32.AND P0, PT, R17, R20, PT ;  /* 0x000000141100720c */ /* 0x000fda0003f04070 */
[----:B------:R-:W-:Y:S01]  /*24f0*/  @!P0 IMAD.IADD R20, R20, 0x1, -R17 ;  /* 0x0000000114148824 */ /* 0x000fe200078e0a11 */
[----:B------:R-:W-:-:S13]  /*2500*/  ISETP.GT.U32.AND P0, PT, R16, R15, PT ;  /* 0x0000000f1000720c */ /* 0x000fda0003f04070 */
[----:B------:R-:W-:Y:S01]  /*2510*/  @!P0 IMAD.IADD R15, R15, 0x1, -R16 ;  /* 0x000000010f0f8824 */ /* 0x000fe200078e0a10 */
[----:B------:R-:W-:-:S13]  /*2520*/  ISETP.GE.AND P0, PT, R19, RZ, PT ;  /* 0x000000ff1300720c */ /* 0x000fda0003f06270 */
[----:B------:R-:W-:Y:S01]  /*2530*/  @!P0 IMAD.MOV R20, RZ, RZ, -R20 ;  /* 0x000000ffff148224 */ /* 0x000fe200078e0a14 */
[----:B------:R-:W-:-:S13]  /*2540*/  ISETP.GE.AND P0, PT, R18, RZ, PT ;  /* 0x000000ff1200720c */ /* 0x000fda0003f06270 */
[----:B------:R-:W-:Y:S01]  /*2550*/  @!P0 IMAD.MOV R15, RZ, RZ, -R15 ;  /* 0x000000ffff0f8224 */ /* 0x000fe200078e0a0f */
[----:B------:R-:W-:-:S13]  /*2560*/  ISETP.NE.AND P0, PT, R12, RZ, PT ;  /* 0x000000ff0c00720c */ /* 0x000fda0003f05270 */
[----:B------:R-:W-:Y:S02]  /*2570*/  @!P0 LOP3.LUT R20, RZ, R12, RZ, 0x33, !PT ;  /* 0x0000000cff148212 */ /* 0x000fe400078e33ff */
[----:B------:R-:W-:-:S03]  /*2580*/  ISETP.NE.AND P0, PT, R11, RZ, PT ;  /* 0x000000ff0b00720c */ /* 0x000fc60003f05270 */
[----:B------:R-:W-:-:S10]  /*2590*/  IMAD.IADD R19, R19, 0x1, -R20 ;  /* 0x0000000113137824 */ /* 0x000fd400078e0a14 */
[----:B------:R-:W-:-:S05]  /*25a0*/  @!P0 LOP3.LUT R15, RZ, R11, RZ, 0x33, !PT ;  /* 0x0000000bff0f8212 */ /* 0x000fca00078e33ff */
[----:B------:R-:W-:-:S05]  /*25b0*/  IMAD.IADD R18, R18, 0x1, -R15 ;  /* 0x0000000112127824 */ /* 0x000fca00078e0a0f */
[CC--:B------:R-:W-:Y:S01]  /*25c0*/  SEL R16, R18.reuse, R19.reuse, !P1 ;  /* 0x0000001312107207 */ /* 0x0c0fe20004800000 */
[----:B------:R-:W-:-:S03]  /*25d0*/  IMAD R19, R18, R19, RZ ;  /* 0x0000001312137224 */ /* 0x000fc600078e02ff */
[----:B------:R-:W-:Y:S02]  /*25e0*/  SHF.R.S32.HI R17, RZ, 0x1f, R16 ;  /* 0x0000001fff117819 */ /* 0x000fe40000011410 */
[----:B------:R-:W-:Y:S02]  /*25f0*/  SHF.R.S32.HI R18, RZ, 0x1f, R19 ;  /* 0x0000001fff127819 */ /* 0x000fe40000011413 */
.L_x_17:
[----:B------:R-:W-:Y:S05]  /*2600*/  BSYNC.RECONVERGENT B0 ;  /* 0x0000000000007941 */ /* 0x000fea0003800200 */
.L_x_16:
[----:B--2---:R-:W1:Y:S04]  /*2610*/  SHFL.UP PT, R10, R19, 0x1, RZ ;  /* 0x04200000130a7989 */ /* 0x004e6800000e00ff */
[----:B------:R-:W2:Y:S01]  /*2620*/  SHFL.UP PT, R15, R18, 0x1, RZ ;  /* 0x04200000120f7989 */ /* 0x000ea200000e00ff */
[----:B-1----:R-:W-:Y:S02]  /*2630*/  SEL R10, R10, RZ, P3 ;  /* 0x000000ff0a0a7207 */ /* 0x002fe40001800000 */
[----:B--2---:R-:W-:Y:S02]  /*2640*/  SEL R15, R15, RZ, P3 ;  /* 0x000000ff0f0f7207 */ /* 0x004fe40001800000 */
[----:B------:R-:W-:-:S05]  /*2650*/  IADD3 R10, P0, PT, R10, R19, RZ ;  /* 0x000000130a0a7210 */ /* 0x000fca0007f1e0ff */
[----:B------:R-:W-:Y:S01]  /*2660*/  IMAD.X R8, R15, 0x1, R18, P0 ;  /* 0x000000010f087824 */ /* 0x000fe200000e0612 */
[----:B------:R-:W1:Y:S04]  /*2670*/  SHFL.UP PT, R21, R10, 0x2, RZ ;  /* 0x044000000a157989 */ /* 0x000e6800000e00ff */
        /* <DEDUP_REMOVED lines=17> */
[----:B------:R-:W1:Y:S01]  /*2790*/  SHFL.UP PT, R10, R27, 0x10, RZ ;  /* 0x060000001b0a7989 */ /* 0x000e6200000e00ff */
[----:B------:R-:W-:-:S03]  /*27a0*/  ISETP.GE.U32.AND P0, PT, R41, 0x10, PT ;  /* 0x000000102900780c */ /* 0x000fc60003f06070 */
[----:B------:R-:W2:Y:S01]  /*27b0*/  SHFL.UP PT, R8, R25, 0x10, RZ ;  /* 0x0600000019087989 */ /* 0x000ea200000e00ff */
[----:B-1----:R-:W-:Y:S02]  /*27c0*/  SEL R10, R10, RZ, P0 ;  /* 0x000000ff0a0a7207 */ /* 0x002fe40000000000 */
[----:B--2---:R-:W-:Y:S02]  /*27d0*/  SEL R8, R8, RZ, P0 ;  /* 0x000000ff08087207 */ /* 0x004fe40000000000 */
[----:B------:R-:W-:-:S05]  /*27e0*/  IADD3 R15, P0, PT, R10, R27, RZ ;  /* 0x0000001b0a0f7210 */ /* 0x000fca0007f1e0ff */
[----:B------:R-:W-:Y:S01]  /*27f0*/  IMAD.X R8, R8, 0x1, R25, P0 ;  /* 0x0000000108087824 */ /* 0x000fe200000e0619 */
[----:B------:R-:W-:-:S05]  /*2800*/  IADD3 R21, P0, PT, R15, R6, RZ ;  /* 0x000000060f157210 */ /* 0x000fca0007f1e0ff */
[----:B------:R-:W-:Y:S01]  /*2810*/  IMAD.X R10, R8, 0x1, R7, P0 ;  /* 0x00000001080a7824 */ /* 0x000fe200000e0607 */
[----:B------:R-:W-:-:S04]  /*2820*/  ISETP.GE.U32.AND P0, PT, R2, R21, PT ;  /* 0x000000150200720c */ /* 0x000fc80003f06070 */
[----:B------:R-:W-:-:S13]  /*2830*/  ISETP.GE.U32.AND.EX P0, PT, R3, R10, PT, P0 ;  /* 0x0000000a0300720c */ /* 0x000fda0003f06100 */
[----:B------:R-:W-:-:S04]  /*2840*/  VOTE.ANY R20, PT, !P0 ;  /* 0x0000000000147806 */ /* 0x000fc800040e0100 */
[----:B------:R-:W-:-:S13]  /*2850*/  ISETP.NE.AND P0, PT, R20, RZ, PT ;  /* 0x000000ff1400720c */ /* 0x000fda0003f05270 */
[----:B------:R-:W-:Y:S05]  /*2860*/  @!P0 BRA `(.L_x_18) ;  /* 0xfffffff400d48947 */ /* 0x000fea000383ffff */
.L_x_15:
[----:B------:R-:W2:Y:S08]  /*2870*/  BREV R21, R20 ;  /* 0x0000001400157301 */ /* 0x000eb00000000000 */
[----:B--2---:R-:W2:Y:S02]  /*2880*/  FLO.U32.SH R21, R21 ;  /* 0x0000001500157300 */ /* 0x004ea400000e0400 */
[----:B--2---:R-:W2:Y:S02]  /*2890*/  SHFL.IDX PT, R10, R9, R21, 0x1f ;  /* 0x00001f15090a7589 */ /* 0x004ea400000e0000 */
[----:B--2---:R-:W-:-:S05]  /*28a0*/  IMAD.IADD R22, R41, 0x1, R10 ;  /* 0x0000000129167824 */ /* 0x004fca00078e020a */
[----:B------:R-:W-:-:S13]  /*28b0*/  ISETP.GE.AND P0, PT, R22, UR15, PT ;  /* 0x0000000f16007c0c */ /* 0x000fda000bf06270 */
[----:B------:R-:W2:Y:S01]  /*28c0*/  @!P0 LDC.64 R24, c[0x0][0xbf0] ;  /* 0x0002fc00ff188b82 */ /* 0x000ea20000000a00 */
[----:B------:R-:W3:Y:S04]  /*28d0*/  SHFL.IDX PT, R20, R19, R21, 0x1f ;  /* 0x00001f1513147589 */ /* 0x000ee800000e0000 */
[----:B------:R-:W-:Y:S01]  /*28e0*/  SHFL.IDX PT, R17, R17, R21, 0x1f ;  /* 0x00001f1511117589 */ /* 0x000fe200000e0000 */
[----:B--2---:R-:W-:-:S05]  /*28f0*/  @!P0 IMAD.WIDE R24, R22, 0xc, R24 ;  /* 0x0000000c16188825 */ /* 0x004fca00078e0218 */
[----:B-----5:R4:W5:Y:S04]  /*2900*/  @!P0 LDG.E R13, desc[UR38][R24.64] ;  /* 0x00000026180d8981 */ /* 0x020968000c1e1900 */
[----:B------:R4:W5:Y:S01]  /*2910*/  @!P0 LDG.E R14, desc[UR38][R24.64+0x4] ;  /* 0x00000426180e8981 */ /* 0x000962000c1e1900 */
[----:B------:R-:W-:-:S03]  /*2920*/  IADD3 R6, P1, P0, R6, R15, -R19 ;  /* 0x0000000f06067210 */ /* 0x000fc6000783e813 */
[----:B------:R-:W-:Y:S01]  /*2930*/  SHFL.IDX PT, R16, R16, R21, 0x1f ;  /* 0x00001f1510107589 */ /* 0x000fe200000e0000 */
[----:B------:R-:W-:-:S03]  /*2940*/  IADD3.X R8, PT, PT, R7, R8, ~R18, P1, P0 ;  /* 0x0000000807087210 */ /* 0x000fc60000fe0c12 */
[----:B------:R3:W2:Y:S04]  /*2950*/  SHFL.IDX PT, R7, R18, R21, 0x1f ;  /* 0x00001f1512077589 */ /* 0x0006a800000e0000 */
[----:B------:R4:W1:Y:S04]  /*2960*/  SHFL.IDX PT, R8, R8, R21, 0x1f ;  /* 0x00001f1508087589 */ /* 0x00086800000e0000 */
[----:B------:R4:W1:Y:S01]  /*2970*/  SHFL.IDX PT, R9, R6, R21, 0x1f ;  /* 0x00001f1506097589 */ /* 0x00086200000e0000 */
[----:B---3--:R-:W-:Y:S01]  /*2980*/  MOV R18, R20 ;  /* 0x0000001400127202 */ /* 0x008fe20000000f00 */
[----:B--2---:R-:W-:-:S07]  /*2990*/  IMAD.MOV.U32 R19, RZ, RZ, R7 ;  /* 0x000000ffff137224 */ /* 0x004fce00078e0007 */
.L_x_12:
[----:B----4-:R-:W-:Y:S01]  /*29a0*/  MOV R6, 0xffffffff ;  /* 0xffffffff00067802 */ /* 0x010fe20000000f00 */
[----:B------:R-:W-:Y:S01]  /*29b0*/  UMOV UR40, 0xffffffff ;  /* 0xffffffff00287882 */ /* 0x000fe20000000000 */
[----:B------:R-:W-:-:S03]  /*29c0*/  ISETP.GE.AND P0, PT, R10, UR15, PT ;  /* 0x0000000f0a007c0c */ /* 0x000fc6000bf06270 */
[----:B------:R3:W-:Y:S10]  /*29d0*/  STL [R1+0x10], R6 ;  /* 0x0000100601007387 */ /* 0x0007f40000100800 */
[----:B------:R-:W-:Y:S05]  /*29e0*/  @P0 BRA `(.L_x_11) ;  /* 0x0000000400040947 */ /* 0x000fea0003800000 */
[----:B------:R-:W4:Y:S01]  /*29f0*/  LDC R22, c[0x0][0xb98] ;  /* 0x0002e600ff167b82 */ /* 0x000f220000000800 */
[----:B-1----:R-:W-:-:S05]  /*2a00*/  IADD3 R26, P0, PT, -R9, R2, RZ ;  /* 0x00000002091a7210 */ /* 0x002fca0007f1e1ff */
[----:B------:R-:W-:Y:S02]  /*2a10*/  IMAD.X R25, R3, 0x1, ~R8, P0 ;  /* 0x0000000103197824 */ /* 0x000fe400000e0e08 */
[----:B------:R-:W1:Y:S08]  /*2a20*/  LDC R23, c[0x0][0xb88] ;  /* 0x0002e200ff177b82 */ /* 0x000e700000000800 */
[----:B---3--:R-:W3:Y:S01]  /*2a30*/  LDC R6, c[0x0][0xbdc] ;  /* 0x0002f700ff067b82 */ /* 0x008ee20000000800 */
[----:B----4-:R-:W-:-:S02]  /*2a40*/  SHF.R.U32.HI R20, RZ, R22, R25 ;  /* 0x00000016ff147219 */ /* 0x010fc40000011619 */
[----:B------:R-:W-:Y:S02]  /*2a50*/  SHF.R.U64 R22, R26, R22, R25 ;  /* 0x000000161a167219 */ /* 0x000fe40000001219 */
[-C--:B-1----:R-:W-:Y:S02]  /*2a60*/  SHF.R.U32.HI R15, RZ, R23.reuse, R20 ;  /* 0x00000017ff0f7219 */ /* 0x082fe40000011614 */
[----:B------:R-:W-:Y:S02]  /*2a70*/  SHF.R.U32.HI R7, RZ, R23, R17 ;  /* 0x00000017ff077219 */ /* 0x000fe40000011611 */
[----:B---3--:R-:W-:-:S04]  /*2a80*/  SHF.R.U32.HI R24, RZ, R6, R15 ;  /* 0x00000006ff187219 */ /* 0x008fc8000001160f */
[----:B------:R-:W-:-:S04]  /*2a90*/  LOP3.LUT R21, R24, R7, RZ, 0xfc, !PT ;  /* 0x0000000718157212 */ /* 0x000fc800078efcff */
[----:B------:R-:W-:Y:S02]  /*2aa0*/  ISETP.NE.U32.AND P0, PT, R21, RZ, PT ;  /* 0x000000ff1500720c */ /* 0x000fe40003f05070 */
[-C--:B------:R-:W-:Y:S02]  /*2ab0*/  SHF.R.U64 R21, R22, R23.reuse, R20 ;  /* 0x0000001716157219 */ /* 0x080fe40000001214 */
[----:B------:R-:W-:Y:S02]  /*2ac0*/  SHF.R.U64 R20, R16, R23, R17 ;  /* 0x0000001710147219 */ /* 0x000fe40000001211 */
[----:B------:R-:W-:-:S07]  /*2ad0*/  SHF.R.U64 R15, R21, R6, R15 ;  /* 0x00000006150f7219 */ /* 0x000fce000000120f */
[----:B------:R-:W-:Y:S05]  /*2ae0*/  @P0 BRA `(.L_x_19) ;  /* 0x0000000000540947 */ /* 0x000fea0003800000 */
[----:B------:R-:W1:Y:S01]  /*2af0*/  I2F.U32.RP R23, R20 ;  /* 0x0000001400177306 */ /* 0x000e620000209000 */
[----:B------:R-:W-:-:S07]  /*2b00*/  ISETP.NE.U32.AND P0, PT, R20, RZ, PT ;  /* 0x000000ff1400720c */ /* 0x000fce0003f05070 */
[----:B-1----:R-:W1:Y:S02]  /*2b10*/  MUFU.RCP R24, R23 ;  /* 0x0000001700187308 */ /* 0x002e640000001000 */
[----:B-1----:R-:W-:-:S06]  /*2b20*/  IADD3 R24, PT, PT, R24, 0xffffffe, RZ ;  /* 0x0ffffffe18187810 */ /* 0x002fcc0007ffe0ff */
[----:B------:R1:W3:Y:S02]  /*2b30*/  F2I.FTZ.U32.TRUNC.NTZ R25, R24 ;  /* 0x0000001800197305 */ /* 0x0002e4000021f000 */
[----:B-1----:R-:W-:Y:S02]  /*2b40*/  HFMA2 R24, -RZ, RZ, 0, 0 ;  /* 0x00000000ff187431 */ /* 0x002fe400000001ff */
[----:B---3--:R-:W-:-:S04]  /*2b50*/  IMAD.MOV R6, RZ, RZ, -R25 ;  /* 0x000000ffff067224 */ /* 0x008fc800078e0a19 */
[----:B------:R-:W-:-:S04]  /*2b60*/  IMAD R6, R6, R20, RZ ;  /* 0x0000001406067224 */ /* 0x000fc800078e02ff */
[----:B------:R-:W-:-:S06]  /*2b70*/  IMAD.HI.U32 R6, R25, R6, R24 ;  /* 0x0000000619067227 */ /* 0x000fcc00078e0018 */
[----:B------:R-:W-:-:S04]  /*2b80*/  IMAD.HI.U32 R6, R6, R15, RZ ;  /* 0x0000000f06067227 */ /* 0x000fc800078e00ff */
[----:B------:R-:W-:-:S04]  /*2b90*/  IMAD.MOV R7, RZ, RZ, -R6 ;  /* 0x000000ffff077224 */ /* 0x000fc800078e0a06 */
[----:B------:R-:W-:-:S05]  /*2ba0*/  IMAD R7, R20, R7, R15 ;  /* 0x0000000714077224 */ /* 0x000fca00078e020f */
[----:B------:R-:W-:-:S13]  /*2bb0*/  ISETP.GE.U32.AND P3, PT, R7, R20, PT ;  /* 0x000000140700720c */ /* 0x000fda0003f66070 */
[----:B------:R-:W-:Y:S01]  /*2bc0*/  @P3 IADD3 R7, PT, PT, R7, -R20, RZ ;  /* 0x8000001407073210 */ /* 0x000fe20007ffe0ff */
[----:B------:R-:W-:-:S03]  /*2bd0*/  @P3 VIADD R6, R6, 0x1 ;  /* 0x0000000106063836 */ /* 0x000fc60000000000 */
[----:B------:R-:W-:-:S13]  /*2be0*/  ISETP.GE.U32.AND P1, PT, R7, R20, PT ;  /* 0x000000140700720c */ /* 0x000fda0003f26070 */
[----:B------:R-:W-:Y:S02]  /*2bf0*/  @P1 IADD3 R6, PT, PT, R6, 0x1, RZ ;  /* 0x0000000106061810 */ /* 0x000fe40007ffe0ff */
[----:B------:R-:W-:-:S04]  /*2c00*/  @!P0 LOP3.LUT R6, RZ, R20, RZ, 0x33, !PT ;  /* 0x00000014ff068212 */ /* 0x000fc800078e33ff */
[----:B------:R-:W-:-:S05]  /*2c10*/  IADD3 R26, PT, PT, -R6, RZ, RZ ;  /* 0x000000ff061a7210 */ /* 0x000fca0007ffe1ff */
[----:B------:R-:W-:Y:S01]  /*2c20*/  IMAD R26, R20, R26, R15 ;  /* 0x0000001a141a7224 */ /* 0x000fe200078e020f */
[----:B------:R-:W-:Y:S06]  /*2c30*/  BRA `(.L_x_20) ;  /* 0x0000000000147947 */ /* 0x000fec0003800000 */
.L_x_19:
[----:B------:R-:W-:Y:S02]  /*2c40*/  MOV R6, 0x2c60 ;  /* 0x00002c6000067802 */ /* 0x000fe40000000f00 */
[----:B--2--5:R-:W-:Y:S05]  /*2c50*/  CALL.REL.NOINC `($__internal_3_$__cuda_sm20_div_u64) ;  /* 0x000000e000607944 */ /* 0x024fea0003c00000 */
[----:B------:R-:W-:Y:S02]  /*2c60*/  IADD3 R26, PT, PT, -R7, RZ, RZ ;  /* 0x000000ff071a7210 */ /* 0x000fe40007ffe1ff */
[----:B------:R-:W-:-:S03]  /*2c70*/  MOV R6, R7 ;  /* 0x0000000700067202 */ /* 0x000fc60000000f00 */
[----:B------:R-:W-:-:S07]  /*2c80*/  IMAD R26, R20, R26, R15 ;  /* 0x0000001a141a7224 */ /* 0x000fce00078e020f */
.L_x_20:
[----:B------:R-:W1:Y:S01]  /*2c90*/  LDC R7, c[0x0][0xbe0] ;  /* 0x0002f800ff077b82 */ /* 0x000e620000000800 */
[----:B------:R-:W3:Y:S01]  /*2ca0*/  S2R R23, SR_CTAID.Y ;  /* 0x0000000000177919 */ /* 0x000ee20000002600 */
[----:B------:R-:W-:Y:S01]  /*2cb0*/  IMAD.MOV.U32 R24, RZ, RZ, -0x1 ;  /* 0xffffffffff187424 */ /* 0x000fe200078e00ff */
[----:B------:R-:W-:Y:S01]  /*2cc0*/  UPLOP3.LUT UP1, UPT, UPT, UPT, UPT, 0x40, 0x4 ;  /* 0x000000000004789c */ /* 0x000fe20003f2e870 */
[----:B------:R4:W-:Y:S04]  /*2cd0*/  STL [R1+0x10], R10 ;  /* 0x0000100a01007387 */ /* 0x0009e80000100800 */
[----:B------:R-:W2:Y:S08]  /*2ce0*/  LDC R15, c[0x0][0xb80] ;  /* 0x0002e000ff0f7b82 */ /* 0x000eb00000000800 */
[----:B------:R-:W4:Y:S01]  /*2cf0*/  LDC R20, c[0x0][0xb90] ;  /* 0x0002e400ff147b82 */ /* 0x000f220000000800 */
[----:B-1----:R-:W-:-:S07]  /*2d00*/  ISETP.NE.AND P0, PT, R7, 0x1, PT ;  /* 0x000000010700780c */ /* 0x002fce0003f05270 */
[----:B------:R-:W1:Y:S06]  /*2d10*/  LDC R7, c[0x0][0xbdc] ;  /* 0x0002f700ff077b82 */ /* 0x000e6c0000000800 */
[----:B---3--:R-:W4:Y:S01]  /*2d20*/  @!P0 S2R R23, SR_CTAID.X ;  /* 0x0000000000178919 */ /* 0x008f220000002500 */
[-C--:B-1----:R-:W-:Y:S02]  /*2d30*/  SHF.L.U32 R24, R24, R7.reuse, RZ ;  /* 0x0000000718187219 */ /* 0x082fe400000006ff */
[----:B------:R-:W-:Y:S01]  /*2d40*/  SHF.L.U32 R6, R6, R7, RZ ;  /* 0x0000000706067219 */ /* 0x000fe200000006ff */
[----:B--2---:R-:W-:Y:S01]  /*2d50*/  VIADD R7, R15, 0xffffffff ;  /* 0xffffffff0f077836 */ /* 0x004fe20000000000 */
[----:B------:R-:W-:-:S04]  /*2d60*/  LOP3.LUT R24, RZ, R24, RZ, 0x33, !PT ;  /* 0x00000018ff187212 */ /* 0x000fc800078e33ff */
[----:B------:R-:W-:Y:S02]  /*2d70*/  LOP3.LUT R21, R21, R24, RZ, 0xc0, !PT ;  /* 0x0000001815157212 */ /* 0x000fe400078ec0ff */
[----:B------:R-:W-:-:S03]  /*2d80*/  LOP3.LUT R7, R7, R22, RZ, 0xc0, !PT ;  /* 0x0000001607077212 */ /* 0x000fc600078ec0ff */
[----:B------:R-:W-:Y:S02]  /*2d90*/  IMAD.IADD R6, R21, 0x1, R6 ;  /* 0x0000000115067824 */ /* 0x000fe400078e0206 */
[----:B------:R-:W-:Y:S02]  /*2da0*/  IMAD R7, R26, R15, R7 ;  /* 0x0000000f1a077224 */ /* 0x000fe400078e0207 */
[----:B----4-:R-:W-:-:S05]  /*2db0*/  IMAD R20, R6, R20, R23 ;  /* 0x0000001406147224 */ /* 0x010fca00078e0217 */
[----:B------:R-:W-:-:S04]  /*2dc0*/  SEL R6, R7, R20, !P0 ;  /* 0x0000001407067207 */ /* 0x000fc80004000000 */
[----:B------:R-:W-:Y:S02]  /*2dd0*/  R2UR UR40, R6 ;  /* 0x00000000062872ca */ /* 0x000fe400000e0000 */
[----:B------:R-:W-:-:S05]  /*2de0*/  SEL R6, R20, R7, !P0 ;  /* 0x0000000714067207 */ /* 0x000fca0004000000 */
[----:B------:R4:W-:Y:S04]  /*2df0*/  STL [R1], R6 ;  /* 0x0000000601007387 */ /* 0x0009e80000100800 */
.L_x_11:
[----:B------:R-:W1:Y:S02]  /*2e00*/  LDCU UR4, c[0x0][0x36c] ;  /* 0x00006d80ff0477ac */ /* 0x000e640008000800 */
[----:B-1----:R-:W-:-:S09]  /*2e10*/  UISETP.EQ.U32.AND UP0, UPT, UR4, 0x1, UPT ;  /* 0x000000010400788c */ /* 0x002fd2000bf02070 */
[----:B------:R-:W-:Y:S05]  /*2e20*/  BRA.U !UP0, `(.L_x_21) ;  /* 0x00000001080c7547 */ /* 0x000fea000b800000 */
[----:B------:R-:W-:Y:S01]  /*2e30*/  UCGABAR_WAIT ;  /* 0x0000000000007dc7 */ /* 0x000fe20008000000 */
[----:B------:R-:W-:Y:S01]  /*2e40*/  CCTL.IVALL ;  /* 0x00000000ff00798f */ /* 0x000fe20002000000 */
[----:B------:R-:W-:Y:S05]  /*2e50*/  BRA `(.L_x_22) ;  /* 0x0000000000047947 */ /* 0x000fea0003800000 */
.L_x_21:
[----:B------:R-:W-:Y:S06]  /*2e60*/  BAR.SYNC.DEFER_BLOCKING 0x0 ;  /* 0x0000000000007b1d */ /* 0x000fec0000010000 */
.L_x_22:
[----:B------:R-:W-:Y:S05]  /*2e70*/  BRA.U UP1, `(.L_x_23) ;  /* 0x000000cd01987547 */ /* 0x000fea000b800000 */
[----:B------:R-:W-:Y:S01]  /*2e80*/  S2UR UR4, SR_CTAID.X ;  /* 0x00000000000479c3 */ /* 0x000fe20000002500 */
[----:B------:R-:W-:-:S07]  /*2e90*/  UISETP.NE.AND UP0, UPT, UR36, 0x2, UPT ;  /* 0x000000022400788c */ /* 0x000fce000bf05270 */
[----:B------:R-:W1:Y:S08]  /*2ea0*/  S2UR UR5, SR_CTAID.Y ;  /* 0x00000000000579c3 */ /* 0x000e700000002600 */
[----:B------:R-:W2:Y:S01]  /*2eb0*/  S2UR UR15, SR_CgaCtaId ;  /* 0x00000000000f79c3 */ /* 0x000ea20000008800 */
[----:B-1----:R-:W-:Y:S01]  /*2ec0*/  UIMAD UR37, UR5, UR37, UR4 ;  /* 0x00000025052572a4 */ /* 0x002fe2000f8e0204 */
[----:B------:R-:W-:Y:S11]  /*2ed0*/  BRA.U UP0, `(.L_x_24) ;  /* 0x00000019000c7547 */ /* 0x000ff6000b800000 */
[----:B------:R-:W-:-:S08]  /*2ee0*/  NOP ;  /* 0x0000000000007918 */ /* 0x000fd00000000000 */
[----:B--2345:R-:W1:-:S00]  /*2ef0*/  USETMAXREG.DEALLOC.CTAPOOL 0x30 ;  /* 0x00000030000079c8 */ /* 0x03ce4000080e0500 */
[----:B------:R-:W2:Y:S01]  /*2f00*/  LDCU.64 UR20, c[0x0][0x820] ;  /* 0x00010400ff1477ac */ /* 0x000ea20008000a00 */
[----:B------:R-:W-:Y:S01]  /*2f10*/  BSSY.RECONVERGENT B0, `(.L_x_25) ;  /* 0x0000039000007945 */ /* 0x000fe20003800200 */
[----:B------:R-:W-:Y:S01]  /*2f20*/  ELECT P0, URZ, PT ;  /* 0x0000000000ff782f */ /* 0x000fe20003800000 */
[----:B------:R-:W-:Y:S02]  /*2f30*/  USHF.L.U32 UR13, UR4, 0x6, URZ ;  /* 0x00000006040d7899 */ /* 0x000fe400080006ff */
[----:B------:R-:W-:Y:S02]  /*2f40*/  USHF.L.U32 UR14, UR4, 0x7, URZ ;  /* 0x00000007040e7899 */ /* 0x000fe400080006ff */
[----:B------:R-:W-:Y:S02]  /*2f50*/  ULOP3.LUT UR13, UR13, 0x40, URZ, 0xc0, !UPT ;  /* 0x000000400d0d7892 */ /* 0x000fe4000f8ec0ff */
[----:B--2---:R-:W-:-:S06]  /*2f60*/  UIMAD.WIDE UR20, UR37, 0x80, UR20 ;  /* 0x00000080251478a5 */ /* 0x004fcc000f8e0214 */
[----:B-1----:R-:W-:Y:S06]  /*2f70*/  @!P0 BRA `(.L_x_26) ;  /* 0x0000000000c88947 */ /* 0x002fec0003800000 */
[----:B------:R-:W1:Y:S01]  /*2f80*/  LDC.64 R28, c[0x0][0x400] ;  /* 0x00010000ff1c7b82 */ /* 0x000e620000000a00 */
[----:B------:R-:W-:Y:S02]  /*2f90*/  UMOV UR4, 0x400 ;  /* 0x0000040000047882 */ /* 0x000fe40000000000 */
[----:B------:R-:W-:-:S05]  /*2fa0*/  ULEA UR4, UR15, UR4, 0x18 ;  /* 0x000000040f047291 */ /* 0x000fca000f8ec0ff */
[----:B------:R-:W1:Y:S08]  /*2fb0*/  LDC.64 R30, c[0x0][0x408] ;  /* 0x00010200ff1e7b82 */ /* 0x000e700000000a00 */
[----:B------:R-:W2:Y:S08]  /*2fc0*/  LDC.64 R24, c[0x0][0x410] ;  /* 0x00010400ff187b82 */ /* 0x000eb00000000a00 */
[----:B------:R-:W2:Y:S08]  /*2fd0*/  LDC.64 R26, c[0x0][0x418] ;  /* 0x00010600ff1a7b82 */ /* 0x000eb00000000a00 */
[----:B------:R-:W3:Y:S01]  /*2fe0*/  LDC.64 R20, c[0x0][0x420] ;  /* 0x00010800ff147b82 */ /* 0x000ee20000000a00 */
[----:B-1----:R1:W-:Y:S07]  /*2ff0*/  STS.128 [UR4+0x300], R28 ;  /* 0x0003001cff007988 */ /* 0x0023ee0008000c04 */
[----:B------:R-:W3:Y:S08]  /*3000*/  LDC.64 R22, c[0x0][0x428] ;  /* 0x00010a00ff167b82 */ /* 0x000ef00000000a00 */
[----:B------:R-:W4:Y:S01]  /*3010*/  LDC.64 R16, c[0x0][0x430] ;  /* 0x00010c00ff107b82 */ /* 0x000f220000000a00 */
[----:B--2---:R2:W-:Y:S07]  /*3020*/  STS.128 [UR4+0x310], R24 ;  /* 0x00031018ff007988 */ /* 0x0045ee0008000c04 */
[----:B------:R-:W4:Y:S08]  /*3030*/  LDC.64 R18, c[0x0][0x438] ;  /* 0x00010e00ff127b82 */ /* 0x000f300000000a00 */
[----:B------:R-:W5:Y:S01]  /*3040*/  LDC.64 R12, c[0x0][0x440] ;  /* 0x00011000ff0c7b82 */ /* 0x000f620000000a00 */
[----:B---3--:R3:W-:Y:S07]  /*3050*/  STS.128 [UR4+0x320], R20 ;  /* 0x00032014ff007988 */ /* 0x0087ee0008000c04 */
[----:B------:R-:W5:Y:S08]  /*3060*/  LDC.64 R14, c[0x0][0x448] ;  /* 0x00011200ff0e7b82 */ /* 0x000f700000000a00 */
[----:B------:R-:W1:Y:S01]  /*3070*/  LDC.64 R8, c[0x0][0x450] ;  /* 0x00011400ff087b82 */ /* 0x000e620000000a00 */
[----:B----4-:R4:W-:Y:S07]  /*3080*/  STS.128 [UR4+0x330], R16 ;  /* 0x00033010ff007988 */ /* 0x0109ee0008000c04 */
[----:B------:R-:W1:Y:S08]  /*3090*/  LDC.64 R10, c[0x0][0x458] ;  /* 0x00011600ff0a7b82 */ /* 0x000e700000000a00 */
[----:B------:R-:W2:Y:S01]  /*30a0*/  LDC.64 R4, c[0x0][0x460] ;  /* 0x00011800ff047b82 */ /* 0x000ea20000000a00 */
[----:B-----5:R5:W-:Y:S07]  /*30b0*/  STS.128 [UR4+0x340], R12 ;  /* 0x0003400cff007988 */ /* 0x020bee0008000c04 */
[----:B------:R-:W2:Y:S01]  /*30c0*/  LDC.64 R6, c[0x0][0x468] ;  /* 0x00011a00ff067b82 */ /* 0x000ea20000000a00 */
[----:B-1----:R1:W-:Y:S07]  /*30d0*/  STS.128 [UR4+0x350], R8 ;  /* 0x00035008ff007988 */ /* 0x0023ee0008000c04 */
[----:B------:R-:W3:Y:S08]  /*30e0*/  LDC.64 R36, c[0x0][0x470] ;  /* 0x00011c00ff247b82 */ /* 0x000ef00000000a00 */
[----:B------:R-:W3:Y:S01]  /*30f0*/  LDC.64 R38, c[0x0][0x478] ;  /* 0x00011e00ff267b82 */ /* 0x000ee20000000a00 */
[----:B--2---:R2:W-:Y:S07]  /*3100*/  STS.128 [UR4+0x360], R4 ;  /* 0x00036004ff007988 */ /* 0x0045ee0008000c04 */
[----:B------:R-:W4:Y:S08]  /*3110*/  LDC.64 R32, c[0x0][0x500] ;  /* 0x00014000ff207b82 */ /* 0x000f300000000a00 */
[----:B------:R-:W4:Y:S08]  /*3120*/  LDC.64 R34, c[0x0][0x508] ;  /* 0x00014200ff227b82 */ /* 0x000f300000000a00 */
[----:B------:R-:W5:Y:S01]  /*3130*/  LDC.64 R28, c[0x0][0x510] ;  /* 0x00014400ff1c7b82 */ /* 0x000f620000000a00 */
[----:B---3--:R3:W-:Y:S07]  /*3140*/  STS.128 [UR4+0x370], R36 ;  /* 0x00037024ff007988 */ /* 0x0087ee0008000c04 */
[----:B------:R-:W5:Y:S08]  /*3150*/  LDC.64 R30, c[0x0][0x518] ;  /* 0x00014600ff1e7b82 */ /* 0x000f700000000a00 */
[----:B------:R-:W1:Y:S01]  /*3160*/  LDC.64 R24, c[0x0][0x520] ;  /* 0x00014800ff187b82 */ /* 0x000e620000000a00 */
[----:B----4-:R3:W-:Y:S07]  /*3170*/  STS.128 [UR4+0x380], R32 ;  /* 0x00038020ff007988 */ /* 0x0107ee0008000c04 */
[----:B------:R-:W1:Y:S08]  /*3180*/  LDC.64 R26, c[0x0][0x528] ;  /* 0x00014a00ff1a7b82 */ /* 0x000e700000000a00 */
[----:B------:R-:W4:Y:S01]  /*3190*/  LDC.64 R20, c[0x0][0x530] ;  /* 0x00014c00ff147b82 */ /* 0x000f220000000a00 */
[----:B-----5:R3:W-:Y:S07]  /*31a0*/  STS.128 [UR4+0x390], R28 ;  /* 0x0003901cff007988 */ /* 0x0207ee0008000c04 */
[----:B------:R-:W4:Y:S08]  /*31b0*/  LDC.64 R22, c[0x0][0x538] ;  /* 0x00014e00ff167b82 */ /* 0x000f300000000a00 */
[----:B------:R-:W5:Y:S01]  /*31c0*/  LDC.64 R16, c[0x0][0x540] ;  /* 0x00015000ff107b82 */ /* 0x000f620000000a00 */
[----:B-1----:R3:W-:Y:S07]  /*31d0*/  STS.128 [UR4+0x3a0], R24 ;  /* 0x0003a018ff007988 */ /* 0x0027ee0008000c04 */
[----:B------:R-:W5:Y:S08]  /*31e0*/  LDC.64 R18, c[0x0][0x548] ;  /* 0x00015200ff127b82 */ /* 0x000f700000000a00 */
[----:B------:R-:W1:Y:S01]  /*31f0*/  LDC.64 R12, c[0x0][0x550] ;  /* 0x00015400ff0c7b82 */ /* 0x000e620000000a00 */
[----:B----4-:R3:W-:Y:S07]  /*3200*/  STS.128 [UR4+0x3b0], R20 ;  /* 0x0003b014ff007988 */ /* 0x0107ee0008000c04 */
[----:B------:R-:W1:Y:S08]  /*3210*/  LDC.64 R14, c[0x0][0x558] ;  /* 0x00015600ff0e7b82 */ /* 0x000e700000000a00 */
[----:B------:R-:W4:Y:S01]  /*3220*/  LDC.64 R8, c[0x0][0x560] ;  /* 0x00015800ff087b82 */ /* 0x000f220000000a00 */
[----:B-----5:R3:W-:Y:S07]  /*3230*/  STS.128 [UR4+0x3c0], R16 ;  /* 0x0003c010ff007988 */ /* 0x0207ee0008000c04 */
[----:B------:R-:W4:Y:S08]  /*3240*/  LDC.64 R10, c[0x0][0x568] ;  /* 0x00015a00ff0a7b82 */ /* 0x000f300000000a00 */
[----:B--2---:R-:W2:Y:S01]  /*3250*/  LDC.64 R4, c[0x0][0x570] ;  /* 0x00015c00ff047b82 */ /* 0x004ea20000000a00 */
[----:B-1----:R3:W-:Y:S07]  /*3260*/  STS.128 [UR4+0x3d0], R12 ;  /* 0x0003d00cff007988 */ /* 0x0027ee0008000c04 */
[----:B------:R-:W2:Y:S01]  /*3270*/  LDC.64 R6, c[0x0][0x578] ;  /* 0x00015e00ff067b82 */ /* 0x000ea20000000a00 */
[----:B----4-:R3:W-:Y:S04]  /*3280*/  STS.128 [UR4+0x3e0], R8 ;  /* 0x0003e008ff007988 */ /* 0x0107e80008000c04 */
[----:B--2---:R3:W-:Y:S02]  /*3290*/  STS.128 [UR4+0x3f0], R4 ;  /* 0x0003f004ff007988 */ /* 0x0047e40008000c04 */
.L_x_26:
[----:B------:R-:W-:Y:S05]  /*32a0*/  BSYNC.RECONVERGENT B0 ;  /* 0x0000000000007941 */ /* 0x000fea0003800200 */
.L_x_25:
[----:B------:R-:W-:Y:S01]  /*32b0*/  UMOV UR4, 0x400 ;  /* 0x0000040000047882 */ /* 0x000fe20000000000 */
[----:B------:R-:W-:Y:S01]  /*32c0*/  NOP ;  /* 0x0000000000007918 */ /* 0x000fe20000000000 */
[----:B------:R-:W-:Y:S01]  /*32d0*/  ULEA UR15, UR15, UR4, 0x18 ;  /* 0x000000040f0f7291 */ /* 0x000fe2000f8ec0ff */
[----:B------:R-:W-:Y:S01]  /*32e0*/  ISETP.NE.AND P0, PT, R41, RZ, P2 ;  /* 0x000000ff2900720c */ /* 0x000fe20001705270 */
[----:B------:R-:W1:Y:S01]  /*32f0*/  LDCU UR18, c[0x0][0xc1c] ;  /* 0x00018380ff1277ac */ /* 0x000e620008000800 */
[----:B------:R-:W-:Y:S01]  /*3300*/  PLOP3.LUT P6, PT, PT, PT, PT, 0x8, 0x80 ;  /* 0x000000000080781c */ /* 0x000fe20003fce170 */
[----:B---3--:R-:W-:Y:S01]  /*3310*/  IMAD.MOV.U32 R14, RZ, RZ, 0x1 ;  /* 0x00000001ff0e7424 */ /* 0x008fe200078e00ff */
[----:B------:R-:W-:Y:S01]  /*3320*/  PLOP3.LUT P5, PT, PT, PT, PT, 0x8, 0x80 ;  /* 0x000000000080781c */ /* 0x000fe20003fae170 */
[----:B------:R-:W-:Y:S01]  /*3330*/  IMAD.MOV.U32 R0, RZ, RZ, RZ ;  /* 0x000000ffff007224 */ /* 0x000fe200078e00ff */
[----:B------:R-:W-:Y:S02]  /*3340*/  UMOV UR16, URZ ;  /* 0x000000ff00107c82 */ /* 0x000fe40008000000 */
[----:B------:R-:W-:Y:S01]  /*3350*/  SYNCS.ARRIVE.TRANS64.A1T0 RZ, [UR15+0x180], RZ ;  /* 0x000180ffffff79a7 */ /* 0x000fe2000810000f */
[----:B-1----:R-:W-:-:S12]  /*3360*/  UIMAD.WIDE UR18, UR18, 0x80, UR20 ;  /* 0x00000080121278a5 */ /* 0x002fd8000f8e0214 */
.L_x_50:
[----:B------:R-:W2:Y:S01]  /*3370*/  LDL R3, [R1+0x10] ;  /* 0x0000100001037983 */ /* 0x000ea20000100800 */
[----:B------:R-:W2:Y:S02]  /*3380*/  LDC.64 R12, c[0x0][0x390] ;  /* 0x0000e400ff0c7b82 */ /* 0x000ea40000000a00 */
[----:B--2---:R-:W-:-:S05]  /*3390*/  IMAD.WIDE R12, R3, 0xc, R12 ;  /* 0x0000000c030c7825 */ /* 0x004fca00078e020c */
[----:B-1----:R-:W2:Y:S02]  /*33a0*/  LDG.E R2, desc[UR38][R12.64+0x8] ;  /* 0x000008260c027981 */ /* 0x002ea4000c1e1900 */
[----:B--2---:R-:W-:Y:S01]  /*33b0*/  R2UR UR4, R2 ;  /* 0x00000000020472ca */ /* 0x004fe200000e0000 */
[----:B------:R-:W-:-:S14]  /*33c0*/  @P5 BRA `(.L_x_27) ;  /* 0x0000000400705947 */ /* 0x000fdc0003800000 */
[----:B------:R-:W1:Y:S01]  /*33d0*/  S2R R17, SR_LANEID ;  /* 0x0000000000117919 */ /* 0x000e620000000000 */
[----:B------:R-:W-:Y:S01]  /*33e0*/  ELECT P1, URZ, PT ;  /* 0x0000000000ff782f */ /* 0x000fe20003820000 */
[----:B------:R-:W-:Y:S01]  /*33f0*/  IMAD.U32 R16, RZ, RZ, UR15 ;  /* 0x0000000fff107e24 */ /* 0x000fe2000f8e00ff */
[----:B------:R-:W-:Y:S01]  /*3400*/  BSSY.RECONVERGENT B0, `(.L_x_28) ;  /* 0x0000049000007945 */ /* 0x000fe20003800200 */
[----:B-1----:R-:W-:-:S05]  /*3410*/  IMAD.SHL.U32 R17, R17, 0x4, RZ ;  /* 0x0000000411117824 */ /* 0x002fca00078e00ff */
[----:B------:R-:W-:-:S05]  /*3420*/  IADD3 R16, PT, PT, R17, 0x300, R16 ;  /* 0x0000030011107810 */ /* 0x000fca0007ffe010 */
[----:B------:R-:W-:Y:S05]  /*3430*/  @!P1 BRA `(.L_x_29) ;  /* 0x0000000400149947 */ /* 0x000fea0003800000 */
[----:B------:R-:W1:Y:S01]  /*3440*/  LDC.64 R6, c[0x0][0x830] ;  /* 0x00020c00ff067b82 */ /* 0x000e620000000a00 */
[----:B------:R-:W2:Y:S04]  /*3450*/  LDG.E R9, desc[UR38][R12.64] ;  /* 0x000000260c097981 */ /* 0x000ea8000c1e1900 */
[----:B------:R3:W4:Y:S03]  /*3460*/  LDG.E R5, desc[UR38][R12.64+0x4] ;  /* 0x000004260c057981 */ /* 0x000726000c1e1900 */
[----:B------:R-:W5:Y:S01]  /*3470*/  LDC.64 R18, c[0x0][0x840] ;  /* 0x00021000ff127b82 */ /* 0x000f620000000a00 */
[----:B------:R-:W2:Y:S04]  /*3480*/  LDS R11, [UR15+0x31c] ;  /* 0x00031c0fff0b7984 */ /* 0x000ea80008000800 */
[----:B------:R-:W2:Y:S03]  /*3490*/  LDS R4, [UR15+0x39c] ;  /* 0x00039c0fff047984 */ /* 0x000ea60008000800 */
[----:B------:R-:W3:Y:S01]  /*34a0*/  LDC.64 R24, c[0x0][0x828] ;  /* 0x00020a00ff187b82 */ /* 0x000ee20000000a00 */
[----:B-1----:R-:W-:-:S07]  /*34b0*/  IMAD.WIDE R6, R3, 0x8, R6 ;  /* 0x0000000803067825 */ /* 0x002fce00078e0206 */
[----:B------:R-:W1:Y:S01]  /*34c0*/  LDC.64 R22, c[0x0][0x838] ;  /* 0x00020e00ff167b82 */ /* 0x000e620000000a00 */
[----:B------:R-:W2:Y:S01]  /*34d0*/  LDG.E.64 R6, desc[UR38][R6.64] ;  /* 0x0000002606067981 */ /* 0x000ea2000c1e1b00 */
[----:B-----5:R-:W-:-:S06]  /*34e0*/  IMAD.WIDE R18, R3, 0x8, R18 ;  /* 0x0000000803127825 */ /* 0x020fcc00078e0212 */
[----:B------:R-:W5:Y:S01]  /*34f0*/  LDG.E.64 R18, desc[UR38][R18.64] ;  /* 0x0000002612127981 */ /* 0x000f62000c1e1b00 */
[----:B---3--:R-:W-:-:S06]  /*3500*/  IMAD.WIDE R24, R3, 0x8, R24 ;  /* 0x0000000803187825 */ /* 0x008fcc00078e0218 */
[----:B------:R-:W3:Y:S01]  /*3510*/  LDG.E.64 R24, desc[UR38][R24.64] ;  /* 0x0000002618187981 */ /* 0x000ee2000c1e1b00 */
[----:B-1----:R-:W-:-:S06]  /*3520*/  IMAD.WIDE R22, R3, 0x8, R22 ;  /* 0x0000000803167825 */ /* 0x002fcc00078e0216 */
[----:B------:R-:W3:Y:S01]  /*3530*/  LDG.E.64 R22, desc[UR38][R22.64] ;  /* 0x0000002616167981 */ /* 0x000ee2000c1e1b00 */
[----:B------:R-:W-:Y:S02]  /*3540*/  UIADD3 UR6, UPT, UPT, UR15, 0x300, URZ ;  /* 0x000003000f067890 */ /* 0x000fe4000fffe0ff */
[----:B------:R-:W-:-:S04]  /*3550*/  UIADD3 UR5, UPT, UPT, UR15, 0x380, URZ ;  /* 0x000003800f057890 */ /* 0x000fc8000fffe0ff */
[----:B------:R-:W-:-:S05]  /*3560*/  IMAD.U32 R12, RZ, RZ, UR6 ;  /* 0x00000006ff0c7e24 */ /* 0x000fca000f8e00ff */
[----:B------:R-:W-:Y:S01]  /*3570*/  SHF.R.U64 R12, R12, 0x4, RZ ;  /* 0x000000040c0c7819 */ /* 0x000fe200000012ff */
[----:B------:R-:W-:Y:S04]  /*3580*/  STS [UR15+0x330], RZ ;  /* 0x000330ffff007988 */ /* 0x000fe8000800080f */
[----:B------:R-:W-:Y:S04]  /*3590*/  STS [UR15+0x310], R12 ;  /* 0x0003100cff007988 */ /* 0x000fe8000800080f */
[----:B------:R-:W-:Y:S04]  /*35a0*/  STS [UR15+0x314], R12 ;  /* 0x0003140cff007988 */ /* 0x000fe8000800080f */
[----:B------:R-:W-:Y:S01]  /*35b0*/  STS [UR15+0x3b0], RZ ;  /* 0x0003b0ffff007988 */ /* 0x000fe2000800080f */
[----:B--2---:R-:W-:-:S04]  /*35c0*/  LOP3.LUT R21, R7, 0x1fffffff, RZ, 0xc0, !PT ;  /* 0x1fffffff07157812 */ /* 0x004fc800078ec0ff */
[----:B------:R-:W-:Y:S02]  /*35d0*/  SHF.R.U32.HI R2, RZ, 0x4, R21 ;  /* 0x00000004ff027819 */ /* 0x000fe40000011615 */
[----:B-----5:R-:W-:-:S04]  /*35e0*/  LOP3.LUT R15, R19, 0x1fffffff, RZ, 0xc0, !PT ;  /* 0x1fffffff130f7812 */ /* 0x020fc800078ec0ff */
[----:B------:R-:W-:Y:S02]  /*35f0*/  SHF.R.U32.HI R3, RZ, 0x4, R15 ;  /* 0x00000004ff037819 */ /* 0x000fe4000001160f */
[----:B------:R-:W-:Y:S02]  /*3600*/  LOP3.LUT R2, R11, 0xf, R2, 0xb8, !PT ;  /* 0x0000000f0b027812 */ /* 0x000fe400078eb802 */
[----:B------:R-:W-:-:S03]  /*3610*/  LOP3.LUT R8, R4, 0xf, R3, 0xb8, !PT ;  /* 0x0000000f04087812 */ /* 0x000fc600078eb803 */
[----:B------:R-:W-:Y:S04]  /*3620*/  STS [UR15+0x31c], R2 ;  /* 0x00031c02ff007988 */ /* 0x000fe8000800080f */
[----:B------:R-:W-:Y:S04]  /*3630*/  STS [UR15+0x39c], R8 ;  /* 0x00039c08ff007988 */ /* 0x000fe8000800080f */
[----:B------:R-:W1:Y:S04]  /*3640*/  LDS R4, [UR15+0x31c] ;  /* 0x00031c0fff047984 */ /* 0x000e680008000800 */
[----:B------:R-:W2:Y:S01]  /*3650*/  LDS R3, [UR15+0x39c] ;  /* 0x00039c0fff037984 */ /* 0x000ea20008000800 */
[----:B-1----:R-:W-:-:S02]  /*3660*/  LOP3.LUT R4, R4, 0xf0, RZ, 0xb8, !PT ;  /* 0x000000f004047812 */ /* 0x002fc400078eb8ff */
[----:B--2---:R-:W-:-:S03]  /*3670*/  LOP3.LUT R7, R3, 0xf0, RZ, 0xb8, !PT ;  /* 0x000000f003077812 */ /* 0x004fc600078eb8ff */
[----:B------:R-:W-:Y:S04]  /*3680*/  STS [UR15+0x31c], R4 ;  /* 0x00031c04ff007988 */ /* 0x000fe8000800080f */
[----:B------:R-:W-:Y:S04]  /*3690*/  STS [UR15+0x39c], R7 ;  /* 0x00039c07ff007988 */ /* 0x000fe8000800080f */
[----:B------:R-:W1:Y:S04]  /*36a0*/  LDS R13, [UR15+0x31c] ;  /* 0x00031c0fff0d7984 */ /* 0x000e680008000800 */
[----:B------:R-:W2:Y:S01]  /*36b0*/  LDS R3, [UR15+0x39c] ;  /* 0x00039c0fff037984 */ /* 0x000ea20008000800 */
[----:B------:R-:W-:-:S05]  /*36c0*/  IMAD.U32 R2, RZ, RZ, UR5 ;  /* 0x00000005ff027e24 */ /* 0x000fca000f8e00ff */
[----:B------:R-:W-:Y:S02]  /*36d0*/  SHF.R.U64 R2, R2, 0x4, RZ ;  /* 0x0000000402027819 */ /* 0x000fe400000012ff */
[----:B-1----:R-:W-:Y:S02]  /*36e0*/  LOP3.LUT R13, R13, 0xf00, RZ, 0xb8, !PT ;  /* 0x00000f000d0d7812 */ /* 0x002fe400078eb8ff */
[----:B--2---:R-:W-:-:S03]  /*36f0*/  LOP3.LUT R3, R3, 0xf00, RZ, 0xb8, !PT ;  /* 0x00000f0003037812 */ /* 0x004fc600078eb8ff */
[----:B------:R-:W-:Y:S04]  /*3700*/  STS.64 [UR15+0x318], R12 ;  /* 0x0003180cff007988 */ /* 0x000fe80008000a0f */
[----:B------:R-:W-:Y:S04]  /*3710*/  STS.64 [UR15+0x398], R2 ;  /* 0x00039802ff007988 */ /* 0x000fe80008000a0f */
[----:B------:R-:W1:Y:S04]  /*3720*/  LDS R20, [UR15+0x31c] ;  /* 0x00031c0fff147984 */ /* 0x000e680008000800 */
[----:B------:R-:W2:Y:S01]  /*3730*/  LDS R19, [UR15+0x39c] ;  /* 0x00039c0fff137984 */ /* 0x000ea20008000800 */
[----:B------:R-:W-:Y:S01]  /*3740*/  UIADD3 UR5, UPT, UPT, UR4, -0x1, URZ ;  /* 0xffffffff04057890 */ /* 0x000fe2000fffe0ff */
[----:B------:R-:W-:-:S02]  /*3750*/  SHF.R.U64 R21, R6, 0x4, R21 ;  /* 0x0000000406157819 */ /* 0x000fc40000001215 */
[----:B------:R-:W-:-:S03]  /*3760*/  CS2R R10, SRZ ;  /* 0x00000000000a7805 */ /* 0x000fc6000001ff00 */
[----:B------:R-:W-:Y:S01]  /*3770*/  IMAD.U32 R8, RZ, RZ, UR5 ;  /* 0x00000005ff087e24 */ /* 0x000fe2000f8e00ff */
[----:B------:R-:W-:Y:S01]  /*3780*/  CS2R R6, SRZ ;  /* 0x0000000000067805 */ /* 0x000fe2000001ff00 */
[----:B------:R-:W-:Y:S01]  /*3790*/  VIADD R9, R9, 0xffffffff ;  /* 0xffffffff09097836 */ /* 0x000fe20000000000 */
[----:B------:R-:W-:Y:S01]  /*37a0*/  SHF.R.U64 R15, R18, 0x4, R15 ;  /* 0x00000004120f7819 */ /* 0x000fe2000000120f */
[----:B----4-:R-:W-:Y:S02]  /*37b0*/  VIADD R5, R5, 0xffffffff ;  /* 0xffffffff05057836 */ /* 0x010fe40000000000 */
[----:B------:R-:W-:Y:S01]  /*37c0*/  IMAD.MOV.U32 R4, RZ, RZ, R8 ;  /* 0x000000ffff047224 */ /* 0x000fe200078e0008 */
[----:B------:R4:W-:Y:S04]  /*37d0*/  STS [UR15+0x390], R2 ;  /* 0x00039002ff007988 */ /* 0x0009e8000800080f */
[----:B------:R4:W-:Y:S04]  /*37e0*/  STS [UR15+0x394], R2 ;  /* 0x00039402ff007988 */ /* 0x0009e8000800080f */
[----:B------:R4:W-:Y:S04]  /*37f0*/  STS.128 [UR15+0x320], R8 ;  /* 0x00032008ff007988 */ /* 0x0009e80008000c0f */
[----:B------:R4:W-:Y:S04]  /*3800*/  STS.128 [UR15+0x3a0], R4 ;  /* 0x0003a004ff007988 */ /* 0x0009e80008000c0f */
[----:B------:R4:W-:Y:S01]  /*3810*/  STS [UR15+0x30c], R21 ;  /* 0x00030c15ff007988 */ /* 0x0009e2000800080f */
[----:B-1----:R-:W-:-:S02]  /*3820*/  LOP3.LUT R20, R20, 0xf000, RZ, 0xb8, !PT ;  /* 0x0000f00014147812 */ /* 0x002fc400078eb8ff */
[----:B--2---:R-:W-:Y:S01]  /*3830*/  LOP3.LUT R19, R19, 0xf000, RZ, 0xb8, !PT ;  /* 0x0000f00013137812 */ /* 0x004fe200078eb8ff */
[----:B------:R4:W-:Y:S04]  /*3840*/  STS [UR15+0x38c], R15 ;  /* 0x00038c0fff007988 */ /* 0x0009e8000800080f */
[----:B---3--:R4:W-:Y:S04]  /*3850*/  STS.64 [UR15+0x300], R24 ;  /* 0x00030018ff007988 */ /* 0x0089e80008000a0f */
[----:B------:R4:W-:Y:S04]  /*3860*/  STS.64 [UR15+0x380], R22 ;  /* 0x00038016ff007988 */ /* 0x0009e80008000a0f */
[----:B------:R4:W-:Y:S04]  /*3870*/  STS [UR15+0x31c], R20 ;  /* 0x00031c14ff007988 */ /* 0x0009e8000800080f */
[----:B------:R4:W-:Y:S02]  /*3880*/  STS [UR15+0x39c], R19 ;  /* 0x00039c13ff007988 */ /* 0x0009e4000800080f */
.L_x_29:
[----:B------:R-:W-:Y:S05]  /*3890*/  BSYNC.RECONVERGENT B0 ;  /* 0x0000000000007941 */ /* 0x000fea0003800200 */
.L_x_28:
[----:B------:R-:W-:Y:S01]  /*38a0*/  NOP ;  /* 0x0000000000007918 */ /* 0x000fe20000000000 */
[----:B----4-:R1:W2:Y:S01]  /*38b0*/  LDS R2, [R16] ;  /* 0x0000000010027984 */ /* 0x0102a20000000800 */
[----:B------:R-:W-:Y:S02]  /*38c0*/  ELECT P4, URZ, PT ;  /* 0x0000000000ff782f */ /* 0x000fe40003880000 */
[C---:B------:R-:W-:Y:S01]  /*38d0*/  IADD3 R4, P3, PT, R17.reuse, UR20, RZ ;  /* 0x0000001411047c10 */ /* 0x040fe2000ff7e0ff */
[----:B------:R-:W-:Y:S01]  /*38e0*/  BSSY.RECONVERGENT B0, `(.L_x_30) ;  /* 0x0000008000007945 */ /* 0x000fe20003800200 */
[----:B------:R1:W3:Y:S01]  /*38f0*/  LDS R3, [R16+0x80] ;  /* 0x0000800010037984 */ /* 0x0002e20000000800 */
[----:B------:R-:W-:Y:S02]  /*3900*/  IADD3 R6, P1, PT, R17, UR18, RZ ;  /* 0x0000001211067c10 */ /* 0x000fe4000ff3e0ff */
[----:B------:R-:W-:-:S03]  /*3910*/  IMAD.X R5, RZ, RZ, UR21, P3 ;  /* 0x00000015ff057e24 */ /* 0x000fc600098e06ff */
[----:B------:R-:W-:-:S03]  /*3920*/  IMAD.X R7, RZ, RZ, UR19, P1 ;  /* 0x00000013ff077e24 */ /* 0x000fc600088e06ff */
[----:B------:R-:W-:Y:S05]  /*3930*/  @!P4 BRA `(.L_x_31) ;  /* 0x000000000008c947 */ /* 0x000fea0003800000 */
[----:B------:R0:W-:Y:S01]  /*3940*/  UTMACMDFLUSH ;  /* 0x00000000000079b7 */ /* 0x0001e20000000000 */
[----:B------:R-:W-:-:S04]  /*3950*/  DEPBAR.LE SB0, 0x0 ;  /* 0x000080000000791a */ /* 0x000fc80000000000 */
.L_x_31:
[----:B------:R-:W-:Y:S05]  /*3960*/  BSYNC.RECONVERGENT B0 ;  /* 0x0000000000007941 */ /* 0x000fea0003800200 */
.L_x_30:
[----:B--2---:R2:W5:Y:S04]  /*3970*/  ATOMG.E.EXCH.STRONG.GPU PT, RZ, [R4], R2 ;  /* 0x0000000204ff73a8 */ /* 0x00456800041ee100 */
[----:B---3--:R2:W5:Y:S02]  /*3980*/  ATOMG.E.EXCH.STRONG.GPU PT, RZ, [R6], R3 ;  /* 0x0000000306ff73a8 */ /* 0x00856400041ee100 */
.L_x_27:
[----:B------:R-:W-:Y:S01]  /*3990*/  ULEA UR5, UR16, UR15, 0x3 ;  /* 0x0000000f10057291 */ /* 0x000fe2000f8e18ff */
[----:B--2---:R-:W-:Y:S01]  /*39a0*/  SHF.L.U32 R2, R14, 0x1f, RZ ;  /* 0x0000001f0e027819 */ /* 0x004fe200000006ff */
[----:B------:R-:W-:Y:S10]  /*39b0*/  @P5 BRA `(.L_x_32) ;  /* 0x00000000001c5947 */ /* 0x000ff40003800000 */
[----:B------:R-:W-:-:S04]  /*39c0*/  DEPBAR {5,4,3,2,1,0} ;  /* 0x0000003f0000791a */ /* 0x000fc80000000000 */
[----:B------:R-:W2:Y:S02]  /*39d0*/  CCTL.E.C.LDCU.IV.DEEP [UR20] ;  /* 0x0000000014007540 */ /* 0x000ea40009c08000 */
[----:B--2---:R2:W-:Y:S01]  /*39e0*/  UTMACCTL.IV [UR20] ;  /* 0x00000000140079b9 */ /* 0x0045e20008000000 */
[----:B------:R-:W-:-:S04]  /*39f0*/  DEPBAR {5,4,3,2,1,0} ;  /* 0x0000003f0000791a */ /* 0x000fc80000000000 */
[----:B------:R-:W3:Y:S02]  /*3a00*/  CCTL.E.C.LDCU.IV.DEEP [UR18] ;  /* 0x0000000012007540 */ /* 0x000ee40009c08000 */
[----:B---3--:R2:W-:Y:S01]  /*3a10*/  UTMACCTL.IV [UR18] ;  /* 0x00000000120079b9 */ /* 0x0085e20008000000 */
[----:B------:R-:W-:Y:S01]  /*3a20*/  NOP ;  /* 0x0000000000007918 */ /* 0x000fe20000000000 */
.L_x_32:
[----:B------:R-:W3:Y:S01]  /*3a30*/  LDL.LU R3, [R1] ;  /* 0x0000000001037983 */ /* 0x000ee20000300800 */
[----:B-----5:R4:W1:Y:S01]  /*3a40*/  SYNCS.PHASECHK.TRANS64.TRYWAIT P1, [UR5+0x38], R2 ;  /* 0x00003802ff0075a7 */ /* 0x0208620008021105 */
[----:B------:R-:W-:Y:S02]  /*3a50*/  UIADD3 UR5, UPT, UPT, UR4, 0x7f, URZ ;  /* 0x0000007f04057890 */ /* 0x000fe4000fffe0ff */
[----:B------:R-:W-:Y:S02]  /*3a60*/  UIADD3 UR4, UPT, UPT, UR4, 0xfe, URZ ;  /* 0x000000fe04047890 */ /* 0x000fe4000fffe0ff */
[----:B------:R-:W-:Y:S02]  /*3a70*/  USHF.R.S32.HI UR22, URZ, 0x1f, UR5 ;  /* 0x0000001fff167899 */ /* 0x000fe40008011405 */
[----:B------:R-:W-:Y:S02]  /*3a80*/  ULEA UR7, UR40, UR13, 0x7 ;  /* 0x0000000d28077291 */ /* 0x000fe4000f8e38ff */
[----:B------:R-:W-:Y:S01]  /*3a90*/  ULEA.HI UR22, UR22, UR5, URZ, 0x7 ;  /* 0x0000000516167291 */ /* 0x000fe2000f8f38ff */
[----:B------:R-:W-:-:S03]  /*3aa0*/  UMOV UR17, URZ ;  /* 0x000000ff00117c82 */ /* 0x000fc60008000000 */
[----:B------:R-:W-:-:S04]  /*3ab0*/  USHF.R.S32.HI UR22, URZ, 0x7, UR22 ;  /* 0x00000007ff167899 */ /* 0x000fc80008011416 */
[----:B------:R-:W-:-:S04]  /*3ac0*/  UISETP.LT.U32.AND UP0, UPT, UR22, 0x7, UPT ;  /* 0x000000071600788c */ /* 0x000fc8000bf01070 */
[----:B------:R-:W-:Y:S02]  /*3ad0*/  USEL UR23, UR22, 0x7, UP0 ;  /* 0x0000000716177887 */ /* 0x000fe40008000000 */
[----:B------:R-:W-:Y:S01]  /*3ae0*/  UISETP.GE.U32.AND UP0, UPT, UR4, 0xff, UPT ;  /* 0x000000ff0400788c */ /* 0x000fe2000bf06070 */
[----:B---3--:R-:W-:-:S04]  /*3af0*/  LEA.HI R3, R3, R3, RZ, 0x1 ;  /* 0x0000000303037211 */ /* 0x008fc800078f08ff */
[----:B------:R-:W-:-:S13]  /*3b00*/  R2UR UR11, R3 ;  /* 0x00000000030b72ca */ /* 0x000fda00000e0000 */
[----:B------:R-:W-:-:S04]  /*3b10*/  USHF.L.U32 UR11, UR11, 0x7, URZ ;  /* 0x000000070b0b7899 */ /* 0x000fc800080006ff */
[----:B------:R-:W-:-:S04]  /*3b20*/  ULOP3.LUT UR11, UR11, 0xffffff00, URZ, 0xc0, !UPT ;  /* 0xffffff000b0b7892 */ /* 0x000fc8000f8ec0ff */
[----:B------:R-:W-:Y:S01]  /*3b30*/  ULOP3.LUT UR11, UR11, 0x80, UR14, 0xf8, !UPT ;  /* 0x000000800b0b7892 */ /* 0x000fe2000f8ef80e */
[----:B-1--4-:R-:W-:Y:S11]  /*3b40*/  BRA.U !UP0, `(.L_x_33) ;  /* 0x0000000108ac7547 */ /* 0x012ff6000b800000 */
[----:B------:R-:W-:Y:S01]  /*3b50*/  UIADD3 UR24, UPT, UPT, -UR23, URZ, URZ ;  /* 0x000000ff17187290 */ /* 0x000fe2000fffe1ff */
[----:B------:R-:W-:Y:S01]  /*3b60*/  UMOV UR25, UR16 ;  /* 0x0000001000197c82 */ /* 0x000fe20008000000 */
[----:B------:R-:W-:-:S10]  /*3b70*/  UMOV UR10, URZ ;  /* 0x000000ff000a7c82 */ /* 0x000fd40008000000 */
.L_x_39:
[----:B------:R-:W-:Y:S01]  /*3b80*/  UIADD3 UR24, UPT, UPT, UR24, 0x1, URZ ;  /* 0x0000000118187890 */ /* 0x000fe2000fffe0ff */
[----:B---3--:R-:W-:Y:S01]  /*3b90*/  @P2 MOV R3, 0xc000 ;  /* 0x0000c00000032802 */ /* 0x008fe20000000f00 */
[----:B------:R-:W-:Y:S02]  /*3ba0*/  ULEA UR9, UR25, UR15, 0x3 ;  /* 0x0000000f19097291 */ /* 0x000fe4000f8e18ff */
[----:B------:R-:W-:Y:S01]  /*3bb0*/  UISETP.NE.AND UP0, UPT, UR24, URZ, UPT ;  /* 0x000000ff1800728c */ /* 0x000fe2000bf05270 */
[----:B-1--4-:R-:W-:Y:S10]  /*3bc0*/  @P1 BRA `(.L_x_34) ;  /* 0x00000000000c1947 */ /* 0x012ff40003800000 */
[----:B------:R-:W-:-:S04]  /*3bd0*/  SHF.L.U32 R5, R14, 0x1f, RZ ;  /* 0x0000001f0e057819 */ /* 0x000fc800000006ff */
[----:B------:R-:W1:Y:S02]  /*3be0*/  SYNCS.PHASECHK.TRANS64.TRYWAIT P1, [UR9+0x38], R5 ;  /* 0x00003805ff0075a7 */ /* 0x000e640008021109 */
[----:B-1----:R-:W-:Y:S05]  /*3bf0*/  @!P1 BRA `(.L_x_35) ;  /* 0x000000c0003c9947 */ /* 0x002fea0003800000 */
.L_x_34:
[----:B------:R3:W-:Y:S01]  /*3c00*/  @P2 SYNCS.ARRIVE.TRANS64 RZ, [UR9], R3 ;  /* 0x00000003ffff29a7 */ /* 0x0007e20008000009 */
[----:B------:R-:W-:-:S04]  /*3c10*/  ULOP3.LUT UR4, UR12, 0x2, URZ, 0xfc, !UPT ;  /* 0x000000020c047892 */ /* 0x000fc8000f8efcff */
[----:B------:R-:W-:-:S09]  /*3c20*/  UISETP.NE.AND UP1, UPT, UR4, 0x2, UPT ;  /* 0x000000020400788c */ /* 0x000fd2000bf25270 */
[----:B------:R-:W-:Y:S05]  /*3c30*/  BRA.U UP1, `(.L_x_36) ;  /* 0x0000000101047547 */ /* 0x000fea000b800000 */
[----:B--2---:R-:W-:Y:S05]  /*3c40*/  BPT.TRAP 0x1 ;  /* 0x000000040000795c */ /* 0x004fea0000300000 */
.L_x_36:
[----:B------:R-:W-:Y:S04]  /*3c50*/  BSSY.RECONVERGENT B0, `(.L_x_37) ;  /* 0x0000003000007945 */ /* 0x000fe80003800200 */
[----:B------:R-:W-:Y:S05]  /*3c60*/  @!P0 BRA `(.L_x_38) ;  /* 0x0000000000048947 */ /* 0x000fea0003800000 */
[----:B--2---:R-:W-:Y:S05]  /*3c70*/  BPT.TRAP 0x1 ;  /* 0x000000040000795c */ /* 0x004fea0000300000 */
.L_x_38:
[----:B--2---:R-:W-:Y:S05]  /*3c80*/  BSYNC.RECONVERGENT B0 ;  /* 0x0000000000007941 */ /* 0x004fea0003800200 */
.L_x_37:
[----:B------:R-:W-:Y:S02]  /*3c90*/  UIADD3 UR16, UPT, UPT, UR25, 0x1, URZ ;  /* 0x0000000119107890 */ /* 0x000fe4000fffe0ff */
[----:B------:R-:W-:Y:S02]  /*3ca0*/  ULEA UR8, UR25, UR15, 0xe ;  /* 0x0000000f19087291 */ /* 0x000fe4000f8e70ff */
[----:B------:R-:W-:Y:S02]  /*3cb0*/  UISETP.NE.AND UP1, UPT, UR16, 0x7, UPT ;  /* 0x000000071000788c */ /* 0x000fe4000bf25270 */
[----:B------:R-:W-:Y:S02]  /*3cc0*/  ULOP3.LUT UR9, UR9, 0xfefffff8, URZ, 0xc0, !UPT ;  /* 0xfefffff809097892 */ /* 0x000fe4000f8ec0ff */
[----:B------:R-:W-:Y:S02]  /*3cd0*/  USEL UR5, URZ, 0x1, UP1 ;  /* 0x00000001ff057887 */ /* 0x000fe40008800000 */
[----:B------:R-:W-:-:S02]  /*3ce0*/  USEL UR16, UR16, URZ, UP1 ;  /* 0x000000ff10107287 */ /* 0x000fc40008800000 */
[----:B------:R-:W-:Y:S02]  /*3cf0*/  UIADD3 UR8, UPT, UPT, UR8, 0x8800, URZ ;  /* 0x0000880008087890 */ /* 0x000fe4000fffe0ff */
[----:B------:R-:W-:Y:S01]  /*3d00*/  ULEA UR4, UR16, UR15, 0x3 ;  /* 0x0000000f10047291 */ /* 0x000fe2000f8e18ff */
[----:B------:R-:W-:Y:S01]  /*3d10*/  LOP3.LUT R14, R14, UR5, RZ, 0x3c, !PT ;  /* 0x000000050e0e7c12 */ /* 0x000fe2000f8e3cff */
[----:B------:R-:W-:Y:S01]  /*3d20*/  UMOV UR26, 0x0 ;  /* 0x00000000001a7882 */ /* 0x000fe20000000000 */
[----:B------:R-:W-:Y:S01]  /*3d30*/  UMOV UR27, 0x10000000 ;  /* 0x10000000001b7882 */ /* 0x000fe20000000000 */
[----:B------:R-:W-:Y:S01]  /*3d40*/  UMOV UR6, UR10 ;  /* 0x0000000a00067c82 */ /* 0x000fe20008000000 */
[----:B-1----:R-:W-:Y:S01]  /*3d50*/  SHF.L.U32 R2, R14, 0x1f, RZ ;  /* 0x0000001f0e027819 */ /* 0x002fe200000006ff */
[----:B------:R-:W-:Y:S01]  /*3d60*/  UMOV UR5, UR9 ;  /* 0x0000000900057c82 */ /* 0x000fe20008000000 */
[----:B------:R-:W-:Y:S02]  /*3d70*/  UMOV UR17, UR23 ;  /* 0x0000001700117c82 */ /* 0x000fe40008000000 */
[----:B------:R1:W4:Y:S01]  /*3d80*/  SYNCS.PHASECHK.TRANS64.TRYWAIT P1, [UR4+0x38], R2 ;  /* 0x00003802ff0075a7 */ /* 0x0003220008021104 */
[----:B------:R-:W-:Y:S01]  /*3d90*/  ULEA UR4, UR25, UR15, 0xd ;  /* 0x0000000f19047291 */ /* 0x000fe2000f8e68ff */
[----:B------:R2:W-:Y:S02]  /*3da0*/  UTMALDG.2D.2CTA [UR8], [UR20], desc[UR26] ;  /* 0x00001a08140075b4 */ /* 0x0005e40008209000 */
[----:B------:R-:W-:Y:S01]  /*3db0*/  UMOV UR25, UR16 ;  /* 0x0000001000197c82 */ /* 0x000fe20008000000 */
[----:B------:R-:W-:-:S09]  /*3dc0*/  UIADD3 UR4, UPT, UPT, UR4, 0x24800, URZ ;  /* 0x0002480004047890 */ /* 0x000fd2000fffe0ff */
[----:B------:R1:W-:Y:S01]  /*3dd0*/  UTMALDG.2D.2CTA [UR4], [UR18], desc[UR26] ;  /* 0x00001a04120075b4 */ /* 0x0003e20008209000 */
[----:B--2---:R-:W-:Y:S01]  /*3de0*/  UIADD3 UR10, UPT, UPT, UR10, 0x80, URZ ;  /* 0x000000800a0a7890 */ /* 0x004fe2000fffe0ff */
[----:B------:R-:W-:Y:S11]  /*3df0*/  BRA.U UP0, `(.L_x_39) ;  /* 0xfffffffd00607547 */ /* 0x000ff6000b83ffff */
.L_x_33:
[----:B-1----:R-:W-:Y:S01]  /*3e00*/  ULEA UR4, UR16, UR15, 0x3 ;  /* 0x0000000f10047291 */ /* 0x002fe2000f8e18ff */
[----:B------:R-:W-:Y:S01]  /*3e10*/  SHF.L.U32 R2, R14, 0x1f, RZ ;  /* 0x0000001f0e027819 */ /* 0x000fe200000006ff */
[----:B------:R-:W-:Y:S01]  /*3e20*/  @!P6 SYNCS.ARRIVE.TRANS64.A1T0 RZ, [UR15+0x148], RZ ;  /* 0x000148ffffffe9a7 */ /* 0x000fe2000810000f */
[----:B------:R-:W-:-:S06]  /*3e30*/  UISETP.GT.AND UP0, UPT, UR22, UR23, UPT ;  /* 0x000000171600728c */ /* 0x000fcc000bf04270 */
[----:B----4-:R1:W4:Y:S03]  /*3e40*/  SYNCS.PHASECHK.TRANS64.TRYWAIT P1, [UR4+0x38], R2 ;  /* 0x00003802ff0075a7 */ /* 0x0103260008021104 */
[----:B------:R-:W-:Y:S05]  /*3e50*/  BRA.U !UP0, `(.L_x_40) ;  /* 0x0000000108a47547 */ /* 0x000fea000b800000 */
[----:B------:R-:W-:-:S03]  /*3e60*/  UIADD3 UR22, UPT, UPT, -UR23, UR17, UR22 ;  /* 0x0000001117167290 */ /* 0x000fc6000fffe116 */
[----:B------:R-:W-:-:S09]  /*3e70*/  UMOV UR23, UR16 ;  /* 0x0000001000177c82 */ /* 0x000fd20008000000 */
.L_x_46:
[----:B-1----:R-:W-:Y:S01]  /*3e80*/  ULEA UR9, UR23, UR15, 0x3 ;  /* 0x0000000f17097291 */ /* 0x002fe2000f8e18ff */
[----:B---3--:R-:W-:Y:S01]  /*3e90*/  @P2 MOV R3, 0xc000 ;  /* 0x0000c00000032802 */ /* 0x008fe20000000f00 */
[----:B--2-4-:R-:W-:Y:S10]  /*3ea0*/  @P1 BRA `(.L_x_41) ;  /* 0x00000000000c1947 */ /* 0x014ff40003800000 */
[----:B------:R-:W-:-:S04]  /*3eb0*/  SHF.L.U32 R5, R14, 0x1f, RZ ;  /* 0x0000001f0e057819 */ /* 0x000fc800000006ff */
[----:B------:R-:W3:Y:S02]  /*3ec0*/  SYNCS.PHASECHK.TRANS64.TRYWAIT P1, [UR9+0x38], R5 ;  /* 0x00003805ff0075a7 */ /* 0x000ee40008021109 */
[----:B---3--:R-:W-:Y:S05]  /*3ed0*/  @!P1 BRA `(.L_x_42) ;  /* 0x000000bc009c9947 */ /* 0x008fea0003800000 */
.L_x_41:
[----:B------:R3:W-:Y:S01]  /*3ee0*/  @P2 SYNCS.ARRIVE.TRANS64 RZ, [UR9], R3 ;  /* 0x00000003ffff29a7 */ /* 0x0007e20008000009 */
[----:B------:R-:W-:-:S04]  /*3ef0*/  ULOP3.LUT UR4, UR12, 0x2, URZ, 0xfc, !UPT ;  /* 0x000000020c047892 */ /* 0x000fc8000f8efcff */
[----:B------:R-:W-:-:S09]  /*3f00*/  UISETP.NE.AND UP0, UPT, UR4, 0x2, UPT ;  /* 0x000000020400788c */ /* 0x000fd2000bf05270 */
[----:B------:R-:W-:Y:S05]  /*3f10*/  BRA.U UP0, `(.L_x_43) ;  /* 0x0000000100047547 */ /* 0x000fea000b800000 */
[----:B--2---:R-:W-:Y:S05]  /*3f20*/  BPT.TRAP 0x1 ;  /* 0x000000040000795c */ /* 0x004fea0000300000 */
.L_x_43:
[----:B------:R-:W-:Y:S04]  /*3f30*/  BSSY.RECONVERGENT B0, `(.L_x_44) ;  /* 0x0000003000007945 */ /* 0x000fe80003800200 */
[----:B------:R-:W-:Y:S05]  /*3f40*/  @!P0 BRA `(.L_x_45) ;  /* 0x0000000000048947 */ /* 0x000fea0003800000 */
[----:B--2---:R-:W-:Y:S05]  /*3f50*/  BPT.TRAP 0x1 ;  /* 0x000000040000795c */ /* 0x004fea0000300000 */
.L_x_45:
[----:B--2---:R-:W-:Y:S05]  /*3f60*/  BSYNC.RECONVERGENT B0 ;  /* 0x0000000000007941 */ /* 0x004fea0003800200 */
.L_x_44:
[----:B------:R-:W-:Y:S02]  /*3f70*/  UIADD3 UR16, UPT, UPT, UR23, 0x1, URZ ;  /* 0x0000000117107890 */ /* 0x000fe4000fffe0ff */
[----:B------:R-:W-:Y:S02]  /*3f80*/  ULEA UR8, UR23, UR15, 0xe ;  /* 0x0000000f17087291 */ /* 0x000fe4000f8e70ff */
[----:B------:R-:W-:Y:S02]  /*3f90*/  UISETP.NE.AND UP0, UPT, UR16, 0x7, UPT ;  /* 0x000000071000788c */ /* 0x000fe4000bf05270 */
[----:B------:R-:W-:Y:S02]  /*3fa0*/  USHF.L.U32 UR10, UR17, 0x7, URZ ;  /* 0x00000007110a7899 */ /* 0x000fe400080006ff */
[----:B------:R-:W-:Y:S02]  /*3fb0*/  USEL UR5, URZ, 0x1, UP0 ;  /* 0x00000001ff057887 */ /* 0x000fe40008000000 */
[----:B------:R-:W-:-:S02]  /*3fc0*/  USEL UR16, UR16, URZ, UP0 ;  /* 0x000000ff10107287 */ /* 0x000fc40008000000 */
[----:B------:R-:W-:Y:S02]  /*3fd0*/  ULOP3.LUT UR9, UR9, 0xfefffff8, URZ, 0xc0, !UPT ;  /* 0xfefffff809097892 */ /* 0x000fe4000f8ec0ff */
[----:B------:R-:W-:Y:S01]  /*3fe0*/  ULEA UR4, UR16, UR15, 0x3 ;  /* 0x0000000f10047291 */ /* 0x000fe2000f8e18ff */
[----:B------:R-:W-:Y:S01]  /*3ff0*/  LOP3.LUT R14, R14, UR5, RZ, 0x3c, !PT ;  /* 0x000000050e0e7c12 */ /* 0x000fe2000f8e3cff */
[----:B------:R-:W-:Y:S01]  /*4000*/  UIADD3 UR8, UPT, UPT, UR8, 0x8800, URZ ;  /* 0x0000880008087890 */ /* 0x000fe2000fffe0ff */
[----:B------:R-:W-:Y:S02]  /*4010*/  UMOV UR24, 0x0 ;  /* 0x0000000000187882 */ /* 0x000fe40000000000 */
[----:B-1----:R-:W-:Y:S01]  /*4020*/  SHF.L.U32 R2, R14, 0x1f, RZ ;  /* 0x0000001f0e027819 */ /* 0x002fe200000006ff */
[----:B------:R-:W-:Y:S01]  /*4030*/  UMOV UR25, 0x10000000 ;  /* 0x1000000000197882 */ /* 0x000fe20000000000 */
[----:B------:R-:W-:Y:S01]  /*4040*/  UMOV UR5, UR9 ;  /* 0x0000000900057c82 */ /* 0x000fe20008000000 */
[----:B------:R-:W-:Y:S01]  /*4050*/  UMOV UR6, UR10 ;  /* 0x0000000a00067c82 */ /* 0x000fe20008000000 */
[----:B------:R1:W2:Y:S01]  /*4060*/  SYNCS.PHASECHK.TRANS64.TRYWAIT P1, [UR4+0x38], R2 ;  /* 0x00003802ff0075a7 */ /* 0x0002a20008021104 */
[----:B------:R-:W-:Y:S01]  /*4070*/  ULEA UR4, UR23, UR15, 0xd ;  /* 0x0000000f17047291 */ /* 0x000fe2000f8e68ff */
[----:B------:R1:W-:Y:S01]  /*4080*/  UTMALDG.2D.2CTA [UR8], [UR20], desc[UR24] ;  /* 0x00001808140075b4 */ /* 0x0003e20008209000 */
[----:B------:R-:W-:-:S02]  /*4090*/  UIADD3 UR17, UPT, UPT, UR17, 0x1, URZ ;  /* 0x0000000111117890 */ /* 0x000fc4000fffe0ff */
[----:B------:R-:W-:Y:S02]  /*40a0*/  UIADD3 UR4, UPT, UPT, UR4, 0x24800, URZ ;  /* 0x0002480004047890 */ /* 0x000fe4000fffe0ff */
[----:B------:R-:W-:Y:S01]  /*40b0*/  UISETP.NE.AND UP0, UPT, UR17, UR22, UPT ;  /* 0x000000161100728c */ /* 0x000fe2000bf05270 */
[----:B------:R-:W-:-:S06]  /*40c0*/  UMOV UR23, UR16 ;  /* 0x0000001000177c82 */ /* 0x000fcc0008000000 */
[----:B------:R1:W-:Y:S02]  /*40d0*/  UTMALDG.2D.2CTA [UR4], [UR18], desc[UR24] ;  /* 0x00001804120075b4 */ /* 0x0003e40008209000 */
[----:B------:R-:W-:Y:S05]  /*40e0*/  BRA.U UP0, `(.L_x_46) ;  /* 0xfffffffd00647547 */ /* 0x000fea000b83ffff */
.L_x_40:
[----:B------:R-:W-:Y:S01]  /*40f0*/  UISETP.NE.AND UP0, UPT, UR36, 0x1, UPT ;  /* 0x000000012400788c */ /* 0x000fe2000bf05270 */
[----:B------:R-:W-:-:S08]  /*4100*/  NOP ;  /* 0x0000000000007918 */ /* 0x000fd00000000000 */
[----:B------:R-:W-:Y:S05]  /*4110*/  BRA.U UP0, `(.L_x_47) ;  /* 0x0000000100047547 */ /* 0x000fea000b800000 */
[----:B-12---:R-:W-:Y:S05]  /*4120*/  BPT.TRAP 0x1 ;  /* 0x000000040000795c */ /* 0x006fea0000300000 */
.L_x_47:
[----:B---3--:R-:W-:Y:S01]  /*4130*/  SHF.L.U32 R3, R0, 0x1f, RZ ;  /* 0x0000001f00037819 */ /* 0x008fe200000006ff */
[----:B-1----:R-:W1:Y:S03]  /*4140*/  S2UR UR4, SR_CgaCtaId ;  /* 0x00000000000479c3 */ /* 0x002e660000008800 */
[----:B--2-4-:R-:W2:Y:S02]  /*4150*/  SYNCS.PHASECHK.TRANS64.TRYWAIT P1, [UR15+0x150], R3 ;  /* 0x00015003ff0075a7 */ /* 0x014ea4000802110f */
[----:B-12---:R-:W-:Y:S05]  /*4160*/  @!P1 BRA `(.L_x_48) ;  /* 0x000000bc00109947 */ /* 0x006fea0003800000 */
.L_x_220:
[----:B------:R-:W-:Y:S02]  /*4170*/  UMOV UR15, 0x400 ;  /* 0x00000400000f7882 */ /* 0x000fe40000000000 */
[----:B------:R-:W-:-:S09]  /*4180*/  ULEA UR15, UR4, UR15, 0x18 ;  /* 0x0000000f040f7291 */ /* 0x000fd2000f8ec0ff */
[----:B------:R-:W2:Y:S01]  /*4190*/  LDS.128 R4, [UR15+0x190] ;  /* 0x0001900fff047984 */ /* 0x000ea20008000c00 */
[----:B------:R-:W-:Y:S01]  /*41a0*/  @!PT LDS RZ, [RZ] ;  /* 0x00000000fffff984 */ /* 0x000fe20000000800 */
[----:B------:R-:W-:Y:S01]  /*41b0*/  @!PT LDS RZ, [RZ] ;  /* 0x00000000fffff984 */ /* 0x000fe20000000800 */
[----:B------:R-:W-:Y:S01]  /*41c0*/  @!PT LDS RZ, [RZ] ;  /* 0x00000000fffff984 */ /* 0x000fe20000000800 */
[----:B------:R-:W-:Y:S01]  /*41d0*/  @!PT LDS RZ, [RZ] ;  /* 0x00000000fffff984 */ /* 0x000fe20000000800 */
[----:B------:R3:W-:Y:S06]  /*41e0*/  MEMBAR.ALL.CTA ;  /* 0x0000000000007992 */ /* 0x0007ec0000008000 */
[----:B---3--:R-:W3:Y:S04]  /*41f0*/  FENCE.VIEW.ASYNC.S ;  /* 0x00000000000073c6 */ /* 0x008ee80000000000 */
[----:B--2---:R2:W-:Y:S01]  /*4200*/  STL [R1], R4 ;  /* 0x0000000401007387 */ /* 0x0045e20000100800 */
[----:B-1----:R-:W-:-:S03]  /*4210*/  MOV R2, R5 ;  /* 0x0000000500027202 */ /* 0x002fc60000000f00 */
[----:B------:R2:W-:Y:S01]  /*4220*/  STL.64 [R1+0x8], R6 ;  /* 0x0000080601007387 */ /* 0x0005e20000100a00 */
[----:B------:R-:W-:Y:S01]  /*4230*/  R2UR UR40, R2 ;  /* 0x00000000022872ca */ /* 0x000fe200000e0000 */
[----:B---3--:R-:W-:-:S14]  /*4240*/  BRA.U UP0, `(.L_x_49) ;  /* 0x0000000100047547 */ /* 0x008fdc000b800000 */
[----:B------:R-:W-:Y:S05]  /*4250*/  BPT.TRAP 0x1 ;  /* 0x000000040000795c */ /* 0x000fea0000300000 */
.L_x_49:
[----:B------:R-:W3:Y:S04]  /*4260*/  LDL.LU R3, [R1+0xc] ;  /* 0x00000c0001037983 */ /* 0x000ee80000300800 */
[----:B------:R-:W4:Y:S04]  /*4270*/  LDL.LU R2, [R1+0x8] ;  /* 0x0000080001027983 */ /* 0x000f280000300800 */
[----:B--2---:R-:W2:Y:S01]  /*4280*/  LDL.LU R4, [R1+0x10] ;  /* 0x0000100001047983 */ /* 0x004ea20000300800 */
[----:B------:R-:W-:Y:S01]  /*4290*/  UIADD3 UR5, UPT, UPT, UR15, 0x158, URZ ;  /* 0x000001580f057890 */ /* 0x000fe2000fffe0ff */
[----:B------:R-:W-:-:S02]  /*42a0*/  PLOP3.LUT P6, PT, PT, PT, PT, 0x80, 0x8 ;  /* 0x000000000008781c */ /* 0x000fc40003fcf070 */
[----:B------:R-:W-:Y:S01]  /*42b0*/  LOP3.LUT R0, R0, 0x1, RZ, 0x3c, !PT ;  /* 0x0000000100007812 */ /* 0x000fe200078e3cff */
[----:B------:R-:W-:-:S09]  /*42c0*/  UPRMT UR5, UR4, 0x654, UR5 ;  /* 0x0000065404057896 */ /* 0x000fd20008000005 */
[----:B------:R-:W-:Y:S01]  /*42d0*/  SYNCS.ARRIVE.TRANS64.RED.A1T0 RZ, [UR5], RZ ;  /* 0x000000ffffff79a7 */ /* 0x000fe20008100405 */
[----:B---3--:R-:W-:Y:S01]  /*42e0*/  ISETP.NE.AND P1, PT, R3, RZ, PT ;  /* 0x000000ff0300720c */ /* 0x008fe20003f25270 */
[----:B----4-:R1:W-:Y:S01]  /*42f0*/  STL [R1+0x10], R2 ;  /* 0x0000100201007387 */ /* 0x0103e20000100800 */
[----:B--2---:R-:W-:-:S11]  /*4300*/  ISETP.EQ.AND P5, PT, R4, R2, PT ;  /* 0x000000020400720c */ /* 0x004fd60003fa2270 */
[----:B------:R-:W-:Y:S05]  /*4310*/  @P1 BRA `(.L_x_50) ;  /* 0xfffffff000141947 */ /* 0x000fea000383ffff */
[----:B------:R-:W-:Y:S01]  /*4320*/  UIADD3 UR15, UPT, UPT, UR15, 0x38, URZ ;  /* 0x000000380f0f7890 */ /* 0x000fe2000fffe0ff */
[----:B------:R-:W-:-:S03]  /*4330*/  SHF.L.U32 R3, R14, 0x1f, RZ ;  /* 0x0000001f0e037819 */ /* 0x000fc600000006ff */
[----:B------:R-:W-:-:S09]  /*4340*/  ULEA UR4, UR16, UR15, 0x3 ;  /* 0x0000000f10047291 */ /* 0x000fd2000f8e18ff */
[----:B------:R-:W2:Y:S02]  /*4350*/  SYNCS.PHASECHK.TRANS64.TRYWAIT P0, [UR4], R3 ;  /* 0x00000003ff0075a7 */ /* 0x000ea40008001104 */
[----:B--2---:R-:W-:Y:S05]  /*4360*/  @!P0 BRA `(.L_x_51) ;  /* 0x000000b800a88947 */ /* 0x004fea0003800000 */
.L_x_222:
[----:B------:R-:W-:-:S04]  /*4370*/  UIADD3 UR5, UPT, UPT, UR16, 0x1, URZ ;  /* 0x0000000110057890 */ /* 0x000fc8000fffe0ff */
[----:B------:R-:W-:-:S04]  /*4380*/  UISETP.NE.AND UP0, UPT, UR5, 0x7, UPT ;  /* 0x000000070500788c */ /* 0x000fc8000bf05270 */
[----:B------:R-:W-:Y:S02]  /*4390*/  USEL UR6, URZ, 0x1, UP0 ;  /* 0x00000001ff067887 */ /* 0x000fe40008000000 */
[----:B------:R-:W-:-:S04]  /*43a0*/  USEL UR5, UR5, URZ, UP0 ;  /* 0x000000ff05057287 */ /* 0x000fc80008000000 */
[----:B------:R-:W-:Y:S01]  /*43b0*/  ULEA UR4, UR5, UR15, 0x3 ;  /* 0x0000000f05047291 */ /* 0x000fe2000f8e18ff */
[----:B-1----:R-:W-:-:S04]  /*43c0*/  LOP3.LUT R2, R14, UR6, RZ, 0x3c, !PT ;  /* 0x000000060e027c12 */ /* 0x002fc8000f8e3cff */
[----:B--2---:R-:W-:-:S04]  /*43d0*/  SHF.L.U32 R3, R2, 0x1f, RZ ;  /* 0x0000001f02037819 */ /* 0x004fc800000006ff */
[----:B------:R-:W1:Y:S02]  /*43e0*/  SYNCS.PHASECHK.TRANS64.TRYWAIT P0, [UR4], R3 ;  /* 0x00000003ff0075a7 */ /* 0x000e640008001104 */
[----:B-1----:R-:W-:Y:S05]  /*43f0*/  @!P0 BRA `(.L_x_52) ;  /* 0x000000b8009c8947 */ /* 0x002fea0003800000 */
.L_x_224:
[----:B------:R-:W-:-:S04]  /*4400*/  UIADD3 UR5, UPT, UPT, UR5, 0x1, URZ ;  /* 0x0000000105057890 */ /* 0x000fc8000fffe0ff */
[----:B------:R-:W-:-:S04]  /*4410*/  UISETP.NE.AND UP0, UPT, UR5, 0x7, UPT ;  /* 0x000000070500788c */ /* 0x000fc8000bf05270 */
[----:B------:R-:W-:Y:S02]  /*4420*/  USEL UR6, URZ, 0x1, UP0 ;  /* 0x00000001ff067887 */ /* 0x000fe40008000000 */
[----:B------:R-:W-:-:S04]  /*4430*/  USEL UR5, UR5, URZ, UP0 ;  /* 0x000000ff05057287 */ /* 0x000fc80008000000 */
[----:B------:R-:W-:Y:S01]  /*4440*/  ULEA UR4, UR5, UR15, 0x3 ;  /* 0x0000000f05047291 */ /* 0x000fe2000f8e18ff */
[----:B------:R-:W-:-:S04]  /*4450*/  LOP3.LUT R2, R2, UR6, RZ, 0x3c, !PT ;  /* 0x0000000602027c12 */ /* 0x000fc8000f8e3cff */
[----:B-1----:R-:W-:-:S04]  /*4460*/  SHF.L.U32 R3, R2, 0x1f, RZ ;  /* 0x0000001f02037819 */ /* 0x002fc800000006ff */
[----:B------:R-:W1:Y:S02]  /*4470*/  SYNCS.PHASECHK.TRANS64.TRYWAIT P0, [UR4], R3 ;  /* 0x00000003ff0075a7 */ /* 0x000e640008001104 */
[----:B-1----:R-:W-:Y:S05]  /*4480*/  @!P0 BRA `(.L_x_53) ;  /* 0x000000b800908947 */ /* 0x002fea0003800000 */
.L_x_226:
        /* <DEDUP_REMOVED lines=9> */
.L_x_228:
        /* <DEDUP_REMOVED lines=9> */
.L_x_230:
        /* <DEDUP_REMOVED lines=9> */
.L_x_232:
[----:B------:R-:W-:-:S04]  /*4640*/  UIADD3 UR5, UPT, UPT, UR5, 0x1, URZ ;  /* 0x0000000105057890 */ /* 0x000fc8000fffe0ff */
[----:B------:R-:W-:-:S04]  /*4650*/  UISETP.NE.AND UP0, UPT, UR5, 0x7, UPT ;  /* 0x000000070500788c */ /* 0x000fc8000bf05270 */
[----:B------:R-:W-:Y:S02]  /*4660*/  USEL UR4, URZ, 0x1, UP0 ;  /* 0x00000001ff047887 */ /* 0x000fe40008000000 */
[----:B------:R-:W-:-:S04]  /*4670*/  USEL UR5, UR5, URZ, UP0 ;  /* 0x000000ff05057287 */ /* 0x000fc80008000000 */
[----:B------:R-:W-:Y:S01]  /*4680*/  ULEA UR5, UR5, UR15, 0x3 ;  /* 0x0000000f05057291 */ /* 0x000fe2000f8e18ff */
[----:B-1----:R-:W-:-:S04]  /*4690*/  LOP3.LUT R3, R2, UR4, RZ, 0x3c, !PT ;  /* 0x0000000402037c12 */ /* 0x002fc8000f8e3cff */
[----:B------:R-:W-:Y:S01]  /*46a0*/  SHF.L.U32 R3, R3, 0x1f, RZ ;  /* 0x0000001f03037819 */ /* 0x000fe200000006ff */
[----:B------:R-:W-:-:S07]  /*46b0*/  IMAD.U32 R0, RZ, RZ, UR5 ;  /* 0x00000005ff007e24 */ /* 0x000fce000f8e00ff */
.L_x_57:
[----:B-1----:R1:W2:Y:S02]  /*46c0*/  SYNCS.PHASECHK.TRANS64.TRYWAIT P0, [R0+URZ], R3 ;  /* 0x00000003000075a7 */ /* 0x0022a400080011ff */
[----:B--2---:R-:W-:Y:S05]  /*46d0*/  @!P0 NANOSLEEP.SYNCS 0x989680 ;  /* 0x009896800000895d */ /* 0x004fea0003900000 */
[----:B------:R-:W2:Y:S02]  /*46e0*/  @!P0 SYNCS.PHASECHK.TRANS64 P0, [R0+URZ], R3 ;  /* 0x00000003000085a7 */ /* 0x000ea400080010ff */
[----:B--2---:R-:W-:Y:S05]  /*46f0*/  @P0 EXIT ;  /* 0x000000000000094d */ /* 0x004fea0003800000 */
[----:B------:R-:W-:Y:S05]  /*4700*/  BRA `(.L_x_57) ;  /* 0xfffffffc00ec7947 */ /* 0x000fea000383ffff */
.L_x_24:
[----:B------:R-:W-:-:S09]  /*4710*/  UISETP.GT.AND UP0, UPT, UR36, 0x2, UPT ;  /* 0x000000022400788c */ /* 0x000fd2000bf04270 */
[----:B------:R-:W-:Y:S05]  /*4720*/  BRA.U UP0, `(.L_x_58) ;  /* 0x0000003100307547 */ /* 0x000fea000b800000 */
[----:B------:R-:W-:-:S04]  /*4730*/  UISETP.LT.U32.AND UP0, UPT, UR36, 0x2, UPT ;  /* 0x000000022400788c */ /* 0x000fc8000bf01070 */
[----:B------:R-:W-:-:S04]  /*4740*/  USEL UR4, UR36, 0x2, UP0 ;  /* 0x0000000224047887 */ /* 0x000fc80008000000 */
[----:B------:R-:W-:-:S12]  /*4750*/  USHF.L.U32 UR4, UR4, 0x2, URZ ;  /* 0x0000000204047899 */ /* 0x000fd800080006ff */
[----:B------:R-:W1:Y:S02]  /*4760*/  LDCU UR4, c[0x2][UR4] ;  /* 0x00800000040477ac */ /* 0x000e640008000800 */
[----:B-1----:R-:W-:-:S10]  /*4770*/  USHF.R.S32.HI UR5, URZ, 0x1f, UR4 ;  /* 0x0000001fff057899 */ /* 0x002fd40008011404 */
.L_x_292:
[----:B--2---:R-:W-:Y:S05]  /*4780*/  BRXU UR4 -0x4790                                                                                                                                                                                                                                                                                                                                                                                                                                                                                                                                                                                                                                                                                                                                                                                                                                                                                                                                                                                                                                                                                                                                                                                                                                                                                                                                                                                                                                                                                                                                                                                                                                                                                                                                                                           (*"BRANCH_TARGETS .L_x_293,.L_x_294,.L_x_112"*) ;  /* 0xffffffb8041c7958 */ /* 0x004fea000b83ffff */
.L_x_294:
[----:B------:R-:W-:-:S08]  /*4790*/  NOP ;  /* 0x0000000000007918 */ /* 0x000fd00000000000 */
[----:B---345:R-:W1:-:S00]  /*47a0*/  USETMAXREG.DEALLOC.CTAPOOL 0x30 ;  /* 0x00000030000079c8 */ /* 0x038e4000080e0500 */
[----:B-1----:R-:W1:Y:S01]  /*47b0*/  LDC R5, c[0x0][0x370] ;  /* 0x0000dc00ff057b82 */ /* 0x002e620000000800 */
[----:B------:R-:W-:Y:S01]  /*47c0*/  UMOV UR4, 0x400 ;  /* 0x0000040000047882 */ /* 0x000fe20000000000 */
[----:B------:R-:W-:Y:S01]  /*47d0*/  HFMA2 R15, -RZ, RZ, 0, 5.9604644775390625e-08 ;  /* 0x00000001ff0f7431 */ /* 0x000fe200000001ff */
[----:B------:R-:W-:-:S05]  /*47e0*/  ULEA UR4, UR15, UR4, 0x18 ;  /* 0x000000040f047291 */ /* 0x000fca000f8ec0ff */
[----:B------:R-:W1:Y:S08]  /*47f0*/  LDC R0, c[0x0][0x374] ;  /* 0x0000dd00ff007b82 */ /* 0x000e700000000800 */
[----:B------:R-:W2:Y:S01]  /*4800*/  LDC R20, c[0x0][0x378] ;  /* 0x0000de00ff147b82 */ /* 0x000ea20000000800 */
[----:B------:R-:W-:Y:S01]  /*4810*/  SYNCS.ARRIVE.TRANS64.A1T0 RZ, [UR4+0x180], RZ ;  /* 0x000180ffffff79a7 */ /* 0x000fe20008100004 */
[----:B-1----:R-:W-:-:S04]  /*4820*/  IMAD.WIDE.U32 R4, R5, R0, RZ ;  /* 0x0000000005047225 */ /* 0x002fc800078e00ff */
[-C--:B--2---:R-:W-:Y:S02]  /*4830*/  IMAD R5, R5, R20.reuse, RZ ;  /* 0x0000001405057224 */ /* 0x084fe400078e02ff */
[----:B------:R-:W-:-:S05]  /*4840*/  IMAD.WIDE.U32 R20, R4, R20, RZ ;  /* 0x0000001404147225 */ /* 0x000fca00078e00ff */
[----:B------:R-:W-:-:S07]  /*4850*/  IADD3 R0, PT, PT, R21, R5, RZ ;  /* 0x0000000515007210 */ /* 0x000fce0007ffe0ff */
.L_x_75:
[----:B-1----:R-:W1:Y:S01]  /*4860*/  LDCU.64 UR4, c[0x0][0xbd0] ;  /* 0x00017a00ff0477ac */ /* 0x002e620008000a00 */
[----:B------:R-:W-:Y:S01]  /*4870*/  IADD3 R2, P0, PT, R2, R20, RZ ;  /* 0x0000001402027210 */ /* 0x000fe20007f1e0ff */
[----:B---3--:R-:W-:Y:S01]  /*4880*/  IMAD.MOV.U32 R7, RZ, RZ, RZ ;  /* 0x000000ffff077224 */ /* 0x008fe200078e00ff */
[----:B------:R-:W-:Y:S01]  /*4890*/  MOV R4, 0xffffffff ;  /* 0xffffffff00047802 */ /* 0x000fe20000000f00 */
[----:B--2---:R-:W2:Y:S01]  /*48a0*/  LDCU.U8 UR6, c[0x0][0xbd8] ;  /* 0x00017b00ff0677ac */ /* 0x004ea20008000000 */
[----:B------:R-:W-:Y:S01]  /*48b0*/  IMAD.MOV.U32 R5, RZ, RZ, -0x1 ;  /* 0xffffffffff057424 */ /* 0x000fe200078e00ff */
[----:B------:R-:W-:Y:S01]  /*48c0*/  MOV R6, 0xffffffff ;  /* 0xffffffff00067802 */ /* 0x000fe20000000f00 */
[----:B------:R-:W-:Y:S01]  /*48d0*/  IMAD.X R3, R3, 0x1, R0, P0 ;  /* 0x0000000103037824 */ /* 0x000fe200000e0600 */
[----:B------:R-:W-:Y:S01]  /*48e0*/  UPLOP3.LUT UP1, UPT, UPT, UPT, UPT, 0x80, 0x8 ;  /* 0x000000000008789c */ /* 0x000fe20003f2f070 */
[----:B-1----:R-:W-:Y:S02]  /*48f0*/  ISETP.GE.U32.AND P1, PT, R2, UR4, PT ;  /* 0x0000000402007c0c */ /* 0x002fe4000bf26070 */
[----:B--2---:R-:W-:-:S02]  /*4900*/  ISETP.NE.AND P0, PT, RZ, UR6, PT ;  /* 0x00000006ff007c0c */ /* 0x004fc4000bf05270 */
[----:B------:R-:W-:-:S13]  /*4910*/  ISETP.GE.U32.AND.EX P1, PT, R3, UR5, PT, P1 ;  /* 0x0000000503007c0c */ /* 0x000fda000bf26110 */
[----:B----45:R-:W-:Y:S05]  /*4920*/  @P1 BRA P0, `(.L_x_59) ;  /* 0x0000001800141947 */ /* 0x030fea0000000000 */
[----:B------:R-:W-:-:S04]  /*4930*/  IADD3 R5, P1, PT, R18, R9, RZ ;  /* 0x0000000912057210 */ /* 0x000fc80007f3e0ff */
[----:B------:R-:W-:Y:S01]  /*4940*/  ISETP.GE.U32.AND P0, PT, R2, R5, PT ;  /* 0x000000050200720c */ /* 0x000fe20003f06070 */
[----:B------:R-:W-:-:S05]  /*4950*/  IMAD.X R6, R19, 0x1, R8, P1 ;  /* 0x0000000113067824 */ /* 0x000fca00008e0608 */
[----:B------:R-:W-:-:S13]  /*4960*/  ISETP.GE.U32.AND.EX P0, PT, R3, R6, PT, P0 ;  /* 0x000000060300720c */ /* 0x000fda0003f06100 */
[----:B------:R-:W-:Y:S05]  /*4970*/  @!P0 BRA `(.L_x_60) ;  /* 0x0000001000f08947 */ /* 0x000fea0003800000 */
[----:B------:R-:W1:Y:S01]  /*4980*/  LDCU UR16, c[0x0][0xbe8] ;  /* 0x00017d00ff1077ac */ /* 0x000e620008000800 */
[----:B------:R-:W-:Y:S01]  /*4990*/  IMAD.IADD R10, R41, 0x1, R10 ;  /* 0x00000001290a7824 */ /* 0x000fe200078e020a */
[----:B------:R-:W-:-:S03]  /*49a0*/  MOV R6, R13 ;  /* 0x0000000d00067202 */ /* 0x000fc60000000f00 */
[----:B------:R-:W-:-:S05]  /*49b0*/  VIADD R5, R10, 0x20 ;  /* 0x000000200a057836 */ /* 0x000fca0000000000 */
[----:B-1----:R-:W-:Y:S01]  /*49c0*/  ISETP.GE.AND P0, PT, R5, UR16, PT ;  /* 0x0000001005007c0c */ /* 0x002fe2000bf06270 */
[----:B------:R-:W-:-:S12]  /*49d0*/  IMAD.MOV.U32 R5, RZ, RZ, R14 ;  /* 0x000000ffff057224 */ /* 0x000fd800078e000e */
[----:B------:R-:W1:Y:S01]  /*49e0*/  @!P0 LDC.64 R22, c[0x0][0xbf0] ;  /* 0x0002fc00ff168b82 */ /* 0x000e620000000a00 */
[----:B------:R-:W-:Y:S01]  /*49f0*/  BSSY.RECONVERGENT B0, `(.L_x_61) ;  /* 0x0000065000007945 */ /* 0x000fe20003800200 */
[----:B------:R-:W-:Y:S01]  /*4a00*/  HFMA2 R19, -RZ, RZ, 0, 0 ;  /* 0x00000000ff137431 */ /* 0x000fe200000001ff */
[----:B------:R-:W-:Y:S01]  /*4a10*/  MOV R18, 0x7fffffff ;  /* 0x7fffffff00127802 */ /* 0x000fe20000000f00 */
[----:B-1----:R-:W-:-:S05]  /*4a20*/  @!P0 IMAD.WIDE R22, R10, 0xc, R22 ;  /* 0x0000000c0a168825 */ /* 0x002fca00078e0216 */
[----:B------:R1:W5:Y:S04]  /*4a30*/  @!P0 LDG.E R13, desc[UR38][R22.64+0x180] ;  /* 0x00018026160d8981 */ /* 0x000368000c1e1900 */
[----:B------:R1:W5:Y:S01]  /*4a40*/  @!P0 LDG.E R14, desc[UR38][R22.64+0x184] ;  /* 0x00018426160e8981 */ /* 0x000362000c1e1900 */
[----:B------:R-:W-:-:S13]  /*4a50*/  ISETP.GE.AND P0, PT, R10, UR16, PT ;  /* 0x000000100a007c0c */ /* 0x000fda000bf06270 */
[----:B------:R-:W-:Y:S05]  /*4a60*/  @P0 BRA `(.L_x_62) ;  /* 0x0000000400740947 */ /* 0x000fea0003800000 */
[----:B------:R-:W-:Y:S01]  /*4a70*/  IABS R17, R12 ;  /* 0x0000000c00117213 */ /* 0x000fe20000000000 */
[----:B------:R-:W2:Y:S03]  /*4a80*/  LDCU.128 UR8, c[0x0][0xba0] ;  /* 0x00017400ff0877ac */ /* 0x000ea60008000c00 */
[----:B-1----:R-:W1:Y:S01]  /*4a90*/  I2F.RP R22, R17 ;  /* 0x0000001100167306 */ /* 0x002e620000209400 */
[----:B------:R-:W3:Y:S01]  /*4aa0*/  LDCU.128 UR4, c[0x0][0xbb0] ;  /* 0x00017600ff0477ac */ /* 0x000ee20008000c00 */
[----:B------:R-:W4:Y:S06]  /*4ab0*/  LDCU.128 UR12, c[0x0][0xbc0] ;  /* 0x00017800ff0c77ac */ /* 0x000f2c0008000c00 */
[----:B-1----:R-:W1:Y:S01]  /*4ac0*/  MUFU.RCP R24, R22 ;  /* 0x0000001600187308 */ /* 0x002e620000001000 */
[----:B--2---:R-:W-:-:S04]  /*4ad0*/  IADD3 R19, P0, PT, R6, UR8, RZ ;  /* 0x0000000806137c10 */ /* 0x004fc8000ff1e0ff */
[----:B------:R-:W-:Y:S02]  /*4ae0*/  IADD3 R19, P1, PT, R19, -0x1, RZ ;  /* 0xffffffff13137810 */ /* 0x000fe40007f3e0ff */
[----:B------:R-:W-:Y:S02]  /*4af0*/  LEA.HI.X.SX32 R18, R6, UR9, 0x1, P0 ;  /* 0x0000000906127c11 */ /* 0x000fe400080f0eff */
[----:B---3--:R-:W-:Y:S02]  /*4b00*/  IADD3 R6, P0, PT, R19, UR5, RZ ;  /* 0x0000000513067c10 */ /* 0x008fe4000ff1e0ff */
[----:B------:R-:W-:Y:S01]  /*4b10*/  IADD3.X R18, PT, PT, R18, -0x1, RZ, P1, !PT ;  /* 0xffffffff12127810 */ /* 0x000fe20000ffe4ff */
[----:B-1----:R-:W-:-:S04]  /*4b20*/  VIADD R24, R24, 0xffffffe ;  /* 0x0ffffffe18187836 */ /* 0x002fc80000000000 */
[----:B------:R-:W-:Y:S01]  /*4b30*/  IMAD.X R22, RZ, RZ, R18, P0 ;  /* 0x000000ffff167224 */ /* 0x000fe200000e0612 */
[----:B------:R-:W1:Y:S03]  /*4b40*/  F2I.FTZ.U32.TRUNC.NTZ R25, R24 ;  /* 0x0000001800197305 */ /* 0x000e66000021f000 */
[----:B------:R-:W-:-:S04]  /*4b50*/  IMAD.WIDE.U32 R26, R22, UR10, RZ ;  /* 0x0000000a161a7c25 */ /* 0x000fc8000f8e00ff */
[----:B------:R-:W-:-:S04]  /*4b60*/  IMAD.WIDE.U32 R26, P3, R6, UR11, R26 ;  /* 0x0000000b061a7c25 */ /* 0x000fc8000f86001a */
[----:B-1----:R-:W-:Y:S02]  /*4b70*/  IMAD.MOV R16, RZ, RZ, -R25 ;  /* 0x000000ffff107224 */ /* 0x002fe400078e0a19 */
[----:B------:R-:W-:Y:S02]  /*4b80*/  IMAD.MOV.U32 R24, RZ, RZ, RZ ;  /* 0x000000ffff187224 */ /* 0x000fe400078e00ff */
[----:B------:R-:W-:-:S04]  /*4b90*/  IMAD R16, R16, R17, RZ ;  /* 0x0000001110107224 */ /* 0x000fc800078e02ff */
[----:B------:R-:W-:-:S04]  /*4ba0*/  IMAD.HI.U32 R16, R25, R16, R24 ;  /* 0x0000001019107227 */ /* 0x000fc800078e0018 */
[----:B------:R-:W-:Y:S01]  /*4bb0*/  IMAD.WIDE.U32 R24, R6, UR10, RZ ;  /* 0x0000000a06187c25 */ /* 0x000fe2000f8e00ff */
[C---:B------:R-:W-:Y:S02]  /*4bc0*/  IADD3 R24, P0, PT, R5.reuse, UR6, RZ ;  /* 0x0000000605187c10 */ /* 0x040fe4000ff1e0ff */
[----:B------:R-:W-:Y:S02]  /*4bd0*/  IABS R6, R11 ;  /* 0x0000000b00067213 */ /* 0x000fe40000000000 */
[----:B------:R-:W-:Y:S02]  /*4be0*/  LEA.HI.X.SX32 R23, R5, UR7, 0x1, P0 ;  /* 0x0000000705177c11 */ /* 0x000fe400080f0eff */
[----:B------:R-:W1:Y:S01]  /*4bf0*/  I2F.RP R5, R6 ;  /* 0x0000000600057306 */ /* 0x000e620000209400 */
[----:B------:R-:W-:Y:S02]  /*4c00*/  IADD3 R24, P0, PT, R24, -0x1, RZ ;  /* 0xffffffff18187810 */ /* 0x000fe40007f1e0ff */
[----:B------:R-:W-:-:S02]  /*4c10*/  IADD3 RZ, P2, PT, R25, R26, RZ ;  /* 0x0000001a19ff7210 */ /* 0x000fc40007f5e0ff */
[----:B------:R-:W-:Y:S02]  /*4c20*/  IADD3.X R23, PT, PT, R23, -0x1, RZ, P0, !PT ;  /* 0xffffffff17177810 */ /* 0x000fe400007fe4ff */
[----:B----4-:R-:W-:-:S05]  /*4c30*/  IADD3 R26, P0, PT, R24, UR15, RZ ;  /* 0x0000000f181a7c10 */ /* 0x010fca000ff1e0ff */
[----:B------:R-:W-:Y:S02]  /*4c40*/  IMAD.X R25, RZ, RZ, R23, P0 ;  /* 0x000000ffff197224 */ /* 0x000fe400000e0617 */
[----:B------:R-:W-:Y:S01]  /*4c50*/  IMAD.WIDE.U32 R30, R26, UR12, RZ ;  /* 0x0000000c1a1e7c25 */ /* 0x000fe2000f8e00ff */
[----:B-1----:R-:W1:Y:S03]  /*4c60*/  MUFU.RCP R5, R5 ;  /* 0x0000000500057308 */ /* 0x002e660000001000 */
[----:B------:R-:W-:-:S04]  /*4c70*/  IMAD.WIDE.U32 R28, R25, UR12, RZ ;  /* 0x0000000c191c7c25 */ /* 0x000fc8000f8e00ff */
[----:B------:R-:W-:Y:S02]  /*4c80*/  IMAD.MOV.U32 R30, RZ, RZ, R27 ;  /* 0x000000ffff1e7224 */ /* 0x000fe400078e001b */
[----:B------:R-:W-:-:S04]  /*4c90*/  IMAD.WIDE.U32 R28, P1, R26, UR13, R28 ;  /* 0x0000000d1a1c7c25 */ /* 0x000fc8000f82001c */
[----:B------:R-:W-:Y:S01]  /*4ca0*/  IMAD.MOV.U32 R26, RZ, RZ, RZ ;  /* 0x000000ffff1a7224 */ /* 0x000fe200078e00ff */
[----:B------:R-:W-:Y:S01]  /*4cb0*/  IADD3 RZ, P0, PT, R31, R28, RZ ;  /* 0x0000001c1fff7210 */ /* 0x000fe20007f1e0ff */
[----:B------:R-:W-:Y:S02]  /*4cc0*/  IMAD.X R31, RZ, RZ, RZ, P3 ;  /* 0x000000ffff1f7224 */ /* 0x000fe400018e06ff */
[----:B------:R-:W-:Y:S01]  /*4cd0*/  IMAD.WIDE.U32.X R30, R22, UR11, R30, P2 ;  /* 0x0000000b161e7c25 */ /* 0x000fe200090e041e */
[----:B------:R-:W-:-:S03]  /*4ce0*/  ISETP.NE.U32.AND P2, PT, RZ, UR10, PT ;  /* 0x0000000aff007c0c */ /* 0x000fc6000bf45070 */
[----:B-1----:R-:W-:Y:S01]  /*4cf0*/  VIADD R22, R5, 0xffffffe ;  /* 0x0ffffffe05167836 */ /* 0x002fe20000000000 */
[----:B------:R-:W-:-:S03]  /*4d00*/  ISETP.NE.AND.EX P2, PT, RZ, UR11, PT, P2 ;  /* 0x0000000bff007c0c */ /* 0x000fc6000bf45320 */
[----:B------:R-:W1:Y:S01]  /*4d10*/  F2I.FTZ.U32.TRUNC.NTZ R27, R22 ;  /* 0x00000016001b7305 */ /* 0x000e62000021f000 */
[----:B------:R-:W-:Y:S01]  /*4d20*/  SEL R19, R19, R30, !P2 ;  /* 0x0000001e13137207 */ /* 0x000fe20005000000 */
[----:B------:R-:W-:Y:S01]  /*4d30*/  IMAD.MOV.U32 R30, RZ, RZ, R29 ;  /* 0x000000ffff1e7224 */ /* 0x000fe200078e001d */
[----:B------:R-:W-:Y:S01]  /*4d40*/  SEL R18, R18, R31, !P2 ;  /* 0x0000001f12127207 */ /* 0x000fe20005000000 */
[----:B------:R-:W-:Y:S01]  /*4d50*/  IMAD.X R31, RZ, RZ, RZ, P1 ;  /* 0x000000ffff1f7224 */ /* 0x000fe200008e06ff */
[----:B------:R-:W-:Y:S01]  /*4d60*/  ISETP.NE.U32.AND P1, PT, RZ, UR12, PT ;  /* 0x0000000cff007c0c */ /* 0x000fe2000bf25070 */
[----:B------:R-:W-:-:S03]  /*4d70*/  IMAD.WIDE.U32.X R28, R25, UR13, R30, P0 ;  /* 0x0000000d191c7c25 */ /* 0x000fc600080e041e */
[----:B------:R-:W-:Y:S02]  /*4d80*/  ISETP.NE.AND.EX P1, PT, RZ, UR13, PT, P1 ;  /* 0x0000000dff007c0c */ /* 0x000fe4000bf25310 */
[----:B------:R-:W-:Y:S02]  /*4d90*/  SHF.R.U64 R25, R19, UR4, R18 ;  /* 0x0000000413197c19 */ /* 0x000fe40008001212 */
[----:B------:R-:W-:Y:S01]  /*4da0*/  SEL R24, R24, R28, !P1 ;  /* 0x0000001c18187207 */ /* 0x000fe20004800000 */
[----:B-1----:R-:W-:Y:S01]  /*4db0*/  IMAD.MOV R5, RZ, RZ, -R27 ;  /* 0x000000ffff057224 */ /* 0x002fe200078e0a1b */
[----:B------:R-:W-:Y:S02]  /*4dc0*/  SEL R23, R23, R29, !P1 ;  /* 0x0000001d17177207 */ /* 0x000fe40004800000 */
[----:B------:R-:W-:Y:S01]  /*4dd0*/  IABS R22, R12 ;  /* 0x0000000c00167213 */ /* 0x000fe20000000000 */
[----:B------:R-:W-:Y:S01]  /*4de0*/  IMAD R19, R5, R6, RZ ;  /* 0x0000000605137224 */ /* 0x000fe200078e02ff */
[----:B------:R-:W-:-:S02]  /*4df0*/  SHF.R.U64 R24, R24, UR14, R23 ;  /* 0x0000000e18187c19 */ /* 0x000fc40008001217 */
[----:B------:R-:W-:Y:S01]  /*4e00*/  IADD3 R5, PT, PT, R12, -0x1, R25 ;  /* 0xffffffff0c057810 */ /* 0x000fe20007ffe019 */
[----:B------:R-:W-:Y:S01]  /*4e10*/  IMAD.HI.U32 R26, R27, R19, R26 ;  /* 0x000000131b1a7227 */ /* 0x000fe200078e001a */
[----:B------:R-:W-:Y:S02]  /*4e20*/  IADD3 R23, PT, PT, R11, -0x1, R24 ;  /* 0xffffffff0b177810 */ /* 0x000fe40007ffe018 */
[----:B------:R-:W-:Y:S01]  /*4e30*/  IABS R25, R5 ;  /* 0x0000000500197213 */ /* 0x000fe20000000000 */
[----:B------:R-:W-:Y:S01]  /*4e40*/  IMAD.MOV R22, RZ, RZ, -R22 ;  /* 0x000000ffff167224 */ /* 0x000fe200078e0a16 */
[----:B------:R-:W-:Y:S02]  /*4e50*/  IABS R18, R11 ;  /* 0x0000000b00127213 */ /* 0x000fe40000000000 */
[----:B------:R-:W-:Y:S01]  /*4e60*/  IABS R19, R23 ;  /* 0x0000001700137213 */ /* 0x000fe20000000000 */
[----:B------:R-:W-:Y:S01]  /*4e70*/  IMAD.HI.U32 R16, R16, R25, RZ ;  /* 0x0000001910107227 */ /* 0x000fe200078e00ff */
[----:B------:R-:W-:-:S02]  /*4e80*/  ISETP.GE.AND P4, PT, R5, RZ, PT ;  /* 0x000000ff0500720c */ /* 0x000fc40003f86270 */
[----:B------:R-:W-:Y:S01]  /*4e90*/  ISETP.GE.AND P2, PT, R23, RZ, PT ;  /* 0x000000ff1700720c */ /* 0x000fe20003f46270 */
[----:B------:R-:W-:Y:S02]  /*4ea0*/  IMAD.MOV R18, RZ, RZ, -R18 ;  /* 0x000000ffff127224 */ /* 0x000fe400078e0a12 */
[----:B------:R-:W-:-:S04]  /*4eb0*/  IMAD.HI.U32 R26, R26, R19, RZ ;  /* 0x000000131a1a7227 */ /* 0x000fc800078e00ff */
[----:B------:R-:W-:Y:S02]  /*4ec0*/  IMAD R16, R16, R22, R25 ;  /* 0x0000001610107224 */ /* 0x000fe400078e0219 */
[----:B------:R-:W-:Y:S02]  /*4ed0*/  IMAD R19, R26, R18, R19 ;  /* 0x000000121a137224 */ /* 0x000fe400078e0213 */
[----:B------:R-:W1:Y:S01]  /*4ee0*/  LDC R18, c[0x0][0xbe0] ;  /* 0x0002f800ff127b82 */ /* 0x000e620000000800 */
[----:B------:R-:W-:Y:S02]  /*4ef0*/  ISETP.GT.U32.AND P1, PT, R17, R16, PT ;  /* 0x000000101100720c */ /* 0x000fe40003f24070 */
[----:B------:R-:W-:-:S11]  /*4f00*/  ISETP.GT.U32.AND P0, PT, R6, R19, PT ;  /* 0x000000130600720c */ /* 0x000fd60003f04070 */
[----:B------:R-:W-:Y:S01]  /*4f10*/  @!P1 IMAD.IADD R16, R16, 0x1, -R17 ;  /* 0x0000000110109824 */ /* 0x000fe200078e0a11 */
[----:B------:R-:W-:Y:S01]  /*4f20*/  ISETP.NE.AND P1, PT, R12, RZ, PT ;  /* 0x000000ff0c00720c */ /* 0x000fe20003f25270 */
[----:B------:R-:W-:-:S03]  /*4f30*/  @!P0 IMAD.IADD R19, R19, 0x1, -R6 ;  /* 0x0000000113138824 */ /* 0x000fc600078e0a06 */
[----:B------:R-:W-:Y:S02]  /*4f40*/  ISETP.GT.U32.AND P0, PT, R17, R16, PT ;  /* 0x000000101100720c */ /* 0x000fe40003f04070 */
[----:B------:R-:W-:-:S11]  /*4f50*/  ISETP.GT.U32.AND P3, PT, R6, R19, PT ;  /* 0x000000130600720c */ /* 0x000fd60003f64070 */
[----:B------:R-:W-:Y:S01]  /*4f60*/  @!P0 IMAD.IADD R16, R16, 0x1, -R17 ;  /* 0x0000000110108824 */ /* 0x000fe200078e0a11 */
[----:B------:R-:W-:Y:S01]  /*4f70*/  ISETP.NE.AND P0, PT, R11, RZ, PT ;  /* 0x000000ff0b00720c */ /* 0x000fe20003f05270 */
[----:B------:R-:W-:Y:S02]  /*4f80*/  @!P3 IMAD.IADD R19, R19, 0x1, -R6 ;  /* 0x000000011313b824 */ /* 0x000fe400078e0a06 */
[----:B------:R-:W-:Y:S01]  /*4f90*/  @!P4 IMAD.MOV R16, RZ, RZ, -R16 ;  /* 0x000000ffff10c224 */ /* 0x000fe200078e0a10 */
[----:B------:R-:W-:Y:S01]  /*4fa0*/  @!P1 LOP3.LUT R16, RZ, R12, RZ, 0x33, !PT ;  /* 0x0000000cff109212 */ /* 0x000fe200078e33ff */
[----:B------:R-:W-:-:S04]  /*4fb0*/  @!P2 IMAD.MOV R19, RZ, RZ, -R19 ;  /* 0x000000ffff13a224 */ /* 0x000fc800078e0a13 */
[----:B------:R-:W-:-:S04]  /*4fc0*/  IMAD.IADD R5, R5, 0x1, -R16 ;  /* 0x0000000105057824 */ /* 0x000fc800078e0a10 */
[----:B------:R-:W-:Y:S02]  /*4fd0*/  @!P0 LOP3.LUT R19, RZ, R11, RZ, 0x33, !PT ;  /* 0x0000000bff138212 */ /* 0x000fe400078e33ff */
[----:B-1----:R-:W-:-:S03]  /*4fe0*/  ISETP.NE.AND P0, PT, R18, 0x1, PT ;  /* 0x000000011200780c */ /* 0x002fc60003f05270 */
[----:B------:R-:W-:-:S04]  /*4ff0*/  IMAD.IADD R16, R23, 0x1, -R19 ;  /* 0x0000000117107824 */ /* 0x000fc800078e0a13 */
[----:B------:R-:W-:Y:S01]  /*5000*/  IMAD R18, R5, R16, RZ ;  /* 0x0000001005127224 */ /* 0x000fe200078e02ff */
[----:B------:R-:W-:-:S04]  /*5010*/  SEL R16, R16, R5, !P0 ;  /* 0x0000000510107207 */ /* 0x000fc80004000000 */
[----:B------:R-:W-:Y:S02]  /*5020*/  SHF.R.S32.HI R19, RZ, 0x1f, R18 ;  /* 0x0000001fff137819 */ /* 0x000fe40000011412 */
[----:B------:R-:W-:Y:S02]  /*5030*/  SHF.R.S32.HI R17, RZ, 0x1f, R16 ;  /* 0x0000001fff117819 */ /* 0x000fe40000011410 */
.L_x_62:
[----:B------:R-:W-:Y:S05]  /*5040*/  BSYNC.RECONVERGENT B0 ;  /* 0x0000000000007941 */ /* 0x000fea0003800200 */
.L_x_61:
[----:B------:R-:W2:Y:S01]  /*5050*/  SHFL.UP PT, R5, R18, 0x1, RZ ;  /* 0x0420000012057989 */ /* 0x000ea200000e00ff */
[C---:B------:R-:W-:Y:S02]  /*5060*/  ISETP.NE.AND P1, PT, R41.reuse, RZ, PT ;  /* 0x000000ff2900720c */ /* 0x040fe40003f25270 */
[C---:B------:R-:W-:Y:S01]  /*5070*/  ISETP.GE.U32.AND P2, PT, R41.reuse, 0x2, PT ;  /* 0x000000022900780c */ /* 0x040fe20003f46070 */
[----:B-1----:R-:W1:Y:S01]  /*5080*/  SHFL.UP PT, R22, R19, 0x1, RZ ;  /* 0x0420000013167989 */ /* 0x002e6200000e00ff */
[C---:B------:R-:W-:Y:S02]  /*5090*/  ISETP.GE.U32.AND P3, PT, R41.reuse, 0x4, PT ;  /* 0x000000042900780c */ /* 0x040fe40003f66070 */
[C---:B------:R-:W-:Y:S02]  /*50a0*/  ISETP.GE.U32.AND P4, PT, R41.reuse, 0x8, PT ;  /* 0x000000082900780c */ /* 0x040fe40003f86070 */
[----:B------:R-:W-:Y:S02]  /*50b0*/  ISETP.GE.U32.AND P5, PT, R41, 0x10, PT ;  /* 0x000000102900780c */ /* 0x000fe40003fa6070 */
[----:B--2---:R-:W-:-:S02]  /*50c0*/  SEL R5, R5, RZ, P1 ;  /* 0x000000ff05057207 */ /* 0x004fc40000800000 */
[----:B-1----:R-:W-:Y:S02]  /*50d0*/  SEL R22, R22, RZ, P1 ;  /* 0x000000ff16167207 */ /* 0x002fe40000800000 */
[----:B------:R-:W-:-:S05]  /*50e0*/  IADD3 R6, P0, PT, R5, R18, RZ ;  /* 0x0000001205067210 */ /* 0x000fca0007f1e0ff */
[----:B------:R-:W-:Y:S01]  /*50f0*/  IMAD.X R5, R22, 0x1, R19, P0 ;  /* 0x0000000116057824 */ /* 0x000fe200000e0613 */
[----:B------:R-:W1:Y:S04]  /*5100*/  SHFL.UP PT, R23, R6, 0x2, RZ ;  /* 0x0440000006177989 */ /* 0x000e6800000e00ff */
[----:B------:R-:W2:Y:S01]  /*5110*/  SHFL.UP PT, R22, R5, 0x2, RZ ;  /* 0x0440000005167989 */ /* 0x000ea200000e00ff */
[----:B-1----:R-:W-:-:S04]  /*5120*/  SEL R23, R23, RZ, P2 ;  /* 0x000000ff17177207 */ /* 0x002fc80001000000 */
[----:B------:R-:W-:Y:S02]  /*5130*/  IADD3 R23, P0, PT, R23, R6, RZ ;  /* 0x0000000617177210 */ /* 0x000fe40007f1e0ff */
[----:B--2---:R-:W-:-:S03]  /*5140*/  SEL R22, R22, RZ, P2 ;  /* 0x000000ff16167207 */ /* 0x004fc60001000000 */
[----:B------:R-:W1:Y:S02]  /*5150*/  SHFL.UP PT, R24, R23, 0x4, RZ ;  /* 0x0480000017187989 */ /* 0x000e6400000e00ff */
[----:B------:R-:W-:-:S05]  /*5160*/  IMAD.X R22, R22, 0x1, R5, P0 ;  /* 0x0000000116167824 */ /* 0x000fca00000e0605 */
        /* <DEDUP_REMOVED lines=14> */
[----:B------:R-:W-:-:S04]  /*5250*/  IADD3 R6, P0, PT, R23, R26, RZ ;  /* 0x0000001a17067210 */ /* 0x000fc80007f1e0ff */
[----:B------:R-:W-:Y:S02]  /*5260*/  IADD3 R23, P6, PT, R6, R9, RZ ;  /* 0x0000000906177210 */ /* 0x000fe40007fde0ff */
[----:B--2---:R-:W-:-:S05]  /*5270*/  SEL R22, R22, RZ, P5 ;  /* 0x000000ff16167207 */ /* 0x004fca0002800000 */
[----:B------:R-:W-:Y:S01]  /*5280*/  IMAD.X R5, R22, 0x1, R25, P0 ;  /* 0x0000000116057824 */ /* 0x000fe200000e0619 */
[----:B------:R-:W-:-:S03]  /*5290*/  ISETP.GE.U32.AND P0, PT, R2, R23, PT ;  /* 0x000000170200720c */ /* 0x000fc60003f06070 */
[----:B------:R-:W-:-:S05]  /*52a0*/  IMAD.X R22, R5, 0x1, R8, P6 ;  /* 0x0000000105167824 */ /* 0x000fca00030e0608 */
[----:B------:R-:W-:-:S13]  /*52b0*/  ISETP.GE.U32.AND.EX P0, PT, R3, R22, PT, P0 ;  /* 0x000000160300720c */ /* 0x000fda0003f06100 */
[----:B------:R-:W-:-:S04]  /*52c0*/  VOTE.ANY R24, PT, !P0 ;  /* 0x0000000000187806 */ /* 0x000fc800040e0100 */
[----:B------:R-:W-:-:S13]  /*52d0*/  ISETP.NE.AND P0, PT, R24, RZ, PT ;  /* 0x000000ff1800720c */ /* 0x000fda0003f05270 */
[----:B------:R-:W-:Y:S05]  /*52e0*/  @P0 BRA `(.L_x_63) ;  /* 0x0000000800500947 */ /* 0x000fea0003800000 */
[----:B------:R-:W1:Y:S01]  /*52f0*/  LDCU UR16, c[0x0][0xbe8] ;  /* 0x00017d00ff1077ac */ /* 0x000e620008000800 */
[----:B------:R-:W2:Y:S01]  /*5300*/  LDCU.128 UR12, c[0x0][0xbc0] ;  /* 0x00017800ff0c77ac */ /* 0x000ea20008000c00 */
[----:B------:R-:W3:Y:S01]  /*5310*/  LDCU.128 UR8, c[0x0][0xba0] ;  /* 0x00017400ff0877ac */ /* 0x000ee20008000c00 */
[----:B------:R-:W4:Y:S02]  /*5320*/  LDCU.128 UR4, c[0x0][0xbb0] ;  /* 0x00017600ff0477ac */ /* 0x000f240008000c00 */
.L_x_66:
[C---:B------:R-:W-:Y:S02]  /*5330*/  VIADD R5, R10.reuse, 0x40 ;  /* 0x000000400a057836 */ /* 0x040fe40000000000 */
[----:B------:R-:W-:Y:S02]  /*5340*/  VIADD R10, R10, 0x20 ;  /* 0x000000200a0a7836 */ /* 0x000fe40000000000 */
[----:B-----5:R-:W-:Y:S01]  /*5350*/  IMAD.MOV.U32 R6, RZ, RZ, R14 ;  /* 0x000000ffff067224 */ /* 0x020fe200078e000e */
[----:B-1----:R-:W-:Y:S02]  /*5360*/  ISETP.GE.AND P0, PT, R5, UR16, PT ;  /* 0x0000001005007c0c */ /* 0x002fe4000bf06270 */
[----:B------:R-:W-:-:S11]  /*5370*/  MOV R5, R13 ;  /* 0x0000000d00057202 */ /* 0x000fd60000000f00 */
[----:B------:R-:W1:Y:S01]  /*5380*/  @!P0 LDC.64 R24, c[0x0][0xbf0] ;  /* 0x0002fc00ff188b82 */ /* 0x000e620000000a00 */
[----:B------:R1:W1:Y:S01]  /*5390*/  SHFL.IDX PT, R8, R22, 0x1f, 0x1f ;  /* 0x03e01f0016087f89 */ /* 0x00026200000e0000 */
[----:B------:R-:W-:Y:S01]  /*53a0*/  BSSY.RECONVERGENT B0, `(.L_x_64) ;  /* 0x0000063000007945 */ /* 0x000fe20003800200 */
[----:B------:R-:W-:Y:S02]  /*53b0*/  HFMA2 R19, -RZ, RZ, 0, 0 ;  /* 0x00000000ff137431 */ /* 0x000fe400000001ff */
[----:B------:R1:W1:Y:S02]  /*53c0*/  SHFL.IDX PT, R9, R23, 0x1f, 0x1f ;  /* 0x03e01f0017097f89 */ /* 0x00026400000e0000 */
[----:B-1----:R-:W-:-:S05]  /*53d0*/  @!P0 IMAD.WIDE R24, R10, 0xc, R24 ;  /* 0x0000000c0a188825 */ /* 0x002fca00078e0218 */
[----:B------:R1:W5:Y:S04]  /*53e0*/  @!P0 LDG.E R13, desc[UR38][R24.64+0x180] ;  /* 0x00018026180d8981 */ /* 0x000368000c1e1900 */
[----:B------:R1:W5:Y:S01]  /*53f0*/  @!P0 LDG.E R14, desc[UR38][R24.64+0x184] ;  /* 0x00018426180e8981 */ /* 0x000362000c1e1900 */
[----:B------:R-:W-:Y:S02]  /*5400*/  ISETP.GE.AND P0, PT, R10, UR16, PT ;  /* 0x000000100a007c0c */ /* 0x000fe4000bf06270 */
[----:B------:R-:W-:-:S11]  /*5410*/  MOV R18, 0x7fffffff ;  /* 0x7fffffff00127802 */ /* 0x000fd60000000f00 */
[----:B------:R-:W-:Y:S05]  /*5420*/  @P0 BRA `(.L_x_65) ;  /* 0x0000000400680947 */ /* 0x000fea0003800000 */
[----:B------:R-:W-:Y:S02]  /*5430*/  IABS R19, R12 ;  /* 0x0000000c00137213 */ /* 0x000fe40000000000 */
[C---:B---3--:R-:W-:Y:S02]  /*5440*/  IADD3 R16, P0, PT, R5.reuse, UR8, RZ ;  /* 0x0000000805107c10 */ /* 0x048fe4000ff1e0ff */
[----:B------:R-:W3:Y:S02]  /*5450*/  I2F.RP R18, R19 ;  /* 0x0000001300127306 */ /* 0x000ee40000209400 */
[----:B------:R-:W-:Y:S02]  /*5460*/  LEA.HI.X.SX32 R5, R5, UR9, 0x1, P0 ;  /* 0x0000000905057c11 */ /* 0x000fe400080f0eff */
[----:B------:R-:W-:-:S04]  /*5470*/  IADD3 R16, P0, PT, R16, -0x1, RZ ;  /* 0xffffffff10107810 */ /* 0x000fc80007f1e0ff */
[----:B------:R-:W-:Y:S02]  /*5480*/  IADD3.X R5, PT, PT, R5, -0x1, RZ, P0, !PT ;  /* 0xffffffff05057810 */ /* 0x000fe400007fe4ff */
[----:B----4-:R-:W-:Y:S01]  /*5490*/  IADD3 R17, P0, PT, R16, UR5, RZ ;  /* 0x0000000510117c10 */ /* 0x010fe2000ff1e0ff */
[----:B---3--:R-:W3:Y:S04]  /*54a0*/  MUFU.RCP R18, R18 ;  /* 0x0000001200127308 */ /* 0x008ee80000001000 */
[----:B------:R-:W-:Y:S02]  /*54b0*/  IMAD.X R22, RZ, RZ, R5, P0 ;  /* 0x000000ffff167224 */ /* 0x000fe400000e0605 */
[----:B------:R-:W-:-:S04]  /*54c0*/  IMAD.WIDE.U32 R30, R17, UR10, RZ ;  /* 0x0000000a111e7c25 */ /* 0x000fc8000f8e00ff */
[----:B------:R-:W-:-:S04]  /*54d0*/  IMAD.WIDE.U32 R28, R22, UR10, RZ ;  /* 0x0000000a161c7c25 */ /* 0x000fc8000f8e00ff */
[----:B------:R-:W-:Y:S01]  /*54e0*/  IMAD.WIDE.U32 R28, P0, R17, UR11, R28 ;  /* 0x0000000b111c7c25 */ /* 0x000fe2000f80001c */
[----:B------:R-:W-:-:S03]  /*54f0*/  IABS R17, R11 ;  /* 0x0000000b00117213 */ /* 0x000fc60000000000 */
[----:B---3--:R-:W-:Y:S01]  /*5500*/  VIADD R26, R18, 0xffffffe ;  /* 0x0ffffffe121a7836 */ /* 0x008fe20000000000 */
[----:B------:R-:W-:Y:S01]  /*5510*/  IADD3 RZ, P6, PT, R31, R28, RZ ;  /* 0x0000001c1fff7210 */ /* 0x000fe20007fde0ff */
[----:B-1----:R-:W-:Y:S01]  /*5520*/  IMAD.X R25, RZ, RZ, RZ, P0 ;  /* 0x000000ffff197224 */ /* 0x002fe200000e06ff */
[----:B------:R-:W-:Y:S01]  /*5530*/  ISETP.NE.U32.AND P0, PT, RZ, UR10, PT ;  /* 0x0000000aff007c0c */ /* 0x000fe2000bf05070 */
[----:B------:R-:W1:Y:S01]  /*5540*/  F2I.FTZ.U32.TRUNC.NTZ R27, R26 ;  /* 0x0000001a001b7305 */ /* 0x000e62000021f000 */
[----:B------:R-:W-:Y:S02]  /*5550*/  IMAD.MOV.U32 R24, RZ, RZ, R29 ;  /* 0x000000ffff187224 */ /* 0x000fe400078e001d */
[----:B------:R-:W-:Y:S02]  /*5560*/  ISETP.NE.AND.EX P0, PT, RZ, UR11, PT, P0 ;  /* 0x0000000bff007c0c */ /* 0x000fe4000bf05300 */
[----:B------:R-:W-:Y:S01]  /*5570*/  IMAD.WIDE.U32.X R22, R22, UR11, R24, P6 ;  /* 0x0000000b16167c25 */ /* 0x000fe2000b0e0418 */
[----:B------:R-:W-:-:S02]  /*5580*/  IADD3 R24, P6, PT, R6, UR6, RZ ;  /* 0x0000000606187c10 */ /* 0x000fc4000ffde0ff */
[----:B------:R-:W3:Y:S01]  /*5590*/  I2F.RP R28, R17 ;  /* 0x00000011001c7306 */ /* 0x000ee20000209400 */
[----:B------:R-:W-:Y:S02]  /*55a0*/  SEL R16, R16, R22, !P0 ;  /* 0x0000001610107207 */ /* 0x000fe40004000000 */
[----:B------:R-:W-:Y:S02]  /*55b0*/  SEL R5, R5, R23, !P0 ;  /* 0x0000001705057207 */ /* 0x000fe40004000000 */
[----:B------:R-:W-:Y:S01]  /*55c0*/  LEA.HI.X.SX32 R23, R6, UR7, 0x1, P6 ;  /* 0x0000000706177c11 */ /* 0x000fe2000b0f0eff */
[----:B-1----:R-:W-:Y:S01]  /*55d0*/  IMAD.MOV R18, RZ, RZ, -R27 ;  /* 0x000000ffff127224 */ /* 0x002fe200078e0a1b */
[----:B------:R-:W-:Y:S01]  /*55e0*/  IADD3 R24, P0, PT, R24, -0x1, RZ ;  /* 0xffffffff18187810 */ /* 0x000fe20007f1e0ff */
[----:B------:R-:W-:Y:S01]  /*55f0*/  IMAD.MOV.U32 R26, RZ, RZ, RZ ;  /* 0x000000ffff1a7224 */ /* 0x000fe200078e00ff */
[----:B------:R-:W-:Y:S01]  /*5600*/  SHF.R.U64 R5, R16, UR4, R5 ;  /* 0x0000000410057c19 */ /* 0x000fe20008001205 */
[----:B------:R-:W-:Y:S01]  /*5610*/  IMAD R18, R18, R19, RZ ;  /* 0x0000001312127224 */ /* 0x000fe200078e02ff */
[----:B------:R-:W-:-:S02]  /*5620*/  IADD3.X R23, PT, PT, R23, -0x1, RZ, P0, !PT ;  /* 0xffffffff17177810 */ /* 0x000fc400007fe4ff */
[----:B--2---:R-:W-:Y:S01]  /*5630*/  IADD3 R6, P0, PT, R24, UR15, RZ ;  /* 0x0000000f18067c10 */ /* 0x004fe2000ff1e0ff */
[----:B---3--:R-:W1:Y:S01]  /*5640*/  MUFU.RCP R16, R28 ;  /* 0x0000001c00107308 */ /* 0x008e620000001000 */
[----:B------:R-:W-:Y:S01]  /*5650*/  IMAD.HI.U32 R18, R27, R18, R26 ;  /* 0x000000121b127227 */ /* 0x000fe200078e001a */
[----:B------:R-:W-:Y:S02]  /*5660*/  IADD3 R22, PT, PT, R12, -0x1, R5 ;  /* 0xffffffff0c167810 */ /* 0x000fe40007ffe005 */
[----:B------:R-:W-:Y:S01]  /*5670*/  IABS R5, R12 ;  /* 0x0000000c00057213 */ /* 0x000fe20000000000 */
[----:B------:R-:W-:Y:S02]  /*5680*/  IMAD.X R25, RZ, RZ, R23, P0 ;  /* 0x000000ffff197224 */ /* 0x000fe400000e0617 */
[----:B------:R-:W-:-:S04]  /*5690*/  IMAD.WIDE.U32 R30, R6, UR12, RZ ;  /* 0x0000000c061e7c25 */ /* 0x000fc8000f8e00ff */
[----:B------:R-:W-:-:S04]  /*56a0*/  IMAD.WIDE.U32 R26, R25, UR12, RZ ;  /* 0x0000000c191a7c25 */ /* 0x000fc8000f8e00ff */
[----:B------:R-:W-:Y:S02]  /*56b0*/  IMAD.MOV R5, RZ, RZ, -R5 ;  /* 0x000000ffff057224 */ /* 0x000fe400078e0a05 */
[----:B------:R-:W-:Y:S01]  /*56c0*/  IMAD.WIDE.U32 R26, P0, R6, UR13, R26 ;  /* 0x0000000d061a7c25 */ /* 0x000fe2000f80001a */
[----:B------:R-:W-:-:S03]  /*56d0*/  IABS R6, R22 ;  /* 0x0000001600067213 */ /* 0x000fc60000000000 */
[----:B-1----:R-:W-:Y:S01]  /*56e0*/  VIADD R16, R16, 0xffffffe ;  /* 0x0ffffffe10107836 */ /* 0x002fe20000000000 */
[----:B------:R-:W-:Y:S01]  /*56f0*/  IADD3 RZ, P6, PT, R31, R26, RZ ;  /* 0x0000001a1fff7210 */ /* 0x000fe20007fde0ff */
[----:B------:R-:W-:Y:S01]  /*5700*/  IMAD.X R31, RZ, RZ, RZ, P0 ;  /* 0x000000ffff1f7224 */ /* 0x000fe200000e06ff */
[----:B------:R-:W-:Y:S01]  /*5710*/  ISETP.NE.U32.AND P0, PT, RZ, UR12, PT ;  /* 0x0000000cff007c0c */ /* 0x000fe2000bf05070 */
[----:B------:R-:W-:Y:S01]  /*5720*/  IMAD.MOV.U32 R30, RZ, RZ, R27 ;  /* 0x000000ffff1e7224 */ /* 0x000fe200078e001b */
[----:B------:R-:W1:Y:S01]  /*5730*/  F2I.FTZ.U32.TRUNC.NTZ R29, R16 ;  /* 0x00000010001d7305 */ /* 0x000e62000021f000 */
[----:B------:R-:W-:Y:S01]  /*5740*/  IMAD.HI.U32 R18, R18, R6, RZ ;  /* 0x0000000612127227 */ /* 0x000fe200078e00ff */
[----:B------:R-:W-:-:S03]  /*5750*/  ISETP.NE.AND.EX P0, PT, RZ, UR13, PT, P0 ;  /* 0x0000000dff007c0c */ /* 0x000fc6000bf05300 */
[----:B------:R-:W-:Y:S01]  /*5760*/  IMAD.WIDE.U32.X R30, R25, UR13, R30, P6 ;  /* 0x0000000d191e7c25 */ /* 0x000fe2000b0e041e */
[----:B------:R-:W-:-:S03]  /*5770*/  ISETP.GE.AND P6, PT, R22, RZ, PT ;  /* 0x000000ff1600720c */ /* 0x000fc60003fc6270 */
[----:B------:R-:W-:Y:S01]  /*5780*/  IMAD R6, R18, R5, R6 ;  /* 0x0000000512067224 */ /* 0x000fe200078e0206 */
[----:B------:R-:W-:Y:S01]  /*5790*/  SEL R24, R24, R30, !P0 ;  /* 0x0000001e18187207 */ /* 0x000fe20004000000 */
[----:B------:R-:W-:Y:S01]  /*57a0*/  IMAD.MOV.U32 R28, RZ, RZ, RZ ;  /* 0x000000ffff1c7224 */ /* 0x000fe200078e00ff */
[----:B------:R-:W-:Y:S02]  /*57b0*/  SEL R23, R23, R31, !P0 ;  /* 0x0000001f17177207 */ /* 0x000fe40004000000 */
[----:B------:R-:W-:Y:S01]  /*57c0*/  ISETP.GT.U32.AND P0, PT, R19, R6, PT ;  /* 0x000000061300720c */ /* 0x000fe20003f04070 */
[----:B-1----:R-:W-:Y:S01]  /*57d0*/  IMAD.MOV R5, RZ, RZ, -R29 ;  /* 0x000000ffff057224 */ /* 0x002fe200078e0a1d */
[----:B------:R-:W-:-:S03]  /*57e0*/  SHF.R.U64 R24, R24, UR14, R23 ;  /* 0x0000000e18187c19 */ /* 0x000fc60008001217 */
[----:B------:R-:W-:Y:S01]  /*57f0*/  IMAD R5, R5, R17, RZ ;  /* 0x0000001105057224 */ /* 0x000fe200078e02ff */
[----:B------:R-:W-:-:S03]  /*5800*/  IADD3 R24, PT, PT, R11, -0x1, R24 ;  /* 0xffffffff0b187810 */ /* 0x000fc60007ffe018 */
[----:B------:R-:W-:Y:S01]  /*5810*/  IMAD.HI.U32 R28, R29, R5, R28 ;  /* 0x000000051d1c7227 */ /* 0x000fe200078e001c */
[----:B------:R-:W-:Y:S02]  /*5820*/  IABS R5, R11 ;  /* 0x0000000b00057213 */ /* 0x000fe40000000000 */
[----:B------:R-:W-:Y:S01]  /*5830*/  IABS R16, R24 ;  /* 0x0000001800107213 */ /* 0x000fe20000000000 */
[----:B------:R-:W-:Y:S02]  /*5840*/  @!P0 IMAD.IADD R6, R6, 0x1, -R19 ;  /* 0x0000000106068824 */ /* 0x000fe400078e0a13 */
[----:B------:R-:W-:Y:S02]  /*5850*/  IMAD.MOV R5, RZ, RZ, -R5 ;  /* 0x000000ffff057224 */ /* 0x000fe400078e0a05 */
[----:B------:R-:W-:Y:S01]  /*5860*/  IMAD.HI.U32 R28, R28, R16, RZ ;  /* 0x000000101c1c7227 */ /* 0x000fe200078e00ff */
[----:B------:R-:W-:-:S03]  /*5870*/  ISETP.GT.U32.AND P0, PT, R19, R6, PT ;  /* 0x000000061300720c */ /* 0x000fc60003f04070 */
[----:B------:R-:W-:Y:S02]  /*5880*/  IMAD R16, R28, R5, R16 ;  /* 0x000000051c107224 */ /* 0x000fe400078e0210 */
[----:B------:R-:W1:Y:S08]  /*5890*/  LDC R5, c[0x0][0xbe0] ;  /* 0x0002f800ff057b82 */ /* 0x000e700000000800 */
[----:B------:R-:W-:Y:S01]  /*58a0*/  @!P0 IMAD.IADD R6, R6, 0x1, -R19 ;  /* 0x0000000106068824 */ /* 0x000fe200078e0a13 */
[----:B------:R-:W-:-:S03]  /*58b0*/  ISETP.GT.U32.AND P0, PT, R17, R16, PT ;  /* 0x000000101100720c */ /* 0x000fc60003f04070 */
[----:B------:R-:W-:Y:S01]  /*58c0*/  @!P6 IMAD.MOV R6, RZ, RZ, -R6 ;  /* 0x000000ffff06e224 */ /* 0x000fe200078e0a06 */
[----:B------:R-:W-:-:S09]  /*58d0*/  ISETP.NE.AND P6, PT, R12, RZ, PT ;  /* 0x000000ff0c00720c */ /* 0x000fd20003fc5270 */
[----:B------:R-:W-:-:S04]  /*58e0*/  @!P0 IMAD.IADD R16, R16, 0x1, -R17 ;  /* 0x0000000110108824 */ /* 0x000fc800078e0a11 */
[----:B------:R-:W-:Y:S02]  /*58f0*/  @!P6 LOP3.LUT R6, RZ, R12, RZ, 0x33, !PT ;  /* 0x0000000cff06e212 */ /* 0x000fe400078e33ff */
[----:B------:R-:W-:Y:S02]  /*5900*/  ISETP.GT.U32.AND P0, PT, R17, R16, PT ;  /* 0x000000101100720c */ /* 0x000fe40003f04070 */
[----:B------:R-:W-:Y:S01]  /*5910*/  ISETP.GE.AND P6, PT, R24, RZ, PT ;  /* 0x000000ff1800720c */ /* 0x000fe20003fc6270 */
[----:B------:R-:W-:-:S10]  /*5920*/  IMAD.IADD R6, R22, 0x1, -R6 ;  /* 0x0000000116067824 */ /* 0x000fd400078e0a06 */
[----:B------:R-:W-:Y:S01]  /*5930*/  @!P0 IMAD.IADD R16, R16, 0x1, -R17 ;  /* 0x0000000110108824 */ /* 0x000fe200078e0a11 */
[----:B------:R-:W-:-:S03]  /*5940*/  ISETP.NE.AND P0, PT, R11, RZ, PT ;  /* 0x000000ff0b00720c */ /* 0x000fc60003f05270 */
[----:B------:R-:W-:-:S10]  /*5950*/  @!P6 IMAD.MOV R16, RZ, RZ, -R16 ;  /* 0x000000ffff10e224 */ /* 0x000fd400078e0a10 */
[----:B------:R-:W-:Y:S02]  /*5960*/  @!P0 LOP3.LUT R16, RZ, R11, RZ, 0x33, !PT ;  /* 0x0000000bff108212 */ /* 0x000fe400078e33ff */
[----:B-1----:R-:W-:-:S03]  /*5970*/  ISETP.NE.AND P0, PT, R5, 0x1, PT ;  /* 0x000000010500780c */ /* 0x002fc60003f05270 */
[----:B------:R-:W-:-:S04]  /*5980*/  IMAD.IADD R17, R24, 0x1, -R16 ;  /* 0x0000000118117824 */ /* 0x000fc800078e0a10 */
[CC--:B------:R-:W-:Y:S01]  /*5990*/  IMAD R18, R17.reuse, R6.reuse, RZ ;  /* 0x0000000611127224 */ /* 0x0c0fe200078e02ff */
[----:B------:R-:W-:-:S04]  /*59a0*/  SEL R16, R17, R6, !P0 ;  /* 0x0000000611107207 */ /* 0x000fc80004000000 */
[----:B------:R-:W-:Y:S02]  /*59b0*/  SHF.R.S32.HI R19, RZ, 0x1f, R18 ;  /* 0x0000001fff137819 */ /* 0x000fe40000011412 */
[----:B------:R-:W-:Y:S02]  /*59c0*/  SHF.R.S32.HI R17, RZ, 0x1f, R16 ;  /* 0x0000001fff117819 */ /* 0x000fe40000011410 */
.L_x_65:
[----:B--234-:R-:W-:Y:S05]  /*59d0*/  BSYNC.RECONVERGENT B0 ;  /* 0x0000000000007941 */ /* 0x01cfea0003800200 */
.L_x_64:
[----:B------:R-:W2:Y:S04]  /*59e0*/  SHFL.UP PT, R5, R18, 0x1, RZ ;  /* 0x0420000012057989 */ /* 0x000ea800000e00ff */
[----:B------:R-:W3:Y:S01]  /*59f0*/  SHFL.UP PT, R22, R19, 0x1, RZ ;  /* 0x0420000013167989 */ /* 0x000ee200000e00ff */
[----:B--2---:R-:W-:Y:S02]  /*5a00*/  SEL R5, R5, RZ, P1 ;  /* 0x000000ff05057207 */ /* 0x004fe40000800000 */
[----:B---3--:R-:W-:Y:S02]  /*5a10*/  SEL R22, R22, RZ, P1 ;  /* 0x000000ff16167207 */ /* 0x008fe40000800000 */
[----:B------:R-:W-:-:S05]  /*5a20*/  IADD3 R6, P0, PT, R5, R18, RZ ;  /* 0x0000001205067210 */ /* 0x000fca0007f1e0ff */
[----:B------:R-:W-:Y:S01]  /*5a30*/  IMAD.X R5, R22, 0x1, R19, P0 ;  /* 0x0000000116057824 */ /* 0x000fe200000e0613 */
[----:B------:R-:W2:Y:S04]  /*5a40*/  SHFL.UP PT, R23, R6, 0x2, RZ ;  /* 0x0440000006177989 */ /* 0x000ea800000e00ff */
[----:B------:R-:W3:Y:S01]  /*5a50*/  SHFL.UP PT, R22, R5, 0x2, RZ ;  /* 0x0440000005167989 */ /* 0x000ee200000e00ff */
[----:B--2---:R-:W-:-:S04]  /*5a60*/  SEL R23, R23, RZ, P2 ;  /* 0x000000ff17177207 */ /* 0x004fc80001000000 */
[----:B------:R-:W-:Y:S02]  /*5a70*/  IADD3 R23, P0, PT, R23, R6, RZ ;  /* 0x0000000617177210 */ /* 0x000fe40007f1e0ff */
[----:B---3--:R-:W-:-:S03]  /*5a80*/  SEL R22, R22, RZ, P2 ;  /* 0x000000ff16167207 */ /* 0x008fc60001000000 */
[----:B-1----:R-:W1:Y:S02]  /*5a90*/  SHFL.UP PT, R24, R23, 0x4, RZ ;  /* 0x0480000017187989 */ /* 0x002e6400000e00ff */
        /* <DEDUP_REMOVED lines=10> */
[----:B--2---:R-:W-:-:S05]  /*5b40*/  SEL R6, R6, RZ, P4 ;  /* 0x000000ff06067207 */ /* 0x004fca0002000000 */
[----:B------:R-:W-:Y:S02]  /*5b50*/  IMAD.X R26, R6, 0x1, R25, P0 ;  /* 0x00000001061a7824 */ /* 0x000fe400000e0619 */
[----:B------:R-:W1:Y:S04]  /*5b60*/  SHFL.UP PT, R6, R27, 0x10, RZ ;  /* 0x060000001b067989 */ /* 0x000e6800000e00ff */
[----:B------:R-:W2:Y:S01]  /*5b70*/  SHFL.UP PT, R5, R26, 0x10, RZ ;  /* 0x060000001a057989 */ /* 0x000ea200000e00ff */
[----:B-1----:R-:W-:-:S04]  /*5b80*/  SEL R6, R6, RZ, P5 ;  /* 0x000000ff06067207 */ /* 0x002fc80002800000 */
[----:B------:R-:W-:Y:S02]  /*5b90*/  IADD3 R6, P0, PT, R6, R27, RZ ;  /* 0x0000001b06067210 */ /* 0x000fe40007f1e0ff */
[----:B--2---:R-:W-:Y:S02]  /*5ba0*/  SEL R5, R5, RZ, P5 ;  /* 0x000000ff05057207 */ /* 0x004fe40002800000 */
[----:B------:R-:W-:-:S03]  /*5bb0*/  IADD3 R23, P6, PT, R6, R9, RZ ;  /* 0x0000000906177210 */ /* 0x000fc60007fde0ff */
[----:B------:R-:W-:Y:S01]  /*5bc0*/  IMAD.X R5, R5, 0x1, R26, P0 ;  /* 0x0000000105057824 */ /* 0x000fe200000e061a */
[----:B------:R-:W-:-:S03]  /*5bd0*/  ISETP.GE.U32.AND P0, PT, R2, R23, PT ;  /* 0x000000170200720c */ /* 0x000fc60003f06070 */
[----:B------:R-:W-:-:S05]  /*5be0*/  IMAD.X R22, R5, 0x1, R8, P6 ;  /* 0x0000000105167824 */ /* 0x000fca00030e0608 */
[----:B------:R-:W-:-:S13]  /*5bf0*/  ISETP.GE.U32.AND.EX P0, PT, R3, R22, PT, P0 ;  /* 0x000000160300720c */ /* 0x000fda0003f06100 */
[----:B------:R-:W-:-:S04]  /*5c00*/  VOTE.ANY R24, PT, !P0 ;  /* 0x0000000000187806 */ /* 0x000fc800040e0100 */
[----:B------:R-:W-:-:S13]  /*5c10*/  ISETP.NE.AND P0, PT, R24, RZ, PT ;  /* 0x000000ff1800720c */ /* 0x000fda0003f05270 */
[----:B------:R-:W-:Y:S05]  /*5c20*/  @!P0 BRA `(.L_x_66) ;  /* 0xfffffff400c08947 */ /* 0x000fea000383ffff */
.L_x_63:
[----:B------:R-:W1:Y:S08]  /*5c30*/  BREV R23, R24 ;  /* 0x0000001800177301 */ /* 0x000e700000000000 */
[----:B-1----:R-:W1:Y:S02]  /*5c40*/  FLO.U32.SH R23, R23 ;  /* 0x0000001700177300 */ /* 0x002e6400000e0400 */
[----:B-1----:R-:W1:Y:S02]  /*5c50*/  SHFL.IDX PT, R10, R10, R23, 0x1f ;  /* 0x00001f170a0a7589 */ /* 0x002e6400000e0000 */
[----:B-1----:R-:W-:-:S05]  /*5c60*/  IMAD.IADD R22, R41, 0x1, R10 ;  /* 0x0000000129167824 */ /* 0x002fca00078e020a */
[----:B------:R-:W-:-:S13]  /*5c70*/  ISETP.GE.AND P0, PT, R22, UR16, PT ;  /* 0x0000001016007c0c */ /* 0x000fda000bf06270 */
[----:B------:R-:W1:Y:S01]  /*5c80*/  @!P0 LDC.64 R26, c[0x0][0xbf0] ;  /* 0x0002fc00ff1a8b82 */ /* 0x000e620000000a00 */
[----:B------:R2:W3:Y:S04]  /*5c90*/  SHFL.IDX PT, R17, R17, R23, 0x1f ;  /* 0x00001f1711117589 */ /* 0x0004e800000e0000 */
[----:B------:R2:W4:Y:S01]  /*5ca0*/  SHFL.IDX PT, R16, R16, R23, 0x1f ;  /* 0x00001f1710107589 */ /* 0x00052200000e0000 */
[----:B-1----:R-:W-:-:S05]  /*5cb0*/  @!P0 IMAD.WIDE R26, R22, 0xc, R26 ;  /* 0x0000000c161a8825 */ /* 0x002fca00078e021a */
[----:B-----5:R2:W5:Y:S04]  /*5cc0*/  @!P0 LDG.E R13, desc[UR38][R26.64] ;  /* 0x000000261a0d8981 */ /* 0x020568000c1e1900 */
[----:B------:R2:W5:Y:S01]  /*5cd0*/  @!P0 LDG.E R14, desc[UR38][R26.64+0x4] ;  /* 0x000004261a0e8981 */ /* 0x000562000c1e1900 */
[----:B------:R-:W-:-:S03]  /*5ce0*/  IADD3 R6, P1, P0, R9, R6, -R18 ;  /* 0x0000000609067210 */ /* 0x000fc6000783e812 */
[----:B------:R2:W1:Y:S01]  /*5cf0*/  SHFL.IDX PT, R18, R18, R23, 0x1f ;  /* 0x00001f1712127589 */ /* 0x00046200000e0000 */
[----:B------:R-:W-:-:S03]  /*5d00*/  IADD3.X R8, PT, PT, R8, R5, ~R19, P1, P0 ;  /* 0x0000000508087210 */ /* 0x000fc60000fe0c13 */
[----:B------:R2:W1:Y:S04]  /*5d10*/  SHFL.IDX PT, R19, R19, R23, 0x1f ;  /* 0x00001f1713137589 */ /* 0x00046800000e0000 */
[----:B------:R2:W1:Y:S04]  /*5d20*/  SHFL.IDX PT, R8, R8, R23, 0x1f ;  /* 0x00001f1708087589 */ /* 0x00046800000e0000 */
[----:B---34-:R2:W1:Y:S02]  /*5d30*/  SHFL.IDX PT, R9, R6, R23, 0x1f ;  /* 0x00001f1706097589 */ /* 0x01846400000e0000 */
.L_x_60:
[----:B------:R-:W3:Y:S01]  /*5d40*/  LDCU UR4, c[0x0][0xbe8] ;  /* 0x00017d00ff0477ac */ /* 0x000ee20008000800 */
[----:B------:R-:W-:Y:S01]  /*5d50*/  IMAD.MOV.U32 R5, RZ, RZ, -0x1 ;  /* 0xffffffffff057424 */ /* 0x000fe200078e00ff */
[----:B--2---:R-:W-:Y:S02]  /*5d60*/  MOV R6, 0xffffffff ;  /* 0xffffffff00067802 */ /* 0x004fe40000000f00 */
[----:B---3--:R-:W-:-:S13]  /*5d70*/  ISETP.GE.AND P0, PT, R10, UR4, PT ;  /* 0x000000040a007c0c */ /* 0x008fda000bf06270 */
[----:B------:R-:W-:Y:S05]  /*5d80*/  @P0 BRA `(.L_x_59) ;  /* 0x0000000000fc0947 */ /* 0x000fea0003800000 */
[----:B------:R-:W2:Y:S01]  /*5d90*/  LDC R7, c[0x0][0xb98] ;  /* 0x0002e600ff077b82 */ /* 0x000ea20000000800 */
[----:B-1----:R-:W-:-:S05]  /*5da0*/  IADD3 R26, P0, PT, -R9, R2, RZ ;  /* 0x00000002091a7210 */ /* 0x002fca0007f1e1ff */
[----:B------:R-:W-:Y:S02]  /*5db0*/  IMAD.X R4, R3, 0x1, ~R8, P0 ;  /* 0x0000000103047824 */ /* 0x000fe400000e0e08 */
[----:B------:R-:W1:Y:S08]  /*5dc0*/  LDC R25, c[0x0][0xb88] ;  /* 0x0002e200ff197b82 */ /* 0x000e700000000800 */
[----:B------:R-:W3:Y:S01]  /*5dd0*/  LDC R23, c[0x0][0xbdc] ;  /* 0x0002f700ff177b82 */ /* 0x000ee20000000800 */
[----:B--2---:R-:W-:-:S02]  /*5de0*/  SHF.R.U32.HI R22, RZ, R7, R4 ;  /* 0x00000007ff167219 */ /* 0x004fc40000011604 */
[----:B------:R-:W-:Y:S02]  /*5df0*/  SHF.R.U64 R7, R26, R7, R4 ;  /* 0x000000071a077219 */ /* 0x000fe40000001204 */
[-CC-:B-1----:R-:W-:Y:S02]  /*5e00*/  SHF.R.U32.HI R6, RZ, R25.reuse, R22.reuse ;  /* 0x00000019ff067219 */ /* 0x182fe40000011616 */
[-C--:B------:R-:W-:Y:S02]  /*5e10*/  SHF.R.U32.HI R5, RZ, R25.reuse, R17 ;  /* 0x00000019ff057219 */ /* 0x080fe40000011611 */
[----:B------:R-:W-:Y:S02]  /*5e20*/  SHF.R.U64 R22, R7, R25, R22 ;  /* 0x0000001907167219 */ /* 0x000fe40000001216 */
[-CC-:B---3--:R-:W-:Y:S02]  /*5e30*/  SHF.R.U32.HI R24, RZ, R23.reuse, R6.reuse ;  /* 0x00000017ff187219 */ /* 0x188fe40000011606 */
[----:B------:R-:W-:-:S02]  /*5e40*/  SHF.R.U64 R23, R22, R23, R6 ;  /* 0x0000001716177219 */ /* 0x000fc40000001206 */
[----:B------:R-:W-:-:S04]  /*5e50*/  LOP3.LUT R4, R24, R5, RZ, 0xfc, !PT ;  /* 0x0000000518047212 */ /* 0x000fc800078efcff */
[----:B------:R-:W-:Y:S02]  /*5e60*/  ISETP.NE.U32.AND P0, PT, R4, RZ, PT ;  /* 0x000000ff0400720c */ /* 0x000fe40003f05070 */
[----:B------:R-:W-:-:S11]  /*5e70*/  SHF.R.U64 R4, R16, R25, R17 ;  /* 0x0000001910047219 */ /* 0x000fd60000001211 */
[----:B------:R-:W-:Y:S05]  /*5e80*/  @P0 BRA `(.L_x_67) ;  /* 0x0000000000540947 */ /* 0x000fea0003800000 */
[----:B------:R-:W1:Y:S01]  /*5e90*/  I2F.U32.RP R27, R4 ;  /* 0x00000004001b7306 */ /* 0x000e620000209000 */
[----:B------:R-:W-:Y:S01]  /*5ea0*/  HFMA2 R24, -RZ, RZ, 0, 0 ;  /* 0x00000000ff187431 */ /* 0x000fe200000001ff */
[----:B------:R-:W-:-:S06]  /*5eb0*/  ISETP.NE.U32.AND P0, PT, R4, RZ, PT ;  /* 0x000000ff0400720c */ /* 0x000fcc0003f05070 */
[----:B-1----:R-:W1:Y:S02]  /*5ec0*/  MUFU.RCP R26, R27 ;  /* 0x0000001b001a7308 */ /* 0x002e640000001000 */
[----:B-1----:R-:W-:-:S06]  /*5ed0*/  IADD3 R26, PT, PT, R26, 0xffffffe, RZ ;  /* 0x0ffffffe1a1a7810 */ /* 0x002fcc0007ffe0ff */
[----:B------:R-:W1:Y:S02]  /*5ee0*/  F2I.FTZ.U32.TRUNC.NTZ R25, R26 ;  /* 0x0000001a00197305 */ /* 0x000e64000021f000 */
[----:B-1----:R-:W-:-:S04]  /*5ef0*/  IMAD.MOV R5, RZ, RZ, -R25 ;  /* 0x000000ffff057224 */ /* 0x002fc800078e0a19 */
        /* <DEDUP_REMOVED lines=14> */
.L_x_67:
[----:B------:R-:W-:Y:S02]  /*5fe0*/  MOV R6, 0x6000 ;  /* 0x0000600000067802 */ /* 0x000fe40000000f00 */
[----:B-----5:R-:W-:Y:S05]  /*5ff0*/  CALL.REL.NOINC `(.L_x_69) ;  /* 0x000000b0007c7944 */ /* 0x020fea0003c00000 */
[----:B------:R-:W-:-:S05]  /*6000*/  IADD3 R27, PT, PT, -R5, RZ, RZ ;  /* 0x000000ff051b7210 */ /* 0x000fca0007ffe1ff */
[----:B------:R-:W-:-:S07]  /*6010*/  IMAD R27, R4, R27, R23 ;  /* 0x0000001b041b7224 */ /* 0x000fce00078e0217 */
.L_x_68:
[----:B------:R-:W1:Y:S01]  /*6020*/  LDC R4, c[0x0][0xbe0] ;  /* 0x0002f800ff047b82 */ /* 0x000e620000000800 */
[----:B------:R-:W2:Y:S01]  /*6030*/  S2R R23, SR_CTAID.X ;  /* 0x0000000000177919 */ /* 0x000ea20000002500 */
[----:B------:R-:W-:Y:S01]  /*6040*/  IMAD.MOV.U32 R25, RZ, RZ, -0x1 ;  /* 0xffffffffff197424 */ /* 0x000fe200078e00ff */
[----:B------:R-:W-:-:S05]  /*6050*/  UPLOP3.LUT UP1, UPT, UPT, UPT, UPT, 0x40, 0x4 ;  /* 0x000000000004789c */ /* 0x000fca0003f2e870 */
[----:B------:R-:W3:Y:S08]  /*6060*/  LDC R24, c[0x0][0xbdc] ;  /* 0x0002f700ff187b82 */ /* 0x000ef00000000800 */
[----:B------:R-:W4:Y:S01]  /*6070*/  LDC R6, c[0x0][0xb90] ;  /* 0x0002e400ff067b82 */ /* 0x000f220000000800 */
[----:B-1----:R-:W-:-:S07]  /*6080*/  ISETP.NE.AND P0, PT, R4, 0x1, PT ;  /* 0x000000010400780c */ /* 0x002fce0003f05270 */
[----:B------:R-:W1:Y:S01]  /*6090*/  LDC R4, c[0x0][0xb80] ;  /* 0x0002e000ff047b82 */ /* 0x000e620000000800 */
[-C--:B---3--:R-:W-:Y:S02]  /*60a0*/  SHF.L.U32 R25, R25, R24.reuse, RZ ;  /* 0x0000001819197219 */ /* 0x088fe400000006ff */
[----:B------:R-:W-:Y:S02]  /*60b0*/  SHF.L.U32 R5, R5, R24, RZ ;  /* 0x0000001805057219 */ /* 0x000fe400000006ff */
[----:B------:R-:W-:Y:S01]  /*60c0*/  LOP3.LUT R25, RZ, R25, RZ, 0x33, !PT ;  /* 0x00000019ff197212 */ /* 0x000fe200078e33ff */
[----:B--2---:R-:W4:Y:S03]  /*60d0*/  @P0 S2R R23, SR_CTAID.Y ;  /* 0x0000000000170919 */ /* 0x004f260000002600 */
[----:B------:R-:W-:-:S05]  /*60e0*/  LOP3.LUT R24, R22, R25, RZ, 0xc0, !PT ;  /* 0x0000001916187212 */ /* 0x000fca00078ec0ff */
[----:B------:R-:W-:Y:S02]  /*60f0*/  IMAD.IADD R5, R24, 0x1, R5 ;  /* 0x0000000118057824 */ /* 0x000fe400078e0205 */
[----:B-1----:R-:W-:-:S05]  /*6100*/  VIADD R22, R4, 0xffffffff ;  /* 0xffffffff04167836 */ /* 0x002fca0000000000 */
[----:B------:R-:W-:Y:S01]  /*6110*/  LOP3.LUT R22, R22, R7, RZ, 0xc0, !PT ;  /* 0x0000000716167212 */ /* 0x000fe200078ec0ff */
[----:B------:R-:W-:-:S04]  /*6120*/  IMAD.MOV.U32 R7, RZ, RZ, 0x1 ;  /* 0x00000001ff077424 */ /* 0x000fc800078e00ff */
[----:B------:R-:W-:Y:S02]  /*6130*/  IMAD R22, R27, R4, R22 ;  /* 0x000000041b167224 */ /* 0x000fe400078e0216 */
[----:B----4-:R-:W-:Y:S02]  /*6140*/  IMAD R5, R5, R6, R23 ;  /* 0x0000000605057224 */ /* 0x010fe400078e0217 */
[----:B------:R-:W-:-:S03]  /*6150*/  IMAD.MOV.U32 R6, RZ, RZ, R10 ;  /* 0x000000ffff067224 */ /* 0x000fc600078e000a */
[----:B------:R-:W-:Y:S02]  /*6160*/  SEL R4, R5, R22, !P0 ;  /* 0x0000001605047207 */ /* 0x000fe40004000000 */
[----:B------:R-:W-:Y:S02]  /*6170*/  SEL R5, R22, R5, !P0 ;  /* 0x0000000516057207 */ /* 0x000fe40004000000 */
.L_x_59:
[----:B------:R-:W-:-:S09]  /*6180*/  UISETP.NE.AND UP0, UPT, UR36, 0x1, UPT ;  /* 0x000000012400788c */ /* 0x000fd2000bf05270 */
[----:B------:R-:W-:Y:S05]  /*6190*/  BRA.U !UP0, `(.L_x_70) ;  /* 0x0000000108047547 */ /* 0x000fea000b800000 */
[----:B------:R-:W-:Y:S05]  /*61a0*/  BPT.TRAP 0x1 ;  /* 0x000000040000795c */ /* 0x000fea0000300000 */
.L_x_70:
[----:B------:R-:W2:Y:S01]  /*61b0*/  S2R R22, SR_CgaCtaId ;  /* 0x0000000000167919 */ /* 0x000ea20000008800 */
[----:B------:R-:W-:Y:S02]  /*61c0*/  MOV R23, 0x400 ;  /* 0x0000040000177802 */ /* 0x000fe40000000f00 */
[----:B------:R-:W-:Y:S02]  /*61d0*/  SHF.L.U32 R24, R15, 0x1f, RZ ;  /* 0x0000001f0f187819 */ /* 0x000fe400000006ff */
[----:B--2---:R-:W-:-:S04]  /*61e0*/  LEA R23, R22, R23, 0x18 ;  /* 0x0000001716177211 */ /* 0x004fc800078ec0ff */
[----:B------:R-:W2:Y:S02]  /*61f0*/  SYNCS.PHASECHK.TRANS64.TRYWAIT P0, [R23+URZ+0x158], R24 ;  /* 0x00015818170075a7 */ /* 0x000ea400080011ff */
[----:B--2---:R-:W-:Y:S05]  /*6200*/  @!P0 BRA `(.L_x_71) ;  /* 0x0000009c00908947 */ /* 0x004fea0003800000 */
.L_x_233:
[----:B------:R-:W-:Y:S01]  /*6210*/  ELECT P0, URZ, PT ;  /* 0x0000000000ff782f */ /* 0x000fe20003800000 */
[----:B------:R-:W-:-:S12]  /*6220*/  BSSY.RECONVERGENT B0, `(.L_x_72) ;  /* 0x000000c000007945 */ /* 0x000fd80003800200 */
[----:B------:R-:W-:Y:S05]  /*6230*/  @!P0 BRA `(.L_x_73) ;  /* 0x0000000000288947 */ /* 0x000fea0003800000 */
[----:B------:R3:W-:Y:S01]  /*6240*/  STS.128 [R23+0x190], R4 ;  /* 0x0001900417007388 */ /* 0x0007e20000000c00 */
[----:B------:R-:W-:Y:S01]  /*6250*/  @!PT LDS RZ, [RZ] ;  /* 0x00000000fffff984 */ /* 0x000fe20000000800 */
[----:B------:R-:W-:Y:S01]  /*6260*/  @!PT LDS RZ, [RZ] ;  /* 0x00000000fffff984 */ /* 0x000fe20000000800 */
[----:B------:R-:W-:Y:S01]  /*6270*/  @!PT LDS RZ, [RZ] ;  /* 0x00000000fffff984 */ /* 0x000fe20000000800 */
[----:B------:R-:W-:Y:S01]  /*6280*/  @!PT LDS RZ, [RZ] ;  /* 0x00000000fffff984 */ /* 0x000fe20000000800 */
[----:B------:R4:W-:Y:S06]  /*6290*/  MEMBAR.ALL.CTA ;  /* 0x0000000000007992 */ /* 0x0009ec0000008000 */
[----:B----4-:R-:W4:Y:S01]  /*62a0*/  FENCE.VIEW.ASYNC.S ;  /* 0x00000000000073c6 */ /* 0x010f220000000000 */
[----:B------:R-:W-:Y:S05]  /*62b0*/  BRA.U !UP0, `(.L_x_74) ;  /* 0x0000000108047547 */ /* 0x000fea000b800000 */
[----:B------:R-:W-:Y:S05]  /*62c0*/  BPT.TRAP 0x1 ;  /* 0x000000040000795c */ /* 0x000fea0000300000 */
.L_x_74:
[----:B----4-:R4:W-:Y:S02]  /*62d0*/  SYNCS.ARRIVE.TRANS64.A1T0 RZ, [R23+URZ+0x150], RZ ;  /* 0x000150ff17ff79a7 */ /* 0x0109e400081000ff */
.L_x_73:
[----:B------:R-:W-:Y:S05]  /*62e0*/  BSYNC.RECONVERGENT B0 ;  /* 0x0000000000007941 */ /* 0x000fea0003800200 */
.L_x_72:
[----:B------:R-:W-:Y:S01]  /*62f0*/  LOP3.LUT R15, R15, 0x1, RZ, 0x3c, !PT ;  /* 0x000000010f0f7812 */ /* 0x000fe200078e3cff */
[----:B------:R-:W-:Y:S05]  /*6300*/  BRA.U !UP1, `(.L_x_75) ;  /* 0xffffffe509547547 */ /* 0x000fea000b83ffff */
[----:B------:R-:W-:Y:S05]  /*6310*/  BRA.U !UP0, `(.L_x_76) ;  /* 0x0000000108047547 */ /* 0x000fea000b800000 */
[----:B------:R-:W-:Y:S05]  /*6320*/  BPT.TRAP 0x1 ;  /* 0x000000040000795c */ /* 0x000fea0000300000 */
.L_x_76:
[----:B------:R-:W-:-:S04]  /*6330*/  SHF.L.U32 R0, R15, 0x1f, RZ ;  /* 0x0000001f0f007819 */ /* 0x000fc800000006ff */
[----:B------:R1:W1:Y:S03]  /*6340*/  SYNCS.PHASECHK.TRANS64.TRYWAIT P0, [R23+URZ+0x158], R0 ;  /* 0x00015800170075a7 */ /* 0x00026600080011ff */
[----:B-1----:R-:W-:Y:S05]  /*6350*/  @!P0 NANOSLEEP.SYNCS 0x989680 ;  /* 0x009896800000895d */ /* 0x002fea0003900000 */
[----:B------:R-:W1:Y:S02]  /*6360*/  @!P0 SYNCS.PHASECHK.TRANS64 P0, [R23+URZ+0x158], R0 ;  /* 0x00015800170085a7 */ /* 0x000e6400080010ff */
[----:B-1----:R-:W-:Y:S05]  /*6370*/  @P0 EXIT ;  /* 0x000000000000094d */ /* 0x002fea0003800000 */
[----:B------:R-:W-:Y:S05]  /*6380*/  BRA `(.L_x_76) ;  /* 0xfffffffc00e87947 */ /* 0x000fea000383ffff */
.L_x_293:
[----:B------:R-:W-:-:S08]  /*6390*/  NOP ;  /* 0x0000000000007918 */ /* 0x000fd00000000000 */
[----:B---345:R-:W1:-:S00]  /*63a0*/  USETMAXREG.DEALLOC.CTAPOOL 0x30 ;  /* 0x00000030000079c8 */ /* 0x038e4000080e0500 */
[----:B------:R-:W-:Y:S01]  /*63b0*/  UMOV UR6, 0x40 ;  /* 0x0000004000067882 */ /* 0x000fe20000000000 */
[----:B------:R-:W-:Y:S01]  /*63c0*/  NOP ;  /* 0x0000000000007918 */ /* 0x000fe20000000000 */
[----:B------:R-:W-:Y:S01]  /*63d0*/  ULEA UR6, UR15, UR6, 0x18 ;  /* 0x000000060f067291 */ /* 0x000fe2000f8ec0ff */
[----:B------:R-:W-:Y:S02]  /*63e0*/  UMOV UR4, 0x400 ;  /* 0x0000040000047882 */ /* 0x000fe40000000000 */
[----:B------:R-:W-:-:S06]  /*63f0*/  ULEA UR4, UR15, UR4, 0x18 ;  /* 0x000000040f047291 */ /* 0x000fcc000f8ec0ff */
[----:B-1----:R-:W1:Y:S02]  /*6400*/  LDS.U8 R2, [UR6+0x1c] ;  /* 0x00001c06ff027984 */ /* 0x002e640008000000 */
[----:B-1----:R-:W-:-:S13]  /*6410*/  ISETP.NE.AND P0, PT, R2, RZ, PT ;  /* 0x000000ff0200720c */ /* 0x002fda0003f05270 */
[----:B------:R-:W-:Y:S05]  /*6420*/  @P0 BRA `(.L_x_77) ;  /* 0x0000000400100947 */ /* 0x000fea0003800000 */
[----:B------:R-:W-:Y:S02]  /*6430*/  ULOP3.LUT UR5, UR15, 0x1, URZ, 0xc0, !UPT ;  /* 0x000000010f057892 */ /* 0x000fe4000f8ec0ff */
[----:B------:R-:W-:Y:S02]  /*6440*/  ULOP3.LUT UR13, UR15, 0x1, URZ, 0x3c, !UPT ;  /* 0x000000010f0d7892 */ /* 0x000fe4000f8e3cff */
[----:B------:R-:W-:Y:S02]  /*6450*/  UISETP.NE.U32.AND UP0, UPT, UR5, 0x1, UPT ;  /* 0x000000010500788c */ /* 0x000fe4000bf05070 */
[----:B------:R-:W-:-:S07]  /*6460*/  UIADD3 UR7, UPT, UPT, UR6, 0x8, URZ ;  /* 0x0000000806077890 */ /* 0x000fce000fffe0ff */
[----:B------:R-:W-:Y:S05]  /*6470*/  BRA.U !UP0, `(.L_x_78) ;  /* 0x00000001089c7547 */ /* 0x000fea000b800000 */
[----:B------:R-:W-:Y:S01]  /*6480*/  ELECT P0, URZ, PT ;  /* 0x0000000000ff782f */ /* 0x000fe20003800000 */
[----:B------:R-:W-:-:S12]  /*6490*/  BSSY B0, `(.L_x_78) ;  /* 0x0000025000007945 */ /* 0x000fd80003800000 */
[----:B------:R-:W-:Y:S05]  /*64a0*/  @!P0 BRA `(.L_x_79) ;  /* 0x00000000008c8947 */ /* 0x000fea0003800000 */
[----:B------:R-:W-:-:S05]  /*64b0*/  UMOV UR5, 0x10 ;  /* 0x0000001000057882 */ /* 0x000fca0000000000 */
[----:B------:R-:W-:Y:S04]  /*64c0*/  DEPBAR.LE SB1, 0x36 ;  /* 0x00009d800000791a */ /* 0x000fe80000000000 */
[----:B------:R-:W1:Y:S02]  /*64d0*/  UTCATOMSWS.2CTA.FIND_AND_SET.ALIGN UP1, UR5, UR5 ;  /* 0x00000005000575e3 */ /* 0x000e640008220800 */
[----:B-1----:R-:W-:Y:S01]  /*64e0*/  MOV R10, UR5 ;  /* 0x00000005000a7c02 */ /* 0x002fe20008000f00 */
[----:B------:R-:W-:Y:S06]  /*64f0*/  BRA.U UP1, `(.L_x_80) ;  /* 0x0000000101187547 */ /* 0x000fec000b800000 */
.L_x_81:
[----:B------:R-:W-:Y:S05]  /*6500*/  NANOSLEEP 0x64 ;  /* 0x000000640000795d */ /* 0x000fea0003800000 */
[----:B------:R-:W-:-:S05]  /*6510*/  UMOV UR5, 0x10 ;  /* 0x0000001000057882 */ /* 0x000fca0000000000 */
[----:B------:R-:W-:Y:S04]  /*6520*/  DEPBAR.LE SB1, 0x36 ;  /* 0x00009d800000791a */ /* 0x000fe80000000000 */
[----:B------:R-:W1:Y:S02]  /*6530*/  UTCATOMSWS.2CTA.FIND_AND_SET.ALIGN UP1, UR5, UR5 ;  /* 0x00000005000575e3 */ /* 0x000e640008220800 */
[----:B-1----:R-:W-:Y:S01]  /*6540*/  MOV R10, UR5 ;  /* 0x00000005000a7c02 */ /* 0x002fe20008000f00 */
[----:B------:R-:W-:Y:S05]  /*6550*/  BRA.U !UP1, `(.L_x_81) ;  /* 0xfffffffd09e87547 */ /* 0x000fea000b83ffff */
.L_x_80:
[----:B------:R-:W1:Y:S01]  /*6560*/  LDS R6, [UR6+0x10] ;  /* 0x00001006ff067984 */ /* 0x000e620008000800 */
[----:B------:R-:W-:Y:S01]  /*6570*/  IMAD.U32 R3, RZ, RZ, UR4 ;  /* 0x00000004ff037e24 */ /* 0x000fe2000f8e00ff */
[----:B------:R-:W-:-:S03]  /*6580*/  MOV R2, UR13 ;  /* 0x0000000d00027c02 */ /* 0x000fc60008000f00 */
[----:B------:R-:W-:Y:S01]  /*6590*/  VIADD R3, R3, 0x1a0 ;  /* 0x000001a003037836 */ /* 0x000fe20000000000 */
[----:B-1----:R-:W-:-:S04]  /*65a0*/  SHF.L.U32 R6, R6, 0x1f, RZ ;  /* 0x0000001f06067819 */ /* 0x002fc800000006ff */
[----:B------:R-:W1:Y:S02]  /*65b0*/  SYNCS.PHASECHK.TRANS64.TRYWAIT P0, [UR6+0x8], R6 ;  /* 0x00000806ff0075a7 */ /* 0x000e640008001106 */
[----:B-1----:R-:W-:Y:S05]  /*65c0*/  @P0 BRA `(.L_x_82) ;  /* 0x0000000000080947 */ /* 0x002fea0003800000 */
[----:B------:R-:W1:Y:S02]  /*65d0*/  SYNCS.PHASECHK.TRANS64.TRYWAIT P0, [UR6+0x8], R6 ;  /* 0x00000806ff0075a7 */ /* 0x000e640008001106 */
[----:B-1----:R-:W-:Y:S05]  /*65e0*/  @!P0 BRA `(.L_x_83) ;  /* 0x0000009800ac8947 */ /* 0x002fea0003800000 */
.L_x_82:
[----:B-1----:R-:W-:Y:S01]  /*65f0*/  HFMA2 R5, -RZ, RZ, 0, 5.9604644775390625e-08 ;  /* 0x00000001ff057431 */ /* 0x002fe200000001ff */
[----:B------:R-:W-:Y:S01]  /*6600*/  UPRMT UR5, UR13, 0x654, UR7 ;  /* 0x000006540d057896 */ /* 0x000fe20008000007 */
[----:B------:R-:W-:Y:S01]  /*6610*/  IMAD.MOV.U32 R7, RZ, RZ, 0xffff ;  /* 0x0000ffffff077424 */ /* 0x000fe200078e00ff */
[----:B------:R-:W-:Y:S01]  /*6620*/  PRMT R2, R2, 0x654, R3 ;  /* 0x0000065402027816 */ /* 0x000fe20000000003 */
[----:B------:R-:W-:Y:S02]  /*6630*/  IMAD.MOV.U32 R6, RZ, RZ, 0x4 ;  /* 0x00000004ff067424 */ /* 0x000fe400078e00ff */
[----:B------:R-:W-:Y:S01]  /*6640*/  IMAD.SHL.U32 R9, R10, 0x20, RZ ;  /* 0x000000200a097824 */ /* 0x000fe200078e00ff */
[----:B------:R-:W-:Y:S02]  /*6650*/  MOV R3, UR5 ;  /* 0x0000000500037c02 */ /* 0x000fe40008000f00 */
[-C--:B------:R-:W-:Y:S01]  /*6660*/  SHF.L.U32 R8, R7, R10.reuse, RZ ;  /* 0x0000000a07087219 */ /* 0x080fe200000006ff */
[----:B------:R1:W-:Y:S01]  /*6670*/  SYNCS.ARRIVE.TRANS64.RED RZ, [UR5], R6 ;  /* 0x00000006ffff79a7 */ /* 0x0003e20008000405 */
[----:B------:R-:W-:Y:S01]  /*6680*/  SHF.L.U32 R7, R5, R10, RZ ;  /* 0x0000000a05077219 */ /* 0x000fe200000006ff */
[----:B------:R1:W-:Y:S04]  /*6690*/  STS [UR4+0x1a0], R9 ;  /* 0x0001a009ff007988 */ /* 0x0003e80008000804 */
[----:B------:R1:W-:Y:S04]  /*66a0*/  STAS [R2.64], R10 ;  /* 0x0000000a02007dbd */ /* 0x0003e8000c0008ff */
[----:B------:R1:W-:Y:S04]  /*66b0*/  ATOMS.OR RZ, [UR6+0x14], R8 ;  /* 0x00001408ffff798c */ /* 0x0003e8000b000006 */
[----:B------:R1:W-:Y:S04]  /*66c0*/  ATOMS.OR RZ, [UR6+0x18], R7 ;  /* 0x00001807ffff798c */ /* 0x0003e8000b000006 */
[----:B------:R1:W-:Y:S02]  /*66d0*/  ATOMS.XOR RZ, [UR6+0x10], R5 ;  /* 0x00001005ffff798c */ /* 0x0003e4000b800006 */
.L_x_79:
[----:B------:R-:W-:Y:S05]  /*66e0*/  BSYNC B0 ;  /* 0x0000000000007941 */ /* 0x000fea0003800000 */
.L_x_78:
[----:B------:R-:W-:Y:S05]  /*66f0*/  BRA.U UP0, `(.L_x_84) ;  /* 0x00000001006c7547 */ /* 0x000fea000b800000 */
[----:B------:R-:W-:-:S03]  /*6700*/  UMOV UR5, 0xffffffff ;  /* 0xffffffff00057882 */ /* 0x000fc60000000000 */
[----:B------:R-:W-:Y:S05]  /*6710*/  BRA.DIV UR5, `(.L_x_85) ;  /* 0x0000009a05787947 */ /* 0x000fea000b800000 */
[----:B------:R-:W-:-:S13]  /*6720*/  ELECT P6, URZ, PT ;  /* 0x0000000000ff782f */ /* 0x000fda00038c0000 */
.L_x_236:
[----:B------:R-:W-:Y:S05]  /*6730*/  @!P6 BRA `(.L_x_84) ;  /* 0x00000000005ce947 */ /* 0x000fea0003800000 */
[----:B-1----:R-:W1:Y:S02]  /*6740*/  LDS R3, [UR6+0x10] ;  /* 0x00001006ff037984 */ /* 0x002e640008000800 */
[----:B-1----:R-:W-:-:S04]  /*6750*/  SHF.L.U32 R3, R3, 0x1f, RZ ;  /* 0x0000001f03037819 */ /* 0x002fc800000006ff */
[----:B------:R-:W1:Y:S02]  /*6760*/  SYNCS.PHASECHK.TRANS64.TRYWAIT P0, [UR6+0x8], R3 ;  /* 0x00000803ff0075a7 */ /* 0x000e640008001106 */
[----:B-1----:R-:W-:Y:S05]  /*6770*/  @P0 BRA `(.L_x_86) ;  /* 0x0000000000080947 */ /* 0x002fea0003800000 */
[----:B------:R-:W1:Y:S02]  /*6780*/  SYNCS.PHASECHK.TRANS64.TRYWAIT P0, [UR6+0x8], R3 ;  /* 0x00000803ff0075a7 */ /* 0x000e640008001106 */
[----:B-1----:R-:W-:Y:S05]  /*6790*/  @!P0 BRA `(.L_x_87) ;  /* 0x0000009800788947 */ /* 0x002fea0003800000 */
.L_x_86:
[----:B------:R-:W2:Y:S01]  /*67a0*/  LDS R6, [UR4+0x1a0] ;  /* 0x0001a004ff067984 */ /* 0x000ea20008000800 */
[----:B-1----:R-:W-:Y:S02]  /*67b0*/  HFMA2 R2, -RZ, RZ, 0, 5.9604644775390625e-08 ;  /* 0x00000001ff027431 */ /* 0x002fe400000001ff */
[----:B------:R-:W-:Y:S01]  /*67c0*/  IMAD.MOV.U32 R3, RZ, RZ, 0xffff ;  /* 0x0000ffffff037424 */ /* 0x000fe200078e00ff */
[----:B------:R-:W-:Y:S01]  /*67d0*/  UPRMT UR5, UR13, 0x654, UR7 ;  /* 0x000006540d057896 */ /* 0x000fe20008000007 */
[----:B--2---:R-:W-:-:S03]  /*67e0*/  IMAD.SHL.U32 R5, R6, 0x20, RZ ;  /* 0x0000002006057824 */ /* 0x004fc600078e00ff */
[-C--:B------:R-:W-:Y:S02]  /*67f0*/  SHF.L.U32 R3, R3, R6.reuse, RZ ;  /* 0x0000000603037219 */ /* 0x080fe400000006ff */
[----:B------:R-:W-:Y:S01]  /*6800*/  SHF.L.U32 R6, R2, R6, RZ ;  /* 0x0000000602067219 */ /* 0x000fe200000006ff */
[----:B------:R2:W-:Y:S04]  /*6810*/  STS [UR4+0x1a0], R5 ;  /* 0x0001a005ff007988 */ /* 0x0005e80008000804 */
[----:B------:R2:W-:Y:S04]  /*6820*/  ATOMS.OR RZ, [UR6+0x14], R3 ;  /* 0x00001403ffff798c */ /* 0x0005e8000b000006 */
[----:B------:R2:W-:Y:S01]  /*6830*/  ATOMS.OR RZ, [UR6+0x18], R6 ;  /* 0x00001806ffff798c */ /* 0x0005e2000b000006 */
[----:B------:R-:W-:Y:S03]  /*6840*/  SYNCS.ARRIVE.TRANS64.RED.A1T0 RZ, [UR5], RZ ;  /* 0x000000ffffff79a7 */ /* 0x000fe60008100405 */
[----:B------:R2:W-:Y:S01]  /*6850*/  ATOMS.XOR RZ, [UR6+0x10], R2 ;  /* 0x00001002ffff798c */ /* 0x0005e2000b800006 */
[----:B------:R-:W-:Y:S05]  /*6860*/  BRA `(.L_x_84) ;  /* 0x0000000000107947 */ /* 0x000fea0003800000 */
.L_x_77:
[----:B------:R-:W-:-:S05]  /*6870*/  MOV R2, 0xffffffff ;  /* 0xffffffff00027802 */ /* 0x000fca0000000f00 */
[----:B------:R1:W-:Y:S02]  /*6880*/  STS [UR4+0x1a0], R2 ;  /* 0x0001a002ff007988 */ /* 0x0003e40008000804 */
[----:B-1----:R-:W-:Y:S02]  /*6890*/  MOV R2, 0x68b0 ;  /* 0x000068b000027802 */ /* 0x002fe40000000f00 */
[----:B------:R-:W-:Y:S05]  /*68a0*/  CALL.REL.NOINC `($__internal_1_$__cuda_sm10x_tcgen05_guardrail_trap_phase_invalid_during_alloc) ;  /* 0x000000a400347944 */ /* 0x000fea0003c00000 */
.L_x_84:
[----:B------:R-:W-:Y:S05]  /*68b0*/  WARPSYNC.ALL ;  /* 0x0000000000007948 */ /* 0x000fea0003800000 */
[----:B------:R-:W3:Y:S01]  /*68c0*/  S2UR UR4, SR_CgaCtaId ;  /* 0x00000000000479c3 */ /* 0x000ee20000008800 */
[----:B------:R-:W-:Y:S01]  /*68d0*/  UMOV UR5, 0x400 ;  /* 0x0000040000057882 */ /* 0x000fe20000000000 */
[----:B------:R-:W-:-:S06]  /*68e0*/  NOP ;  /* 0x0000000000007918 */ /* 0x000fcc0000000000 */
[----:B------:R-:W-:Y:S06]  /*68f0*/  BAR.ARV 0x6, 0xa0 ;  /* 0x0182800000007b1d */ /* 0x000fec0000002000 */
[----:B-12---:R-:W-:Y:S02]  /*6900*/  HFMA2 R6, -RZ, RZ, 0, 0 ;  /* 0x00000000ff067431 */ /* 0x006fe400000001ff */
[----:B------:R-:W-:Y:S01]  /*6910*/  IMAD.MOV.U32 R7, RZ, RZ, 0x1 ;  /* 0x00000001ff077424 */ /* 0x000fe200078e00ff */
[----:B------:R-:W-:Y:S01]  /*6920*/  UMOV UR16, URZ ;  /* 0x000000ff00107c82 */ /* 0x000fe20008000000 */
[----:B------:R-:W-:Y:S01]  /*6930*/  IMAD.MOV.U32 R5, RZ, RZ, RZ ;  /* 0x000000ffff057224 */ /* 0x000fe200078e00ff */
[----:B------:R-:W-:Y:S01]  /*6940*/  UMOV UR15, URZ ;  /* 0x000000ff000f7c82 */ /* 0x000fe20008000000 */
[----:B------:R-:W-:Y:S01]  /*6950*/  UMOV UR12, URZ ;  /* 0x000000ff000c7c82 */ /* 0x000fe20008000000 */
[----:B---3--:R-:W-:-:S04]  /*6960*/  ULEA UR4, UR4, UR5, 0x18 ;  /* 0x0000000504047291 */ /* 0x008fc8000f8ec0ff */
[----:B------:R-:W-:Y:S02]  /*6970*/  UIADD3 UR8, UPT, UPT, UR4, 0x8800, URZ ;  /* 0x0000880004087890 */ /* 0x000fe4000fffe0ff */
[----:B------:R-:W-:Y:S02]  /*6980*/  UIADD3 UR9, UPT, UPT, UR4, 0x24800, URZ ;  /* 0x0002480004097890 */ /* 0x000fe4000fffe0ff */
[----:B------:R-:W-:Y:S01]  /*6990*/  USHF.R.U32.HI UR8, URZ, 0x4, UR8 ;  /* 0x00000004ff087899 */ /* 0x000fe20008011608 */
[----:B------:R-:W1:Y:S01]  /*69a0*/  LDS R2, [UR4+0x1a0] ;  /* 0x0001a004ff027984 */ /* 0x000e620008000800 */
[----:B------:R-:W-:Y:S01]  /*69b0*/  SYNCS.ARRIVE.TRANS64.A1T0 RZ, [UR4+0x180], RZ ;  /* 0x000180ffffff79a7 */ /* 0x000fe20008100004 */
[----:B------:R-:W-:Y:S02]  /*69c0*/  USHF.R.U32.HI UR9, URZ, 0x4, UR9 ;  /* 0x00000004ff097899 */ /* 0x000fe40008011609 */
[----:B------:R-:W-:Y:S02]  /*69d0*/  ULOP3.LUT UR8, UR8, 0x3fff, URZ, 0xc0, !UPT ;  /* 0x00003fff08087892 */ /* 0x000fe4000f8ec0ff */
[----:B------:R-:W-:-:S02]  /*69e0*/  ULOP3.LUT UR9, UR9, 0x3fff, URZ, 0xc0, !UPT ;  /* 0x00003fff09097892 */ /* 0x000fc4000f8ec0ff */
[----:B------:R-:W-:Y:S02]  /*69f0*/  ULOP3.LUT UR8, UR8, 0x10000, URZ, 0xfc, !UPT ;  /* 0x0001000008087892 */ /* 0x000fe4000f8efcff */
[----:B------:R-:W-:Y:S01]  /*6a00*/  ULOP3.LUT UR9, UR9, 0x10000, URZ, 0xfc, !UPT ;  /* 0x0001000009097892 */ /* 0x000fe2000f8efcff */
[----:B-1----:R-:W-:Y:S02]  /*6a10*/  R2UR UR17, R2 ;  /* 0x00000000021172ca */ /* 0x002fe400000e0000 */
.L_x_97:
[----:B------:R-:W-:-:S09]  /*6a20*/  UISETP.NE.AND UP0, UPT, UR36, 0x1, UPT ;  /* 0x000000012400788c */ /* 0x000fd2000bf05270 */
[----:B-1-3--:R-:W-:Y:S05]  /*6a30*/  BRA.U UP0, `(.L_x_88) ;  /* 0x0000000100047547 */ /* 0x00afea000b800000 */
[----:B------:R-:W-:Y:S05]  /*6a40*/  BPT.TRAP 0x1 ;  /* 0x000000040000795c */ /* 0x000fea0000300000 */
.L_x_88:
[----:B------:R-:W-:Y:S01]  /*6a50*/  SHF.L.U32 R3, R6, 0x1f, RZ ;  /* 0x0000001f06037819 */ /* 0x000fe200000006ff */
[----:B------:R-:W1:Y:S03]  /*6a60*/  S2UR UR6, SR_CgaCtaId ;  /* 0x00000000000679c3 */ /* 0x000e660000008800 */
[----:B------:R-:W2:Y:S02]  /*6a70*/  SYNCS.PHASECHK.TRANS64.TRYWAIT P0, [UR4+0x150], R3 ;  /* 0x00015003ff0075a7 */ /* 0x000ea40008001104 */
[----:B-12---:R-:W-:Y:S05]  /*6a80*/  @!P0 BRA `(.L_x_89) ;  /* 0x0000009400d48947 */ /* 0x006fea0003800000 */
.L_x_238:
[----:B------:R-:W-:Y:S02]  /*6a90*/  UMOV UR4, 0x400 ;  /* 0x0000040000047882 */ /* 0x000fe40000000000 */
[----:B------:R-:W-:-:S09]  /*6aa0*/  ULEA UR4, UR6, UR4, 0x18 ;  /* 0x0000000406047291 */ /* 0x000fd2000f8ec0ff */
[----:B-1----:R-:W1:Y:S01]  /*6ab0*/  LDS.64 R2, [UR4+0x198] ;  /* 0x00019804ff027984 */ /* 0x002e620008000a00 */
[----:B------:R-:W-:Y:S01]  /*6ac0*/  @!PT LDS RZ, [RZ] ;  /* 0x00000000fffff984 */ /* 0x000fe20000000800 */
[----:B------:R-:W-:Y:S01]  /*6ad0*/  @!PT LDS RZ, [RZ] ;  /* 0x00000000fffff984 */ /* 0x000fe20000000800 */
[----:B------:R-:W-:Y:S01]  /*6ae0*/  @!PT LDS RZ, [RZ] ;  /* 0x00000000fffff984 */ /* 0x000fe20000000800 */
[----:B------:R-:W-:Y:S01]  /*6af0*/  @!PT LDS RZ, [RZ] ;  /* 0x00000000fffff984 */ /* 0x000fe20000000800 */
[----:B------:R2:W-:Y:S06]  /*6b00*/  MEMBAR.ALL.CTA ;  /* 0x0000000000007992 */ /* 0x0005ec0000008000 */
[----:B--2---:R-:W2:Y:S01]  /*6b10*/  FENCE.VIEW.ASYNC.S ;  /* 0x00000000000073c6 */ /* 0x004ea20000000000 */
[----:B------:R-:W-:Y:S05]  /*6b20*/  BRA.U UP0, `(.L_x_90) ;  /* 0x0000000100047547 */ /* 0x000fea000b800000 */
[----:B------:R-:W-:Y:S05]  /*6b30*/  BPT.TRAP 0x1 ;  /* 0x000000040000795c */ /* 0x000fea0000300000 */
.L_x_90:
[----:B------:R-:W3:Y:S01]  /*6b40*/  LDL.LU R10, [R1+0x10] ;  /* 0x00001000010a7983 */ /* 0x000ee20000300800 */
[----:B------:R-:W3:Y:S01]  /*6b50*/  LDC.64 R8, c[0x0][0x390] ;  /* 0x0000e400ff087b82 */ /* 0x000ee20000000a00 */
[----:B------:R-:W-:-:S04]  /*6b60*/  UIADD3 UR5, UPT, UPT, UR4, 0x158, URZ ;  /* 0x0000015804057890 */ /* 0x000fc8000fffe0ff */
[----:B------:R-:W-:-:S09]  /*6b70*/  UPRMT UR5, UR6, 0x654, UR5 ;  /* 0x0000065406057896 */ /* 0x000fd20008000005 */
[----:B--2---:R-:W-:Y:S01]  /*6b80*/  SYNCS.ARRIVE.TRANS64.RED.A1T0 RZ, [UR5], RZ ;  /* 0x000000ffffff79a7 */ /* 0x004fe20008100405 */
[----:B---3--:R-:W-:-:S06]  /*6b90*/  IMAD.WIDE R8, R10, 0xc, R8 ;  /* 0x0000000c0a087825 */ /* 0x008fcc00078e0208 */
[----:B------:R-:W2:Y:S01]  /*6ba0*/  LDG.E R8, desc[UR38][R8.64+0x8] ;  /* 0x0000082608087981 */ /* 0x000ea2000c1e1900 */
[----:B------:R-:W-:Y:S01]  /*6bb0*/  UMOV UR11, UR15 ;  /* 0x0000000f000b7c82 */ /* 0x000fe20008000000 */
[----:B--2---:R-:W-:-:S13]  /*6bc0*/  R2UR UR5, R8 ;  /* 0x00000000080572ca */ /* 0x004fda00000e0000 */
[----:B------:R-:W-:-:S04]  /*6bd0*/  UISETP.GE.AND UP0, UPT, UR5, 0x1, UPT ;  /* 0x000000010500788c */ /* 0x000fc8000bf06270 */
[----:B------:R-:W-:-:S09]  /*6be0*/  UISETP.NE.OR UP0, UPT, UR14, URZ, !UP0 ;  /* 0x000000ff0e00728c */ /* 0x000fd2000c705670 */
[----:B------:R-:W-:Y:S05]  /*6bf0*/  BRA.U UP0, `(.L_x_91) ;  /* 0x0000000500487547 */ /* 0x000fea000b800000 */
[----:B------:R-:W-:Y:S01]  /*6c00*/  ULEA UR6, UR12, UR4, 0x3 ;  /* 0x000000040c067291 */ /* 0x000fe2000f8e18ff */
[----:B------:R-:W-:Y:S01]  /*6c10*/  SHF.L.U32 R8, R5, 0x1f, RZ ;  /* 0x0000001f05087819 */ /* 0x000fe200000006ff */
[----:B------:R-:W-:-:S04]  /*6c20*/  UIADD3 UR5, UPT, UPT, UR5, 0x7f, URZ ;  /* 0x0000007f05057890 */ /* 0x000fc8000fffe0ff */
[----:B------:R-:W-:-:S03]  /*6c30*/  USHF.R.U32.HI UR10, URZ, 0x7, UR5 ;  /* 0x00000007ff0a7899 */ /* 0x000fc60008011605 */
[----:B------:R2:W-:Y:S01]  /*6c40*/  SYNCS.PHASECHK.TRANS64.TRYWAIT PT, [UR6], R8 ;  /* 0x00000008ff0075a7 */ /* 0x0005e200080e1106 */
[----:B------:R-:W-:Y:S01]  /*6c50*/  UISETP.LT.AND UP0, UPT, UR10, 0x1, UPT ;  /* 0x000000010a00788c */ /* 0x000fe2000bf01270 */
[----:B------:R-:W-:-:S03]  /*6c60*/  UMOV UR5, UR12 ;  /* 0x0000000c00057c82 */ /* 0x000fc60008000000 */
[----:B------:R-:W-:-:S04]  /*6c70*/  USEL UR11, UR10, 0x1, UP0 ;  /* 0x000000010a0b7887 */ /* 0x000fc80008000000 */
[----:B------:R-:W-:-:S04]  /*6c80*/  UIADD3 UR11, UPT, UPT, -UR11, UR15, UR10 ;  /* 0x0000000f0b0b7290 */ /* 0x000fc8000fffe10a */
[----:B------:R-:W-:-:S12]  /*6c90*/  UIADD3 UR11, UPT, UPT, UR11, 0x1, URZ ;  /* 0x000000010b0b7890 */ /* 0x000fd8000fffe0ff */
.L_x_96:
[----:B---3--:R-:W-:Y:S01]  /*6ca0*/  ULEA UR7, UR5, UR4, 0x3 ;  /* 0x0000000405077291 */ /* 0x008fe2000f8e18ff */
[----:B------:R-:W-:Y:S08]  /*6cb0*/  SHF.L.U32 R9, R5, 0x1f, RZ ;  /* 0x0000001f05097819 */ /* 0x000ff000000006ff */
[----:B------:R-:W3:Y:S02]  /*6cc0*/  SYNCS.PHASECHK.TRANS64.TRYWAIT P0, [UR7], R9 ;  /* 0x00000009ff0075a7 */ /* 0x000ee40008001107 */
[----:B---3--:R-:W-:Y:S05]  /*6cd0*/  @!P0 BRA `(.L_x_92) ;  /* 0x0000009400588947 */ /* 0x008fea0003800000 */
.L_x_240:
[----:B------:R-:W-:Y:S02]  /*6ce0*/  UISETP.NE.AND UP0, UPT, UR10, 0x1, UPT ;  /* 0x000000010a00788c */ /* 0x000fe4000bf05270 */
[----:B------:R-:W-:Y:S04]  /*6cf0*/  UIADD3 UR12, UPT, UPT, UR5, 0x1, URZ ;  /* 0x00000001050c7890 */ /* 0x000fe8000fffe0ff */
[----:B------:R-:W-:Y:S01]  /*6d00*/  UISETP.NE.AND UP1, UPT, UR12, 0x7, UPT ;  /* 0x000000070c00788c */ /* 0x000fe2000bf25270 */
[----:B------:R-:W-:Y:S03]  /*6d10*/  PLOP3.LUT P0, PT, PT, PT, UP0, 0x80, 0x8 ;  /* 0x000000000008781c */ /* 0x000fe60003f0f008 */
[----:B------:R-:W-:Y:S02]  /*6d20*/  USEL UR18, URZ, 0x1, UP1 ;  /* 0x00000001ff127887 */ /* 0x000fe40008800000 */
[----:B------:R-:W-:Y:S04]  /*6d30*/  USEL UR12, UR12, URZ, UP1 ;  /* 0x000000ff0c0c7287 */ /* 0x000fe80008800000 */
[----:B------:R-:W-:Y:S01]  /*6d40*/  @UP0 ULEA UR6, UR12, UR4, 0x3 ;  /* 0x000000040c060291 */ /* 0x000fe2000f8e18ff */
[----:B------:R-:W-:Y:S01]  /*6d50*/  LOP3.LUT R5, R5, UR18, RZ, 0x3c, !PT ;  /* 0x0000001205057c12 */ /* 0x000fe2000f8e3cff */
[----:B------:R-:W-:Y:S03]  /*6d60*/  UISETP.NE.AND UP0, UPT, UR36, URZ, UPT ;  /* 0x000000ff2400728c */ /* 0x000fe6000bf05270 */
[----:B--2---:R-:W-:Y:S04]  /*6d70*/  @P0 SHF.L.U32 R8, R5, 0x1f, RZ ;  /* 0x0000001f05080819 */ /* 0x004fe800000006ff */
[----:B------:R2:W-:Y:S02]  /*6d80*/  @P0 SYNCS.PHASECHK.TRANS64.TRYWAIT PT, [UR6], R8 ;  /* 0x00000008ff0005a7 */ /* 0x0005e400080e1106 */
[----:B------:R-:W-:Y:S05]  /*6d90*/  BRA.U !UP0, `(.L_x_93) ;  /* 0x0000000108047547 */ /* 0x000fea000b800000 */
[----:B------:R-:W-:Y:S05]  /*6da0*/  BPT.TRAP 0x1 ;  /* 0x000000040000795c */ /* 0x000fea0000300000 */
.L_x_93:
[----:B------:R-:W-:Y:S01]  /*6db0*/  ULEA UR6, UR16, UR4, 0x3 ;  /* 0x0000000410067291 */ /* 0x000fe2000f8e18ff */
[----:B------:R-:W-:Y:S08]  /*6dc0*/  SHF.L.U32 R9, R7, 0x1f, RZ ;  /* 0x0000001f07097819 */ /* 0x000ff000000006ff */
[----:B------:R-:W3:Y:S02]  /*6dd0*/  SYNCS.PHASECHK.TRANS64.TRYWAIT P0, [UR6+0x100], R9 ;  /* 0x00010009ff0075a7 */ /* 0x000ee40008001106 */
[----:B---3--:R-:W-:Y:S05]  /*6de0*/  @!P0 BRA `(.L_x_94) ;  /* 0x00000094002c8947 */ /* 0x008fea0003800000 */
.L_x_242:
[----:B------:R-:W-:Y:S02]  /*6df0*/  ULEA UR44, UR5, UR9, 0x9 ;  /* 0x00000009052c7291 */ /* 0x000fe4000f8e48ff */
[----:B------:R-:W-:Y:S02]  /*6e00*/  ULEA UR42, UR5, UR8, 0xa ;  /* 0x00000008052a7291 */ /* 0x000fe4000f8e50ff */
[----:B------:R-:W-:Y:S02]  /*6e10*/  ULEA UR5, UR16, UR17, 0x7 ;  /* 0x0000001110057291 */ /* 0x000fe4000f8e38ff */
[----:B------:R-:W-:Y:S02]  /*6e20*/  UIADD3 UR40, UPT, UPT, UR44, 0x2, URZ ;  /* 0x000000022c287890 */ /* 0x000fe4000fffe0ff */
[----:B------:R-:W-:Y:S02]  /*6e30*/  UIADD3 UR34, UPT, UPT, UR42, 0x2, URZ ;  /* 0x000000022a227890 */ /* 0x000fe4000fffe0ff */
[----:B------:R-:W-:Y:S02]  /*6e40*/  UIADD3 UR32, UPT, UPT, UR44, 0x4, URZ ;  /* 0x000000042c207890 */ /* 0x000fe4000fffe0ff */
[----:B------:R-:W-:Y:S02]  /*6e50*/  UIADD3 UR30, UPT, UPT, UR42, 0x4, URZ ;  /* 0x000000042a1e7890 */ /* 0x000fe4000fffe0ff */
[----:B------:R-:W-:Y:S02]  /*6e60*/  UIADD3 UR28, UPT, UPT, UR44, 0x6, URZ ;  /* 0x000000062c1c7890 */ /* 0x000fe4000fffe0ff */
[----:B------:R-:W-:Y:S01]  /*6e70*/  UIADD3 UR26, UPT, UPT, UR42, 0x6, URZ ;  /* 0x000000062a1a7890 */ /* 0x000fe2000fffe0ff */
[----:B------:R-:W-:Y:S01]  /*6e80*/  UMOV UR24, 0x0 ;  /* 0x0000000000187882 */ /* 0x000fe20000000000 */
[----:B------:R-:W-:Y:S01]  /*6e90*/  UMOV UR25, 0x10200010 ;  /* 0x1020001000197882 */ /* 0x000fe20000000000 */
[----:B------:R-:W-:Y:S01]  /*6ea0*/  UMOV UR45, 0x40004040 ;  /* 0x40004040002d7882 */ /* 0x000fe20000000000 */
[----:B------:R-:W-:Y:S01]  /*6eb0*/  UMOV UR43, 0x40004040 ;  /* 0x40004040002b7882 */ /* 0x000fe20000000000 */
[----:B------:R-:W-:Y:S01]  /*6ec0*/  UMOV UR22, 0x0 ;  /* 0x0000000000167882 */ /* 0x000fe20000000000 */
[----:B------:R3:W-:Y:S01]  /*6ed0*/  UTCQMMA.2CTA gdesc[UR42], gdesc[UR44], tmem[UR5], tmem[UR24], idesc[UR25], !UPT ;  /* 0x00ff182c2a0075ea */ /* 0x0007e2000fa00305 */
[----:B------:R-:W-:Y:S01]  /*6ee0*/  UMOV UR23, 0x10200010 ;  /* 0x1020001000177882 */ /* 0x000fe20000000000 */
[----:B------:R-:W-:Y:S01]  /*6ef0*/  UMOV UR41, 0x40004040 ;  /* 0x4000404000297882 */ /* 0x000fe20000000000 */
[----:B------:R-:W-:Y:S01]  /*6f00*/  UMOV UR35, 0x40004040 ;  /* 0x4000404000237882 */ /* 0x000fe20000000000 */
[----:B------:R-:W-:Y:S01]  /*6f10*/  UMOV UR20, 0x0 ;  /* 0x0000000000147882 */ /* 0x000fe20000000000 */
[----:B------:R3:W-:Y:S01]  /*6f20*/  UTCQMMA.2CTA gdesc[UR34], gdesc[UR40], tmem[UR5], tmem[UR22], idesc[UR23], UPT ;  /* 0x00ff1628220075ea */ /* 0x0007e2000ba00305 */
[----:B------:R-:W-:Y:S01]  /*6f30*/  UMOV UR21, 0x10200010 ;  /* 0x1020001000157882 */ /* 0x000fe20000000000 */
[----:B------:R-:W-:Y:S01]  /*6f40*/  UMOV UR33, 0x40004040 ;  /* 0x4000404000217882 */ /* 0x000fe20000000000 */
[----:B------:R-:W-:Y:S01]  /*6f50*/  UMOV UR31, 0x40004040 ;  /* 0x40004040001f7882 */ /* 0x000fe20000000000 */
[----:B------:R-:W-:Y:S01]  /*6f60*/  UMOV UR18, 0x0 ;  /* 0x0000000000127882 */ /* 0x000fe20000000000 */
[----:B------:R3:W-:Y:S01]  /*6f70*/  UTCQMMA.2CTA gdesc[UR30], gdesc[UR32], tmem[UR5], tmem[UR20], idesc[UR21], UPT ;  /* 0x00ff14201e0075ea */ /* 0x0007e2000ba00305 */
[----:B------:R-:W-:Y:S01]  /*6f80*/  UMOV UR19, 0x10200010 ;  /* 0x1020001000137882 */ /* 0x000fe20000000000 */
[----:B------:R-:W-:Y:S01]  /*6f90*/  UMOV UR29, 0x40004040 ;  /* 0x40004040001d7882 */ /* 0x000fe20000000000 */
[----:B------:R-:W-:Y:S02]  /*6fa0*/  UMOV UR27, 0x40004040 ;  /* 0x40004040001b7882 */ /* 0x000fe40000000000 */
[----:B------:R3:W-:Y:S01]  /*6fb0*/  UTCQMMA.2CTA gdesc[UR26], gdesc[UR28], tmem[UR5], tmem[UR18], idesc[UR19], UPT ;  /* 0x00ff121c1a0075ea */ /* 0x0007e2000ba00305 */
[----:B------:R-:W-:Y:S05]  /*6fc0*/  BRA.U !UP0, `(.L_x_95) ;  /* 0x0000000108047547 */ /* 0x000fea000b800000 */
[----:B---3--:R-:W-:Y:S05]  /*6fd0*/  BPT.TRAP 0x1 ;  /* 0x000000040000795c */ /* 0x008fea0000300000 */
.L_x_95:
[----:B------:R-:W-:Y:S02]  /*6fe0*/  ELECT P1, URZ, PT ;  /* 0x0000000000ff782f */ /* 0x000fe40003820000 */
[----:B------:R-:W-:Y:S01]  /*6ff0*/  ELECT P0, URZ, PT ;  /* 0x0000000000ff782f */ /* 0x000fe20003800000 */
[----:B------:R-:W-:Y:S02]  /*7000*/  UIADD3 UR6, UPT, UPT, UR6, 0xe0, URZ ;  /* 0x000000e006067890 */ /* 0x000fe4000fffe0ff */
[----:B------:R-:W-:Y:S02]  /*7010*/  UIADD3 UR7, UPT, UPT, UR7, 0x38, URZ ;  /* 0x0000003807077890 */ /* 0x000fe4000fffe0ff */
[----:B------:R-:W-:Y:S02]  /*7020*/  UIADD3 UR16, UPT, UPT, UR16, 0x1, URZ ;  /* 0x0000000110107890 */ /* 0x000fe4000fffe0ff */
[----:B------:R-:W-:Y:S02]  /*7030*/  UIADD3 UR15, UPT, UPT, UR15, 0x1, URZ ;  /* 0x000000010f0f7890 */ /* 0x000fe4000fffe0ff */
[----:B------:R-:W-:Y:S02]  /*7040*/  UISETP.NE.AND UP0, UPT, UR16, 0x4, UPT ;  /* 0x000000041000788c */ /* 0x000fe4000bf05270 */
[----:B--2---:R-:W-:Y:S01]  /*7050*/  @P1 LOP3.LUT R9, R4, 0xffff, RZ, 0xc0, !PT ;  /* 0x0000ffff04091812 */ /* 0x004fe200078ec0ff */
[----:B------:R-:W-:Y:S01]  /*7060*/  UIADD3 UR10, UPT, UPT, UR10, -0x1, URZ ;  /* 0xffffffff0a0a7890 */ /* 0x000fe2000fffe0ff */
[----:B------:R-:W-:Y:S01]  /*7070*/  @P0 LOP3.LUT R8, R0, 0xffff, RZ, 0xc0, !PT ;  /* 0x0000ffff00080812 */ /* 0x000fe200078ec0ff */
[----:B---3--:R-:W-:Y:S01]  /*7080*/  USEL UR5, URZ, 0x1, UP0 ;  /* 0x00000001ff057887 */ /* 0x008fe20008000000 */
[----:B------:R-:W-:Y:S01]  /*7090*/  @P1 R2UR UR19, R9 ;  /* 0x00000000091312ca */ /* 0x000fe200000e0000 */
[----:B------:R-:W-:Y:S01]  /*70a0*/  USEL UR16, UR16, URZ, UP0 ;  /* 0x000000ff10107287 */ /* 0x000fe20008000000 */
[----:B------:R-:W-:Y:S01]  /*70b0*/  @P0 R2UR UR18, R8 ;  /* 0x00000000081202ca */ /* 0x000fe200000e0000 */
[----:B------:R-:W-:Y:S02]  /*70c0*/  UISETP.NE.AND UP0, UPT, UR15, UR11, UPT ;  /* 0x0000000b0f00728c */ /* 0x000fe4000bf05270 */
[----:B------:R-:W-:Y:S01]  /*70d0*/  LOP3.LUT R7, R7, UR5, RZ, 0x3c, !PT ;  /* 0x0000000507077c12 */ /* 0x000fe2000f8e3cff */
[----:B------:R-:W-:Y:S07]  /*70e0*/  UMOV UR5, UR12 ;  /* 0x0000000c00057c82 */ /* 0x000fee0008000000 */
[----:B------:R3:W-:Y:S02]  /*70f0*/  UTCBAR.2CTA.MULTICAST [UR6], URZ, UR19 ;  /* 0x000000ff060073e9 */ /* 0x0007e40008200813 */
[----:B------:R3:W-:Y:S01]  /*7100*/  UTCBAR.2CTA.MULTICAST [UR7], URZ, UR18 ;  /* 0x000000ff070073e9 */ /* 0x0007e20008200812 */
[----:B------:R-:W-:Y:S05]  /*7110*/  BRA.U UP0, `(.L_x_96) ;  /* 0xfffffff900e07547 */ /* 0x000fea000b83ffff */
.L_x_91:
[----:B-1----:R1:W-:Y:S01]  /*7120*/  STL [R1+0x10], R2 ;  /* 0x0000100201007387 */ /* 0x0023e20000100800 */
[----:B------:R-:W-:Y:S01]  /*7130*/  ISETP.NE.AND P0, PT, R3, RZ, PT ;  /* 0x000000ff0300720c */ /* 0x000fe20003f05270 */
[----:B------:R-:W-:Y:S01]  /*7140*/  UMOV UR15, UR11 ;  /* 0x0000000b000f7c82 */ /* 0x000fe20008000000 */
[----:B------:R-:W-:-:S11]  /*7150*/  LOP3.LUT R6, R6, 0x1, RZ, 0x3c, !PT ;  /* 0x0000000106067812 */ /* 0x000fd600078e3cff */
[----:B------:R-:W-:Y:S05]  /*7160*/  @P0 BRA `(.L_x_97) ;  /* 0xfffffff8002c0947 */ /* 0x000fea000383ffff */
[----:B------:R-:W2:Y:S01]  /*7170*/  S2UR UR5, SR_CgaCtaId ;  /* 0x00000000000579c3 */ /* 0x000ea20000008800 */
[----:B------:R-:W-:Y:S01]  /*7180*/  ELECT P0, URZ, PT ;  /* 0x0000000000ff782f */ /* 0x000fe20003800000 */
[----:B------:R-:W-:Y:S01]  /*7190*/  HFMA2 R0, -RZ, RZ, 0, 5.9604644775390625e-08 ;  /* 0x00000001ff007431 */ /* 0x000fe200000001ff */
[----:B---3--:R-:W-:-:S05]  /*71a0*/  UMOV UR6, 0x40 ;  /* 0x0000004000067882 */ /* 0x008fca0000000000 */
[----:B------:R-:W-:Y:S01]  /*71b0*/  UVIRTCOUNT.DEALLOC.SMPOOL 0x80 ;  /* 0x000000800000784c */ /* 0x000fe20000000000 */
[----:B------:R-:W-:Y:S02]  /*71c0*/  UISETP.NE.AND UP2, UPT, UR14, URZ, UPT ;  /* 0x000000ff0e00728c */ /* 0x000fe4000bf45270 */
[----:B--2---:R-:W-:-:S09]  /*71d0*/  ULEA UR5, UR5, UR6, 0x18 ;  /* 0x0000000605057291 */ /* 0x004fd2000f8ec0ff */
[----:B------:R2:W-:Y:S01]  /*71e0*/  @P0 STS.U8 [UR5+0x1c], R0 ;  /* 0x00001c00ff000988 */ /* 0x0005e20008000005 */
[----:B------:R-:W-:Y:S05]  /*71f0*/  BRA.U UP2, `(.L_x_98) ;  /* 0x0000000102c07547 */ /* 0x000fea000b800000 */
[----:B------:R-:W-:-:S09]  /*7200*/  UISETP.NE.AND UP0, UPT, UR36, URZ, UPT ;  /* 0x000000ff2400728c */ /* 0x000fd2000bf05270 */
[----:B------:R-:W-:Y:S05]  /*7210*/  BRA.U !UP0, `(.L_x_99) ;  /* 0x0000000108047547 */ /* 0x000fea000b800000 */
[----:B------:R-:W-:Y:S05]  /*7220*/  BPT.TRAP 0x1 ;  /* 0x000000040000795c */ /* 0x000fea0000300000 */
.L_x_99:
[----:B------:R-:W-:Y:S01]  /*7230*/  ULEA UR6, UR16, UR4, 0x3 ;  /* 0x0000000410067291 */ /* 0x000fe2000f8e18ff */
[----:B------:R-:W-:Y:S01]  /*7240*/  SHF.L.U32 R3, R7, 0x1f, RZ ;  /* 0x0000001f07037819 */ /* 0x000fe200000006ff */
[----:B------:R-:W-:-:S07]  /*7250*/  UIADD3 UR7, UPT, UPT, UR16, 0x1, URZ ;  /* 0x0000000110077890 */ /* 0x000fce000fffe0ff */
[----:B------:R-:W3:Y:S02]  /*7260*/  SYNCS.PHASECHK.TRANS64.TRYWAIT P0, [UR6+0x100], R3 ;  /* 0x00010003ff0075a7 */ /* 0x000ee40008001106 */
[----:B---3--:R-:W-:Y:S05]  /*7270*/  @!P0 BRA `(.L_x_100) ;  /* 0x0000009000208947 */ /* 0x008fea0003800000 */
.L_x_244:
[----:B------:R-:W-:Y:S05]  /*7280*/  BRA.U !UP0, `(.L_x_101) ;  /* 0x0000000108047547 */ /* 0x000fea000b800000 */
[----:B------:R-:W-:Y:S05]  /*7290*/  BPT.TRAP 0x1 ;  /* 0x000000040000795c */ /* 0x000fea0000300000 */
.L_x_101:
[----:B------:R-:W-:-:S04]  /*72a0*/  UISETP.NE.AND UP1, UPT, UR7, 0x4, UPT ;  /* 0x000000040700788c */ /* 0x000fc8000bf25270 */
[----:B------:R-:W-:Y:S02]  /*72b0*/  USEL UR8, URZ, 0x1, UP1 ;  /* 0x00000001ff087887 */ /* 0x000fe40008800000 */
[----:B------:R-:W-:-:S04]  /*72c0*/  USEL UR7, UR7, URZ, UP1 ;  /* 0x000000ff07077287 */ /* 0x000fc80008800000 */
[----:B------:R-:W-:Y:S01]  /*72d0*/  ULEA UR6, UR7, UR4, 0x3 ;  /* 0x0000000407067291 */ /* 0x000fe2000f8e18ff */
[----:B-1----:R-:W-:Y:S01]  /*72e0*/  LOP3.LUT R2, R7, UR8, RZ, 0x3c, !PT ;  /* 0x0000000807027c12 */ /* 0x002fe2000f8e3cff */
[----:B------:R-:W-:-:S03]  /*72f0*/  UIADD3 UR7, UPT, UPT, UR7, 0x1, URZ ;  /* 0x0000000107077890 */ /* 0x000fc6000fffe0ff */
[----:B--2---:R-:W-:-:S04]  /*7300*/  SHF.L.U32 R3, R2, 0x1f, RZ ;  /* 0x0000001f02037819 */ /* 0x004fc800000006ff */
[----:B------:R-:W1:Y:S02]  /*7310*/  SYNCS.PHASECHK.TRANS64.TRYWAIT P0, [UR6+0x100], R3 ;  /* 0x00010003ff0075a7 */ /* 0x000e640008001106 */
[----:B-1----:R-:W-:Y:S05]  /*7320*/  @!P0 BRA `(.L_x_102) ;  /* 0x00000090000c8947 */ /* 0x002fea0003800000 */
.L_x_246:
[----:B------:R-:W-:Y:S05]  /*7330*/  BRA.U !UP0, `(.L_x_103) ;  /* 0x0000000108047547 */ /* 0x000fea000b800000 */
[----:B------:R-:W-:Y:S05]  /*7340*/  BPT.TRAP 0x1 ;  /* 0x000000040000795c */ /* 0x000fea0000300000 */
.L_x_103:
[----:B------:R-:W-:-:S04]  /*7350*/  UISETP.NE.AND UP1, UPT, UR7, 0x4, UPT ;  /* 0x000000040700788c */ /* 0x000fc8000bf25270 */
[----:B------:R-:W-:Y:S02]  /*7360*/  USEL UR8, URZ, 0x1, UP1 ;  /* 0x00000001ff087887 */ /* 0x000fe40008800000 */
[----:B------:R-:W-:-:S04]  /*7370*/  USEL UR7, UR7, URZ, UP1 ;  /* 0x000000ff07077287 */ /* 0x000fc80008800000 */
[----:B------:R-:W-:Y:S01]  /*7380*/  ULEA UR6, UR7, UR4, 0x3 ;  /* 0x0000000407067291 */ /* 0x000fe2000f8e18ff */
[----:B------:R-:W-:Y:S01]  /*7390*/  LOP3.LUT R2, R2, UR8, RZ, 0x3c, !PT ;  /* 0x0000000802027c12 */ /* 0x000fe2000f8e3cff */
[----:B------:R-:W-:-:S03]  /*73a0*/  UIADD3 UR7, UPT, UPT, UR7, 0x1, URZ ;  /* 0x0000000107077890 */ /* 0x000fc6000fffe0ff */
[----:B-1----:R-:W-:-:S04]  /*73b0*/  SHF.L.U32 R3, R2, 0x1f, RZ ;  /* 0x0000001f02037819 */ /* 0x002fc800000006ff */
[----:B------:R-:W1:Y:S02]  /*73c0*/  SYNCS.PHASECHK.TRANS64.TRYWAIT P0, [UR6+0x100], R3 ;  /* 0x00010003ff0075a7 */ /* 0x000e640008001106 */
[----:B-1----:R-:W-:Y:S05]  /*73d0*/  @!P0 BRA `(.L_x_104) ;  /* 0x0000008c00f88947 */ /* 0x002fea0003800000 */
.L_x_248:
[----:B------:R-:W-:Y:S05]  /*73e0*/  BRA.U !UP0, `(.L_x_105) ;  /* 0x0000000108047547 */ /* 0x000fea000b800000 */
[----:B------:R-:W-:Y:S05]  /*73f0*/  BPT.TRAP 0x1 ;  /* 0x000000040000795c */ /* 0x000fea0000300000 */
.L_x_105:
[----:B------:R-:W-:-:S04]  /*7400*/  UISETP.NE.AND UP0, UPT, UR7, 0x4, UPT ;  /* 0x000000040700788c */ /* 0x000fc8000bf05270 */
[----:B------:R-:W-:Y:S02]  /*7410*/  USEL UR6, URZ, 0x1, UP0 ;  /* 0x00000001ff067887 */ /* 0x000fe40008000000 */
[----:B------:R-:W-:-:S04]  /*7420*/  USEL UR7, UR7, URZ, UP0 ;  /* 0x000000ff07077287 */ /* 0x000fc80008000000 */
[----:B------:R-:W-:Y:S01]  /*7430*/  ULEA UR7, UR7, UR4, 0x3 ;  /* 0x0000000407077291 */ /* 0x000fe2000f8e18ff */
[----:B-1----:R-:W-:-:S04]  /*7440*/  LOP3.LUT R3, R2, UR6, RZ, 0x3c, !PT ;  /* 0x0000000602037c12 */ /* 0x002fc8000f8e3cff */
[----:B------:R-:W-:Y:S01]  /*7450*/  SHF.L.U32 R3, R3, 0x1f, RZ ;  /* 0x0000001f03037819 */ /* 0x000fe200000006ff */
[----:B------:R-:W-:-:S04]  /*7460*/  IMAD.U32 R0, RZ, RZ, UR7 ;  /* 0x00000007ff007e24 */ /* 0x000fc8000f8e00ff */
[----:B------:R1:W2:Y:S03]  /*7470*/  SYNCS.PHASECHK.TRANS64.TRYWAIT P0, [R0+URZ+0x100], R3 ;  /* 0x00010003000075a7 */ /* 0x0002a600080011ff */
[----:B--2---:R-:W-:Y:S05]  /*7480*/  @!P0 NANOSLEEP.SYNCS 0x989680 ;  /* 0x009896800000895d */ /* 0x004fea0003900000 */
[----:B------:R-:W2:Y:S02]  /*7490*/  @!P0 SYNCS.PHASECHK.TRANS64 P0, [R0+URZ+0x100], R3 ;  /* 0x00010003000085a7 */ /* 0x000ea400080010ff */
[----:B--2---:R-:W-:Y:S05]  /*74a0*/  @P0 BRA `(.L_x_106) ;  /* 0x0000000000200947 */ /* 0x004fea0003800000 */
.L_x_107:
[----:B--2---:R2:W3:Y:S02]  /*74b0*/  SYNCS.PHASECHK.TRANS64.TRYWAIT P0, [R0+URZ+0x100], R3 ;  /* 0x00010003000075a7 */ /* 0x0044e400080011ff */
[----:B---3--:R-:W-:Y:S05]  /*74c0*/  @!P0 NANOSLEEP.SYNCS 0x989680 ;  /* 0x009896800000895d */ /* 0x008fea0003900000 */
[----:B------:R-:W3:Y:S02]  /*74d0*/  @!P0 SYNCS.PHASECHK.TRANS64 P0, [R0+URZ+0x100], R3 ;  /* 0x00010003000085a7 */ /* 0x000ee400080010ff */
[----:B---3--:R-:W-:Y:S05]  /*74e0*/  @!P0 BRA `(.L_x_107) ;  /* 0xfffffffc00f08947 */ /* 0x008fea000383ffff */
[----:B------:R-:W-:Y:S05]  /*74f0*/  BRA `(.L_x_106) ;  /* 0x00000000000c7947 */ /* 0x000fea0003800000 */
.L_x_98:
[----:B------:R-:W-:-:S04]  /*7500*/  UIADD3 UR6, UPT, UPT, UR4, 0x170, URZ ;  /* 0x0000017004067890 */ /* 0x000fc8000fffe0ff */
[----:B------:R-:W-:-:S09]  /*7510*/  UPRMT UR6, UR13, 0x654, UR6 ;  /* 0x000006540d067896 */ /* 0x000fd20008000006 */
[----:B------:R-:W-:Y:S03]  /*7520*/  SYNCS.ARRIVE.TRANS64.RED.A1T0 RZ, [UR6], RZ ;  /* 0x000000ffffff79a7 */ /* 0x000fe60008100406 */
.L_x_106:
[----:B-12---:R-:W-:Y:S01]  /*7530*/  SHF.L.U32 R3, RZ, 0x1f, RZ ;  /* 0x0000001fff037819 */ /* 0x006fe200000006ff */
[----:B------:R-:W-:Y:S01]  /*7540*/  UIADD3 UR6, UPT, UPT, UR4, 0x170, URZ ;  /* 0x0000017004067890 */ /* 0x000fe2000fffe0ff */
[----:B------:R-:W-:Y:S02]  /*7550*/  PLOP3.LUT P0, PT, PT, PT, UP2, 0x80, 0x8 ;  /* 0x000000000008781c */ /* 0x000fe40003f0f028 */
[----:B------:R-:W1:Y:S02]  /*7560*/  SYNCS.PHASECHK.TRANS64.TRYWAIT P1, [UR4+0x170], R3 ;  /* 0x00017003ff0075a7 */ /* 0x000e640008021104 */
[----:B-1----:R-:W-:Y:S09]  /*7570*/  @!P1 BRA `(.L_x_108) ;  /* 0x0000008c00a89947 */ /* 0x002ff20003800000 */
.L_x_250:
[----:B------:R-:W-:Y:S01]  /*7580*/  @!UP2 UPRMT UR6, UR13, 0x654, UR6 ;  /* 0x000006540d06a896 */ /* 0x000fe20008000006 */
[----:B------:R-:W-:Y:S01]  /*7590*/  UMOV UR8, 0xffff ;  /* 0x0000ffff00087882 */ /* 0x000fe20000000000 */
[----:B------:R-:W-:-:S07]  /*75a0*/  UMOV UR4, 0x1 ;  /* 0x0000000100047882 */ /* 0x000fce0000000000 */
[----:B------:R-:W-:Y:S01]  /*75b0*/  @!P0 SYNCS.ARRIVE.TRANS64.RED.A1T0 RZ, [UR6], RZ ;  /* 0x000000ffffff89a7 */ /* 0x000fe20008100406 */
[----:B------:R-:W-:Y:S01]  /*75c0*/  NOP ;  /* 0x0000000000007918 */ /* 0x000fe20000000000 */
[----:B-1----:R-:W1:Y:S01]  /*75d0*/  LDS R0, [UR5+0x14] ;  /* 0x00001405ff007984 */ /* 0x002e620008000800 */
[----:B------:R-:W-:-:S04]  /*75e0*/  ULOP3.LUT UR6, UR17, 0xffff, URZ, 0xc0, !UPT ;  /* 0x0000ffff11067892 */ /* 0x000fc8000f8ec0ff */
[----:B------:R-:W-:-:S04]  /*75f0*/  USHF.R.U32.HI UR6, URZ, 0x5, UR6 ;  /* 0x00000005ff067899 */ /* 0x000fc80008011606 */
[----:B------:R-:W-:Y:S02]  /*7600*/  USHF.L.U32 UR8, UR8, UR6, URZ ;  /* 0x0000000608087299 */ /* 0x000fe400080006ff */
[----:B------:R-:W-:-:S04]  /*7610*/  USHF.L.U32 UR4, UR4, UR6, URZ ;  /* 0x0000000604047299 */ /* 0x000fc800080006ff */
[----:B-1----:R-:W-:-:S04]  /*7620*/  LOP3.LUT R0, R0, UR8, RZ, 0xc0, !PT ;  /* 0x0000000800007c12 */ /* 0x002fc8000f8ec0ff */
[----:B------:R-:W-:-:S13]  /*7630*/  ISETP.NE.AND P0, PT, R0, UR8, PT ;  /* 0x0000000800007c0c */ /* 0x000fda000bf05270 */
[----:B------:R-:W-:Y:S05]  /*7640*/  @P0 BRA `(.L_x_109) ;  /* 0x0000000000580947 */ /* 0x000fea0003800000 */
[----:B------:R-:W1:Y:S02]  /*7650*/  LDS R0, [UR5+0x18] ;  /* 0x00001805ff007984 */ /* 0x000e640008000800 */
[----:B-1----:R-:W-:-:S04]  /*7660*/  LOP3.LUT R0, R0, UR4, RZ, 0xc0, !PT ;  /* 0x0000000400007c12 */ /* 0x002fc8000f8ec0ff */
[----:B------:R-:W-:-:S13]  /*7670*/  ISETP.NE.AND P0, PT, R0, UR4, PT ;  /* 0x0000000400007c0c */ /* 0x000fda000bf05270 */
[----:B------:R-:W-:Y:S05]  /*7680*/  @P0 BRA `(.L_x_110) ;  /* 0x00000000003c0947 */ /* 0x000fea0003800000 */
[----:B------:R-:W1:Y:S01]  /*7690*/  S2R R2, SR_LANEID ;  /* 0x0000000000027919 */ /* 0x000e620000000000 */
[----:B------:R-:W-:Y:S01]  /*76a0*/  ULOP3.LUT UR8, URZ, UR8, URZ, 0x33, !UPT ;  /* 0x00000008ff087292 */ /* 0x000fe2000f8e33ff */
[----:B------:R-:W-:Y:S01]  /*76b0*/  LOP3.LUT R4, RZ, UR4, RZ, 0x33, !PT ;  /* 0x00000004ff047c12 */ /* 0x000fe2000f8e33ff */
[----:B------:R-:W-:Y:S02]  /*76c0*/  VOTEU.ANY UR7, UPT, PT ;  /* 0x0000000000077886 */ /* 0x000fe400038e0100 */
[----:B------:R-:W-:Y:S01]  /*76d0*/  UFLO.U32 UR7, UR7 ;  /* 0x00000007000772bd */ /* 0x000fe200080e0000 */
[----:B------:R-:W2:Y:S01]  /*76e0*/  REDUX UR4, R4 ;  /* 0x00000000040473c4 */ /* 0x000ea20000000000 */
[----:B------:R-:W-:-:S06]  /*76f0*/  IMAD.U32 R0, RZ, RZ, UR8 ;  /* 0x00000008ff007e24 */ /* 0x000fcc000f8e00ff */
[----:B------:R3:W-:Y:S01]  /*7700*/  UTCATOMSWS.AND URZ, UR8 ;  /* 0x0000000800ff79e3 */ /* 0x0007e20008000000 */
[----:B------:R-:W4:Y:S01]  /*7710*/  REDUX UR6, R0 ;  /* 0x00000000000673c4 */ /* 0x000f220000000000 */
[----:B-1----:R-:W-:Y:S01]  /*7720*/  ISETP.EQ.U32.AND P0, PT, R2, UR7, PT ;  /* 0x0000000702007c0c */ /* 0x002fe2000bf02070 */
[----:B--2---:R-:W-:Y:S01]  /*7730*/  IMAD.U32 R2, RZ, RZ, UR4 ;  /* 0x00000004ff027e24 */ /* 0x004fe2000f8e00ff */
[----:B----4-:R-:W-:-:S11]  /*7740*/  MOV R3, UR6 ;  /* 0x0000000600037c02 */ /* 0x010fd60008000f00 */
[----:B------:R3:W-:Y:S04]  /*7750*/  @P0 ATOMS.AND RZ, [UR5+0x14], R3 ;  /* 0x00001403ffff098c */ /* 0x0007e8000a800005 */
[----:B------:R3:W-:Y:S01]  /*7760*/  @P0 ATOMS.AND RZ, [UR5+0x18], R2 ;  /* 0x00001802ffff098c */ /* 0x0007e2000a800005 */
[----:B------:R-:W-:Y:S05]  /*7770*/  BRA `(.L_x_111) ;  /* 0x0000000000147947 */ /* 0x000fea0003800000 */
.L_x_110:
[----:B------:R-:W-:Y:S02]  /*7780*/  MOV R2, 0x77a0 ;  /* 0x000077a000027802 */ /* 0x000fe40000000f00 */
[----:B------:R-:W-:Y:S05]  /*7790*/  CALL.REL.NOINC `($__internal_0_$__cuda_sm10x_tcgen05_guardrail_trap_col_being_dealloced_not_returned_by_alloc) ;  /* 0x00000094006c7944 */ /* 0x000fea0003c00000 */
[----:B------:R-:W-:Y:S05]  /*77a0*/  BRA `(.L_x_111) ;  /* 0x0000000000087947 */ /* 0x000fea0003800000 */
.L_x_109:
[----:B------:R-:W-:Y:S02]  /*77b0*/  MOV R2, 0x77d0 ;  /* 0x000077d000027802 */ /* 0x000fe40000000f00 */
[----:B------:R-:W-:Y:S05]  /*77c0*/  CALL.REL.NOINC `($__internal_2_$__cuda_sm10x_tcgen05_guardrail_trap_unallocated_columns_being_dealloced) ;  /* 0x0000009400787944 */ /* 0x000fea0003c00000 */
.L_x_111:
[----:B------:R-:W-:Y:S01]  /*77d0*/  NOP ;  /* 0x0000000000007918 */ /* 0x000fe20000000000 */
[----:B---3--:R-:W-:Y:S05]  /*77e0*/  EXIT ;  /* 0x000000000000794d */ /* 0x008fea0003800000 */
.L_x_58:
[----:B------:R-:W-:Y:S01]  /*77f0*/  IMAD.MOV.U32 R3, RZ, RZ, -0x3 ;  /* 0xfffffffdff037424 */ /* 0x000fe200078e00ff */
[----:B------:R-:W-:-:S04]  /*7800*/  MOV R0, UR36 ;  /* 0x0000002400007c02 */ /* 0x000fc80008000f00 */
[----:B------:R-:W-:-:S05]  /*7810*/  VIADDMNMX.U32 R0, R0, R3, 0x2, PT ;  /* 0x0000000200007446 */ /* 0x000fca0003800003 */
[----:B------:R-:W-:-:S04]  /*7820*/  IMAD.SHL.U32 R0, R0, 0x4, RZ ;  /* 0x0000000400007824 */ /* 0x000fc800078e00ff */
[----:B------:R-:W1:Y:S02]  /*7830*/  LDC R2, c[0x2][R0+0xc] ;  /* 0x0080030000027b82 */ /* 0x000e640000000800 */
[----:B-1----:R-:W-:-:S04]  /*7840*/  SHF.R.S32.HI R3, RZ, 0x1f, R2 ;  /* 0x0000001fff037819 */ /* 0x002fc80000011402 */
.L_x_296:
[----:B--2---:R-:W-:Y:S05]  /*7850*/  BRX R2 -0x7860                                                                                                                                                                                                                                                                                                                                                                                                                                                                                                                                                                                                                                                                                                                                                                                                                                                                                                                                                                                                                                                                                                                                                                                                                                                                                                                                                                                                                                                                                                                                                                                                                                                                                                                                                                             (*"BRANCH_TARGETS .L_x_297,.L_x_165,.L_x_299"*) ;  /* 0xffffff8402e87949 */ /* 0x004fea000383ffff */
.L_x_299:
[----:B------:R-:W-:-:S09]  /*7860*/  UISETP.NE.AND UP0, UPT, UR36, 0x8, UPT ;  /* 0x000000082400788c */ /* 0x000fd2000bf05270 */
[----:B------:R-:W-:Y:S05]  /*7870*/  BRA.U UP0, `(.L_x_112) ;  /* 0x0000000d00987547 */ /* 0x000fea000b800000 */
[----:B------:R-:W-:-:S08]  /*7880*/  NOP ;  /* 0x0000000000007918 */ /* 0x000fd00000000000 */
[----:B---345:R-:W1:-:S00]  /*7890*/  USETMAXREG.DEALLOC.CTAPOOL 0x30 ;  /* 0x00000030000079c8 */ /* 0x038e4000080e0500 */
[----:B-1----:R-:W2:Y:S06]  /*78a0*/  LDL R8, [R1+0x10] ;  /* 0x0000100001087983 */ /* 0x002eac0000100800 */
[----:B------:R-:W2:Y:S08]  /*78b0*/  LDC.64 R16, c[0x0][0x848] ;  /* 0x00021200ff107b82 */ /* 0x000eb00000000a00 */
[----:B------:R-:W1:Y:S08]  /*78c0*/  LDC.64 R18, c[0x0][0x858] ;  /* 0x00021600ff127b82 */ /* 0x000e700000000a00 */
[----:B------:R-:W3:Y:S08]  /*78d0*/  LDC.64 R6, c[0x0][0x850] ;  /* 0x00021400ff067b82 */ /* 0x000ef00000000a00 */
[----:B------:R-:W4:Y:S01]  /*78e0*/  LDC.64 R4, c[0x0][0x860] ;  /* 0x00021800ff047b82 */ /* 0x000f220000000a00 */
[----:B--2---:R-:W-:-:S04]  /*78f0*/  IMAD.WIDE R16, R8, 0x8, R16 ;  /* 0x0000000808107825 */ /* 0x004fc800078e0210 */
[C---:B-1----:R-:W-:Y:S02]  /*7900*/  IMAD.WIDE R18, R8.reuse, 0x8, R18 ;  /* 0x0000000808127825 */ /* 0x042fe400078e0212 */
[----:B------:R-:W2:Y:S02]  /*7910*/  LDG.E.64 R16, desc[UR38][R16.64] ;  /* 0x0000002610107981 */ /* 0x000ea4000c1e1b00 */
[C---:B---3--:R-:W-:Y:S02]  /*7920*/  IMAD.WIDE R6, R8.reuse, 0x14, R6 ;  /* 0x0000001408067825 */ /* 0x048fe400078e0206 */
[----:B------:R-:W5:Y:S02]  /*7930*/  LDG.E.64 R18, desc[UR38][R18.64] ;  /* 0x0000002612127981 */ /* 0x000f64000c1e1b00 */
[----:B----4-:R-:W-:Y:S02]  /*7940*/  IMAD.WIDE R4, R8, 0x14, R4 ;  /* 0x0000001408047825 */ /* 0x010fe400078e0204 */
[----:B------:R1:W5:Y:S04]  /*7950*/  LDG.E R13, desc[UR38][R6.64] ;  /* 0x00000026060d7981 */ /* 0x000368000c1e1900 */
[----:B------:R1:W5:Y:S04]  /*7960*/  LDG.E R12, desc[UR38][R6.64+0x4] ;  /* 0x00000426060c7981 */ /* 0x000368000c1e1900 */
[----:B------:R1:W5:Y:S04]  /*7970*/  LDG.E R11, desc[UR38][R6.64+0x8] ;  /* 0x00000826060b7981 */ /* 0x000368000c1e1900 */
[----:B------:R1:W5:Y:S04]  /*7980*/  LDG.E R10, desc[UR38][R6.64+0xc] ;  /* 0x00000c26060a7981 */ /* 0x000368000c1e1900 */
[----:B------:R1:W5:Y:S04]  /*7990*/  LDG.E R9, desc[UR38][R4.64] ;  /* 0x0000002604097981 */ /* 0x000368000c1e1900 */
[----:B------:R1:W5:Y:S04]  /*79a0*/  LDG.E R8, desc[UR38][R4.64+0x4] ;  /* 0x0000042604087981 */ /* 0x000368000c1e1900 */
[----:B------:R1:W5:Y:S04]  /*79b0*/  LDG.E R3, desc[UR38][R4.64+0x8] ;  /* 0x0000082604037981 */ /* 0x000368000c1e1900 */
[----:B------:R1:W5:Y:S01]  /*79c0*/  LDG.E R2, desc[UR38][R4.64+0xc] ;  /* 0x00000c2604027981 */ /* 0x000362000c1e1900 */
[----:B------:R-:W-:Y:S01]  /*79d0*/  SHF.L.U32 R14, R41, 0x2, RZ ;  /* 0x00000002290e7819 */ /* 0x000fe200000006ff */
[----:B------:R-:W-:Y:S01]  /*79e0*/  HFMA2 R0, -RZ, RZ, 0, 0 ;  /* 0x00000000ff007431 */ /* 0x000fe200000001ff */
[----:B------:R-:W-:Y:S01]  /*79f0*/  PLOP3.LUT P1, PT, PT, PT, PT, 0x8, 0x80 ;  /* 0x000000000080781c */ /* 0x000fe20003f2e170 */
[----:B------:R-:W-:Y:S01]  /*7a00*/  UMOV UR8, 0x1 ;  /* 0x0000000100087882 */ /* 0x000fe20000000000 */
[----:B------:R-:W-:Y:S01]  /*7a10*/  UMOV UR7, URZ ;  /* 0x000000ff00077c82 */ /* 0x000fe20008000000 */
[----:B-12---:R-:W-:-:S10]  /*7a20*/  IMAD.WIDE.U32 R16, R14, 0x4, R16 ;  /* 0x000000040e107825 */ /* 0x006fd400078e0010 */
.L_x_121:
[----:B------:R-:W2:Y:S01]  /*7a30*/  LDL R15, [R1+0x10] ;  /* 0x00001000010f7983 */ /* 0x000ea20000100800 */
[----:B------:R-:W2:Y:S08]  /*7a40*/  LDC.64 R6, c[0x0][0x390] ;  /* 0x0000e400ff067b82 */ /* 0x000eb00000000a00 */
[----:B-1----:R-:W1:Y:S08]  /*7a50*/  @!P1 LDC.64 R20, c[0x0][0x848] ;  /* 0x00021200ff149b82 */ /* 0x002e700000000a00 */
[----:B------:R-:W3:Y:S08]  /*7a60*/  LDC.64 R24, c[0x0][0x850] ;  /* 0x00021400ff187b82 */ /* 0x000ef00000000a00 */
[----:B------:R-:W4:Y:S08]  /*7a70*/  @!P1 LDC.64 R22, c[0x0][0x860] ;  /* 0x00021800ff169b82 */ /* 0x000f300000000a00 */
[----:B------:R-:W4:Y:S01]  /*7a80*/  LDC.64 R4, c[0x0][0x858] ;  /* 0x00021600ff047b82 */ /* 0x000f220000000a00 */
[----:B--2---:R-:W-:-:S04]  /*7a90*/  IMAD.WIDE R6, R15, 0xc, R6 ;  /* 0x0000000c0f067825 */ /* 0x004fc800078e0206 */
[C---:B-1----:R-:W-:Y:S02]  /*7aa0*/  @!P1 IMAD.WIDE R20, R15.reuse, 0x8, R20 ;  /* 0x000000080f149825 */ /* 0x042fe400078e0214 */
[----:B------:R-:W2:Y:S02]  /*7ab0*/  LDG.E R7, desc[UR38][R6.64+0x8] ;  /* 0x0000082606077981 */ /* 0x000ea4000c1e1900 */
[C---:B---3--:R-:W-:Y:S02]  /*7ac0*/  @!P1 IMAD.WIDE R24, R15.reuse, 0x14, R24 ;  /* 0x000000140f189825 */ /* 0x048fe400078e0218 */
[----:B------:R-:W3:Y:S02]  /*7ad0*/  @!P1 LDG.E.64 R20, desc[UR38][R20.64] ;  /* 0x0000002614149981 */ /* 0x000ee4000c1e1b00 */
[C---:B----4-:R-:W-:Y:S02]  /*7ae0*/  @!P1 IMAD.WIDE R22, R15.reuse, 0x14, R22 ;  /* 0x000000140f169825 */ /* 0x050fe400078e0216 */
[----:B-----5:R1:W5:Y:S02]  /*7af0*/  @!P1 LDG.E R13, desc[UR38][R24.64] ;  /* 0x00000026180d9981 */ /* 0x020364000c1e1900 */
[----:B------:R-:W-:-:S02]  /*7b00*/  @!P1 IMAD.WIDE R4, R15, 0x8, R4 ;  /* 0x000000080f049825 */ /* 0x000fc400078e0204 */
[----:B------:R1:W5:Y:S04]  /*7b10*/  @!P1 LDG.E R12, desc[UR38][R24.64+0x4] ;  /* 0x00000426180c9981 */ /* 0x000368000c1e1900 */
[----:B------:R1:W5:Y:S04]  /*7b20*/  @!P1 LDG.E R11, desc[UR38][R24.64+0x8] ;  /* 0x00000826180b9981 */ /* 0x000368000c1e1900 */
[----:B------:R1:W5:Y:S04]  /*7b30*/  @!P1 LDG.E R10, desc[UR38][R24.64+0xc] ;  /* 0x00000c26180a9981 */ /* 0x000368000c1e1900 */
[----:B------:R1:W5:Y:S04]  /*7b40*/  @!P1 LDG.E R9, desc[UR38][R22.64] ;  /* 0x0000002616099981 */ /* 0x000368000c1e1900 */
[----:B------:R1:W5:Y:S04]  /*7b50*/  @!P1 LDG.E R8, desc[UR38][R22.64+0x4] ;  /* 0x0000042616089981 */ /* 0x000368000c1e1900 */
[----:B------:R1:W5:Y:S04]  /*7b60*/  @!P1 LDG.E R3, desc[UR38][R22.64+0x8] ;  /* 0x0000082616039981 */ /* 0x000368000c1e1900 */
[----:B------:R1:W5:Y:S04]  /*7b70*/  @!P1 LDG.E R2, desc[UR38][R22.64+0xc] ;  /* 0x00000c2616029981 */ /* 0x000368000c1e1900 */
[----:B------:R1:W5:Y:S01]  /*7b80*/  @!P1 LDG.E.64 R18, desc[UR38][R4.64] ;  /* 0x0000002604129981 */ /* 0x000362000c1e1b00 */
[----:B--2---:R-:W-:Y:S01]  /*7b90*/  ISETP.GE.AND P0, PT, R7, 0x1, PT ;  /* 0x000000010700780c */ /* 0x004fe20003f06270 */
[----:B---3--:R-:W-:-:S12]  /*7ba0*/  @!P1 IMAD.WIDE.U32 R16, R14, 0x4, R20 ;  /* 0x000000040e109825 */ /* 0x008fd800078e0014 */
[----:B-1----:R-:W-:Y:S05]  /*7bb0*/  @!P0 BRA `(.L_x_113) ;  /* 0x0000000400008947 */ /* 0x002fea0003800000 */
[----:B------:R-:W2:Y:S01]  /*7bc0*/  LDL.LU R15, [R1] ;  /* 0x00000000010f7983 */ /* 0x000ea20000300800 */
[----:B------:R-:W-:Y:S02]  /*7bd0*/  VIADD R7, R7, 0x7f ;  /* 0x0000007f07077836 */ /* 0x000fe40000000000 */
[----:B------:R-:W-:Y:S02]  /*7be0*/  IMAD.U32 R6, RZ, RZ, UR40 ;  /* 0x00000028ff067e24 */ /* 0x000fe4000f8e00ff */
[----:B------:R-:W-:Y:S01]  /*7bf0*/  IMAD.MOV.U32 R25, RZ, RZ, RZ ;  /* 0x000000ffff197224 */ /* 0x000fe200078e00ff */
[----:B------:R-:W-:Y:S02]  /*7c00*/  SHF.R.U32.HI R7, RZ, 0x7, R7 ;  /* 0x00000007ff077819 */ /* 0x000fe40000011607 */
[----:B------:R-:W-:Y:S02]  /*7c10*/  SHF.R.S32.HI R6, RZ, 0x1f, R6 ;  /* 0x0000001fff067819 */ /* 0x000fe40000011406 */
[----:B--2---:R-:W-:-:S04]  /*7c20*/  SHF.L.U32 R15, R15, 0x7, RZ ;  /* 0x000000070f0f7819 */ /* 0x004fc800000006ff */
[----:B------:R-:W-:Y:S02]  /*7c30*/  IADD3 R20, PT, PT, R14, R15, RZ ;  /* 0x0000000f0e147210 */ /* 0x000fe40007ffe0ff */
[----:B------:R-:W-:Y:S02]  /*7c40*/  SHF.R.S32.HI R5, RZ, 0x1f, R15 ;  /* 0x0000001fff057819 */ /* 0x000fe4000001140f */
.L_x_117:
[----:B------:R-:W-:-:S09]  /*7c50*/  UISETP.NE.AND UP0, UPT, UR36, 0x8, UPT ;  /* 0x000000082400788c */ /* 0x000fd2000bf05270 */
[----:B-1----:R-:W-:Y:S05]  /*7c60*/  BRA.U !UP0, `(.L_x_114) ;  /* 0x0000000108047547 */ /* 0x002fea000b800000 */
[----:B------:R-:W-:Y:S05]  /*7c70*/  BPT.TRAP 0x1 ;  /* 0x000000040000795c */ /* 0x000fea0000300000 */
.L_x_114:
[----:B------:R-:W1:Y:S01]  /*7c80*/  S2UR UR4, SR_CgaCtaId ;  /* 0x00000000000479c3 */ /* 0x000e620000008800 */
[----:B------:R-:W-:Y:S01]  /*7c90*/  UMOV UR5, 0x400 ;  /* 0x0000040000057882 */ /* 0x000fe20000000000 */
[----:B------:R-:W-:Y:S01]  /*7ca0*/  IMAD.U32 R21, RZ, RZ, UR8 ;  /* 0x00000008ff157e24 */ /* 0x000fe2000f8e00ff */
[----:B-----5:R-:W-:-:S04]  /*7cb0*/  ISETP.GE.U32.AND P0, PT, R20, R13, PT ;  /* 0x0000000d1400720c */ /* 0x020fc80003f06070 */
[----:B------:R-:W-:Y:S01]  /*7cc0*/  SHF.L.U32 R21, R21, 0x1f, RZ ;  /* 0x0000001f15157819 */ /* 0x000fe200000006ff */
[----:B-1----:R-:W-:-:S04]  /*7cd0*/  ULEA UR4, UR4, UR5, 0x18 ;  /* 0x0000000504047291 */ /* 0x002fc8000f8ec0ff */
[----:B------:R-:W-:-:S09]  /*7ce0*/  ULEA UR5, UR7, UR4, 0x3 ;  /* 0x0000000407057291 */ /* 0x000fd2000f8e18ff */
[----:B------:R-:W1:Y:S02]  /*7cf0*/  SYNCS.PHASECHK.TRANS64.TRYWAIT P1, [UR5+0xa8], R21 ;  /* 0x0000a815ff0075a7 */ /* 0x000e640008021105 */
[----:B-1----:R-:W-:Y:S05]  /*7d00*/  @!P1 BRA `(.L_x_115) ;  /* 0x0000008400dc9947 */ /* 0x002fea0003800000 */
.L_x_252:
[----:B------:R-:W-:Y:S01]  /*7d10*/  @!P0 ISETP.GT.AND P1, PT, R11, RZ, PT ;  /* 0x000000ff0b00820c */ /* 0x000fe20003f24270 */
[----:B-1----:R-:W-:Y:S01]  /*7d20*/  IMAD.U32 R4, RZ, RZ, UR7 ;  /* 0x00000007ff047e24 */ /* 0x002fe2000f8e00ff */
[----:B------:R-:W-:Y:S02]  /*7d30*/  PLOP3.LUT P2, PT, PT, PT, PT, 0x8, 0x80 ;  /* 0x000000000080781c */ /* 0x000fe40003f4e170 */
[C---:B------:R-:W-:Y:S02]  /*7d40*/  @!P0 ISETP.LT.AND P2, PT, R25.reuse, R12, P1 ;  /* 0x0000000c1900820c */ /* 0x040fe40000f41270 */
[----:B------:R-:W-:-:S04]  /*7d50*/  ISETP.GE.AND P1, PT, R25, R8, PT ;  /* 0x000000081900720c */ /* 0x000fc80003f26270 */
[----:B------:R-:W-:-:S04]  /*7d60*/  ISETP.LE.OR P1, PT, R9, UR40, P1 ;  /* 0x0000002809007c0c */ /* 0x000fc80008f23670 */
[----:B------:R-:W-:-:S03]  /*7d70*/  ISETP.LT.OR P1, PT, R3, 0x1, P1 ;  /* 0x000000010300780c */ /* 0x000fc60000f21670 */
[----:B------:R-:W-:Y:S01]  /*7d80*/  @P2 IMAD R22, R10, R25, RZ ;  /* 0x000000190a162224 */ /* 0x000fe200078e02ff */
[----:B------:R-:W-:Y:S01]  /*7d90*/  ISETP.NE.OR P1, PT, R41, RZ, P1 ;  /* 0x000000ff2900720c */ /* 0x000fe20000f25670 */
[----:B------:R-:W-:-:S03]  /*7da0*/  @P2 IMAD R24, R4, 0x20, R41 ;  /* 0x0000002004182824 */ /* 0x000fc600078e0229 */
[----:B------:R-:W-:Y:S02]  /*7db0*/  @P2 IADD3 R23, P0, PT, R15, R22, RZ ;  /* 0x000000160f172210 */ /* 0x000fe40007f1e0ff */
[----:B------:R-:W-:Y:S02]  /*7dc0*/  @P2 LEA R24, R24, UR4, 0x4 ;  /* 0x0000000418182c11 */ /* 0x000fe4000f8e20ff */
[----:B------:R-:W-:Y:S02]  /*7dd0*/  @P2 LEA.HI.X.SX32 R21, R22, R5, 0x1, P0 ;  /* 0x0000000516152211 */ /* 0x000fe400000f0eff */
[----:B------:R-:W-:-:S04]  /*7de0*/  @P2 LEA R22, P0, R23, R16, 0x2 ;  /* 0x0000001017162211 */ /* 0x000fc800078010ff */
[----:B------:R-:W-:Y:S01]  /*7df0*/  @P2 LEA.HI.X R23, R23, R17, R21, 0x2, P0 ;  /* 0x0000001117172211 */ /* 0x000fe200000f1415 */
[----:B------:R-:W-:Y:S02]  /*7e00*/  @!P1 IMAD R21, R2, R25, RZ ;  /* 0x0000001902159224 */ /* 0x000fe400078e02ff */
[----:B------:R-:W-:Y:S02]  /*7e10*/  @P2 IMAD.MOV.U32 R26, RZ, RZ, R22 ;  /* 0x000000ffff1a2224 */ /* 0x000fe400078e0016 */
[----:B------:R-:W-:Y:S01]  /*7e20*/  @P2 IMAD.MOV.U32 R27, RZ, RZ, R23 ;  /* 0x000000ffff1b2224 */ /* 0x000fe200078e0017 */
[----:B------:R-:W-:-:S04]  /*7e30*/  @!P1 IADD3 R23, P0, PT, R21, UR40, RZ ;  /* 0x0000002815179c10 */ /* 0x000fc8000ff1e0ff */
[----:B------:R-:W-:Y:S01]  /*7e40*/  @!P1 LEA.HI.X.SX32 R21, R21, R6, 0x1, P0 ;  /* 0x0000000615159211 */ /* 0x000fe200000f0eff */
[----:B------:R-:W-:Y:S01]  /*7e50*/  @!PT LDS RZ, [RZ] ;  /* 0x00000000fffff984 */ /* 0x000fe20000000800 */
[----:B------:R-:W-:Y:S01]  /*7e60*/  @!PT LDS RZ, [RZ] ;  /* 0x00000000fffff984 */ /* 0x000fe20000000800 */
[----:B------:R-:W-:Y:S01]  /*7e70*/  @!PT LDS RZ, [RZ] ;  /* 0x00000000fffff984 */ /* 0x000fe20000000800 */
[----:B------:R1:W-:Y:S01]  /*7e80*/  @P2 LDGSTS.E.LTC128B.128 [R24+0x32800], desc[UR38][R26.64] ;  /* 0x328000001a182fae */ /* 0x0003e2000b9a1a26 */
[----:B------:R-:W-:-:S04]  /*7e90*/  @!P1 LEA R22, P0, R23, R18, 0x2 ;  /* 0x0000001217169211 */ /* 0x000fc800078010ff */
[----:B------:R-:W-:Y:S02]  /*7ea0*/  @!P1 LEA.HI.X R23, R23, R19, R21, 0x2, P0 ;  /* 0x0000001317179211 */ /* 0x000fe400000f1415 */
[----:B------:R-:W-:-:S05]  /*7eb0*/  @!P1 LEA R21, R4, UR4, 0x2 ;  /* 0x0000000404159c11 */ /* 0x000fca000f8e10ff */
[----:B------:R1:W-:Y:S01]  /*7ec0*/  @!P1 LDGSTS.E.LTC128B [R21+0x33600], desc[UR38][R22.64] ;  /* 0x3360000016159fae */ /* 0x0003e2000b9a1226 */
[----:B------:R-:W-:-:S03]  /*7ed0*/  NOP ;  /* 0x0000000000007918 */ /* 0x000fc60000000000 */
[----:B------:R-:W-:Y:S01]  /*7ee0*/  ARRIVES.LDGSTSBAR.64.ARVCNT [UR5+0x70] ;  /* 0x00007000ff0079b0 */ /* 0x000fe20008001a05 */
[----:B------:R-:W-:Y:S01]  /*7ef0*/  NOP ;  /* 0x0000000000007918 */ /* 0x000fe20000000000 */
[----:B------:R-:W-:Y:S05]  /*7f00*/  BRA.U !UP0, `(.L_x_116) ;  /* 0x0000000108047547 */ /* 0x000fea000b800000 */
[----:B------:R-:W-:Y:S05]  /*7f10*/  BPT.TRAP 0x1 ;  /* 0x000000040000795c */ /* 0x000fea0000300000 */
.L_x_116:
[----:B------:R-:W-:Y:S01]  /*7f20*/  IADD3 R25, PT, PT, R25, 0x1, RZ ;  /* 0x0000000119197810 */ /* 0x000fe20007ffe0ff */
[----:B------:R-:W-:Y:S01]  /*7f30*/  UIADD3 UR7, UPT, UPT, UR7, 0x1, URZ ;  /* 0x0000000107077890 */ /* 0x000fe2000fffe0ff */
[----:B------:R-:W-:Y:S02]  /*7f40*/  SYNCS.ARRIVE.TRANS64.A1T0 RZ, [UR5+0x70], RZ ;  /* 0x000070ffffff79a7 */ /* 0x000fe40008100005 */
[----:B------:R-:W-:Y:S01]  /*7f50*/  ISETP.NE.AND P0, PT, R25, R7, PT ;  /* 0x000000071900720c */ /* 0x000fe20003f05270 */
[----:B------:R-:W-:-:S04]  /*7f60*/  UISETP.NE.AND UP0, UPT, UR7, 0x7, UPT ;  /* 0x000000070700788c */ /* 0x000fc8000bf05270 */
[----:B------:R-:W-:Y:S02]  /*7f70*/  USEL UR4, URZ, 0x1, UP0 ;  /* 0x00000001ff047887 */ /* 0x000fe40008000000 */
[----:B------:R-:W-:Y:S02]  /*7f80*/  USEL UR7, UR7, URZ, UP0 ;  /* 0x000000ff07077287 */ /* 0x000fe40008000000 */
[----:B------:R-:W-:Y:S01]  /*7f90*/  ULOP3.LUT UR8, UR8, UR4, URZ, 0x3c, !UPT ;  /* 0x0000000408087292 */ /* 0x000fe2000f8e3cff */
[----:B------:R-:W-:-:S03]  /*7fa0*/  NOP ;  /* 0x0000000000007918 */ /* 0x000fc60000000000 */
[----:B------:R-:W-:Y:S08]  /*7fb0*/  @P0 BRA `(.L_x_117) ;  /* 0xfffffffc00240947 */ /* 0x000ff0000383ffff */
.L_x_113:
[----:B------:R-:W-:Y:S01]  /*7fc0*/  UISETP.NE.AND UP0, UPT, UR36, 0x1, UPT ;  /* 0x000000012400788c */ /* 0x000fe2000bf05270 */
[----:B------:R-:W-:-:S08]  /*7fd0*/  NOP ;  /* 0x0000000000007918 */ /* 0x000fd00000000000 */
[----:B------:R-:W-:Y:S05]  /*7fe0*/  BRA.U UP0, `(.L_x_118) ;  /* 0x0000000100047547 */ /* 0x000fea000b800000 */
[----:B------:R-:W-:Y:S05]  /*7ff0*/  BPT.TRAP 0x1 ;  /* 0x000000040000795c */ /* 0x000fea0000300000 */
.L_x_118:
[----:B------:R-:W2:Y:S01]  /*8000*/  S2UR UR6, SR_CgaCtaId ;  /* 0x00000000000679c3 */ /* 0x000ea20000008800 */
[----:B------:R-:W-:Y:S01]  /*8010*/  UMOV UR5, 0x400 ;  /* 0x0000040000057882 */ /* 0x000fe20000000000 */
[----:B------:R-:W-:Y:S01]  /*8020*/  SHF.L.U32 R5, R0, 0x1f, RZ ;  /* 0x0000001f00057819 */ /* 0x000fe200000006ff */
[----:B--2---:R-:W-:-:S09]  /*8030*/  ULEA UR5, UR6, UR5, 0x18 ;  /* 0x0000000506057291 */ /* 0x004fd2000f8ec0ff */
[----:B------:R-:W2:Y:S02]  /*8040*/  SYNCS.PHASECHK.TRANS64.TRYWAIT P0, [UR5+0x150], R5 ;  /* 0x00015005ff0075a7 */ /* 0x000ea40008001105 */
[----:B--2---:R-:W-:Y:S05]  /*8050*/  @!P0 BRA `(.L_x_119) ;  /* 0x0000008400208947 */ /* 0x004fea0003800000 */
.L_x_254:
[----:B--2---:R-:W2:Y:S01]  /*8060*/  LDS.128 R4, [UR5+0x190] ;  /* 0x00019005ff047984 */ /* 0x004ea20008000c00 */
[----:B------:R-:W-:Y:S01]  /*8070*/  @!PT LDS RZ, [RZ] ;  /* 0x00000000fffff984 */ /* 0x000fe20000000800 */
[----:B------:R-:W-:Y:S01]  /*8080*/  @!PT LDS RZ, [RZ] ;  /* 0x00000000fffff984 */ /* 0x000fe20000000800 */
[----:B------:R-:W-:Y:S01]  /*8090*/  @!PT LDS RZ, [RZ] ;  /* 0x00000000fffff984 */ /* 0x000fe20000000800 */
[----:B------:R-:W-:Y:S01]  /*80a0*/  @!PT LDS RZ, [RZ] ;  /* 0x00000000fffff984 */ /* 0x000fe20000000800 */
[----:B------:R3:W-:Y:S06]  /*80b0*/  MEMBAR.ALL.CTA ;  /* 0x0000000000007992 */ /* 0x0007ec0000008000 */
[----:B---3--:R-:W3:Y:S04]  /*80c0*/  FENCE.VIEW.ASYNC.S ;  /* 0x00000000000073c6 */ /* 0x008ee80000000000 */
[----:B--2---:R2:W-:Y:S01]  /*80d0*/  STL [R1], R4 ;  /* 0x0000000401007387 */ /* 0x0045e20000100800 */
[----:B------:R-:W-:Y:S01]  /*80e0*/  R2UR UR40, R5 ;  /* 0x00000000052872ca */ /* 0x000fe200000e0000 */
[----:B---3--:R-:W-:-:S14]  /*80f0*/  BRA.U UP0, `(.L_x_120) ;  /* 0x0000000100047547 */ /* 0x008fdc000b800000 */
[----:B------:R-:W-:Y:S05]  /*8100*/  BPT.TRAP 0x1 ;  /* 0x000000040000795c */ /* 0x000fea0000300000 */
.L_x_120:
[----:B--2---:R-:W2:Y:S01]  /*8110*/  LDL.LU R4, [R1+0x10] ;  /* 0x0000100001047983 */ /* 0x004ea20000300800 */
[----:B------:R-:W-:Y:S01]  /*8120*/  UIADD3 UR4, UPT, UPT, UR5, 0x158, URZ ;  /* 0x0000015805047890 */ /* 0x000fe2000fffe0ff */
[----:B------:R-:W-:Y:S02]  /*8130*/  ISETP.NE.AND P0, PT, R7, RZ, PT ;  /* 0x000000ff0700720c */ /* 0x000fe40003f05270 */
[----:B------:R3:W-:Y:S01]  /*8140*/  STL [R1+0x10], R6 ;  /* 0x0000100601007387 */ /* 0x0007e20000100800 */
[----:B------:R-:W-:Y:S01]  /*8150*/  UPRMT UR4, UR6, 0x654, UR4 ;  /* 0x0000065406047896 */ /* 0x000fe20008000004 */
[----:B------:R-:W-:-:S08]  /*8160*/  LOP3.LUT R0, R0, 0x1, RZ, 0x3c, !PT ;  /* 0x0000000100007812 */ /* 0x000fd000078e3cff */
[----:B------:R-:W-:Y:S01]  /*8170*/  SYNCS.ARRIVE.TRANS64.RED.A1T0 RZ, [UR4], RZ ;  /* 0x000000ffffff79a7 */ /* 0x000fe20008100404 */
[----:B--2---:R-:W-:Y:S01]  /*8180*/  ISETP.EQ.AND P1, PT, R4, R6, PT ;  /* 0x000000060400720c */ /* 0x004fe20003f22270 */
[----:B---3--:R-:W-:-:S12]  /*8190*/  @P0 BRA `(.L_x_121) ;  /* 0xfffffff800240947 */ /* 0x008fd8000383ffff */
[----:B------:R-:W-:-:S09]  /*81a0*/  UISETP.NE.AND UP0, UPT, UR36, 0x8, UPT ;  /* 0x000000082400788c */ /* 0x000fd2000bf05270 */
[----:B------:R-:W-:Y:S05]  /*81b0*/  BRA.U !UP0, `(.L_x_122) ;  /* 0x0000000108047547 */ /* 0x000fea000b800000 */
[----:B------:R-:W-:Y:S05]  /*81c0*/  BPT.TRAP 0x1 ;  /* 0x000000040000795c */ /* 0x000fea0000300000 */
.L_x_122:
[----:B------:R-:W-:Y:S01]  /*81d0*/  ULEA UR4, UR7, UR5, 0x3 ;  /* 0x0000000507047291 */ /* 0x000fe2000f8e18ff */
[----:B-----5:R-:W-:Y:S01]  /*81e0*/  MOV R3, UR8 ;  /* 0x0000000800037c02 */ /* 0x020fe20008000f00 */
[----:B------:R-:W-:-:S03]  /*81f0*/  UIADD3 UR7, UPT, UPT, UR7, 0x1, URZ ;  /* 0x0000000107077890 */ /* 0x000fc6000fffe0ff */
[----:B------:R-:W-:-:S04]  /*8200*/  SHF.L.U32 R3, R3, 0x1f, RZ ;  /* 0x0000001f03037819 */ /* 0x000fc800000006ff */
[----:B------:R-:W2:Y:S02]  /*8210*/  SYNCS.PHASECHK.TRANS64.TRYWAIT P0, [UR4+0xa8], R3 ;  /* 0x0000a803ff0075a7 */ /* 0x000ea40008001104 */
[----:B--2---:R-:W-:Y:S05]  /*8220*/  @!P0 BRA `(.L_x_123) ;  /* 0x0000008000c48947 */ /* 0x004fea0003800000 */
.L_x_256:
[----:B------:R-:W-:Y:S05]  /*8230*/  BRA.U !UP0, `(.L_x_124) ;  /* 0x0000000108047547 */ /* 0x000fea000b800000 */
[----:B------:R-:W-:Y:S05]  /*8240*/  BPT.TRAP 0x1 ;  /* 0x000000040000795c */ /* 0x000fea0000300000 */
.L_x_124:
[----:B------:R-:W-:-:S04]  /*8250*/  UISETP.NE.AND UP1, UPT, UR7, 0x7, UPT ;  /* 0x000000070700788c */ /* 0x000fc8000bf25270 */
[----:B------:R-:W-:-:S04]  /*8260*/  USEL UR4, URZ, 0x1, UP1 ;  /* 0x00000001ff047887 */ /* 0x000fc80008800000 */
[----:B------:R-:W-:Y:S02]  /*8270*/  ULOP3.LUT UR8, UR8, UR4, URZ, 0x3c, !UPT ;  /* 0x0000000408087292 */ /* 0x000fe4000f8e3cff */
[----:B------:R-:W-:-:S04]  /*8280*/  USEL UR4, UR7, URZ, UP1 ;  /* 0x000000ff07047287 */ /* 0x000fc80008800000 */
[----:B------:R-:W-:Y:S01]  /*8290*/  ULEA UR6, UR4, UR5, 0x3 ;  /* 0x0000000504067291 */ /* 0x000fe2000f8e18ff */
[----:B--2---:R-:W-:Y:S01]  /*82a0*/  MOV R3, UR8 ;  /* 0x0000000800037c02 */ /* 0x004fe20008000f00 */
[----:B------:R-:W-:-:S03]  /*82b0*/  UIADD3 UR4, UPT, UPT, UR4, 0x1, URZ ;  /* 0x0000000104047890 */ /* 0x000fc6000fffe0ff */
[----:B------:R-:W-:-:S04]  /*82c0*/  SHF.L.U32 R3, R3, 0x1f, RZ ;  /* 0x0000001f03037819 */ /* 0x000fc800000006ff */
[----:B------:R-:W2:Y:S02]  /*82d0*/  SYNCS.PHASECHK.TRANS64.TRYWAIT P0, [UR6+0xa8], R3 ;  /* 0x0000a803ff0075a7 */ /* 0x000ea40008001106 */
[----:B--2---:R-:W-:Y:S05]  /*82e0*/  @!P0 BRA `(.L_x_125) ;  /* 0x0000008000ac8947 */ /* 0x004fea0003800000 */
.L_x_258:
[----:B------:R-:W-:Y:S05]  /*82f0*/  BRA.U !UP0, `(.L_x_126) ;  /* 0x0000000108047547 */ /* 0x000fea000b800000 */
[----:B------:R-:W-:Y:S05]  /*8300*/  BPT.TRAP 0x1 ;  /* 0x000000040000795c */ /* 0x000fea0000300000 */
.L_x_126:
[----:B------:R-:W-:-:S04]  /*8310*/  UISETP.NE.AND UP1, UPT, UR4, 0x7, UPT ;  /* 0x000000070400788c */ /* 0x000fc8000bf25270 */
[----:B------:R-:W-:Y:S02]  /*8320*/  USEL UR7, URZ, 0x1, UP1 ;  /* 0x00000001ff077887 */ /* 0x000fe40008800000 */
[----:B------:R-:W-:Y:S02]  /*8330*/  USEL UR4, UR4, URZ, UP1 ;  /* 0x000000ff04047287 */ /* 0x000fe40008800000 */
[----:B------:R-:W-:Y:S02]  /*8340*/  ULOP3.LUT UR7, UR8, UR7, URZ, 0x3c, !UPT ;  /* 0x0000000708077292 */ /* 0x000fe4000f8e3cff */
[----:B------:R-:W-:Y:S02]  /*8350*/  ULEA UR6, UR4, UR5, 0x3 ;  /* 0x0000000504067291 */ /* 0x000fe4000f8e18ff */
[----:B------:R-:W-:Y:S02]  /*8360*/  UIADD3 UR4, UPT, UPT, UR4, 0x1, URZ ;  /* 0x0000000104047890 */ /* 0x000fe4000fffe0ff */
[----:B--2---:R-:W-:-:S04]  /*8370*/  MOV R3, UR7 ;  /* 0x0000000700037c02 */ /* 0x004fc80008000f00 */
[----:B------:R-:W-:-:S04]  /*8380*/  SHF.L.U32 R3, R3, 0x1f, RZ ;  /* 0x0000001f03037819 */ /* 0x000fc800000006ff */
[----:B------:R-:W2:Y:S02]  /*8390*/  SYNCS.PHASECHK.TRANS64.TRYWAIT P0, [UR6+0xa8], R3 ;  /* 0x0000a803ff0075a7 */ /* 0x000ea40008001106 */
[----:B--2---:R-:W-:Y:S05]  /*83a0*/  @!P0 BRA `(.L_x_127) ;  /* 0x0000008000948947 */ /* 0x004fea0003800000 */
.L_x_260:
[----:B------:R-:W-:Y:S05]  /*83b0*/  BRA.U !UP0, `(.L_x_128) ;  /* 0x0000000108047547 */ /* 0x000fea000b800000 */
[----:B------:R-:W-:Y:S05]  /*83c0*/  BPT.TRAP 0x1 ;  /* 0x000000040000795c */ /* 0x000fea0000300000 */
.L_x_128:
        /* <DEDUP_REMOVED lines=10> */
.L_x_262:
[----:B------:R-:W-:Y:S05]  /*8470*/  BRA.U !UP0, `(.L_x_130) ;  /* 0x0000000108047547 */ /* 0x000fea000b800000 */
[----:B------:R-:W-:Y:S05]  /*8480*/  BPT.TRAP 0x1 ;  /* 0x000000040000795c */ /* 0x000fea0000300000 */
.L_x_130:
        /* <DEDUP_REMOVED lines=10> */
.L_x_264:
[----:B------:R-:W-:Y:S05]  /*8530*/  BRA.U !UP0, `(.L_x_132) ;  /* 0x0000000108047547 */ /* 0x000fea000b800000 */
[----:B------:R-:W-:Y:S05]  /*8540*/  BPT.TRAP 0x1 ;  /* 0x000000040000795c */ /* 0x000fea0000300000 */
.L_x_132:
        /* <DEDUP_REMOVED lines=10> */
.L_x_266:
[----:B------:R-:W-:Y:S05]  /*85f0*/  BRA.U !UP0, `(.L_x_134) ;  /* 0x0000000108047547 */ /* 0x000fea000b800000 */
[----:B------:R-:W-:Y:S05]  /*8600*/  BPT.TRAP 0x1 ;  /* 0x000000040000795c */ /* 0x000fea0000300000 */
.L_x_134:
[----:B------:R-:W-:-:S04]  /*8610*/  UISETP.NE.AND UP0, UPT, UR4, 0x7, UPT ;  /* 0x000000070400788c */ /* 0x000fc8000bf05270 */
[----:B------:R-:W-:Y:S02]  /*8620*/  USEL UR6, URZ, 0x1, UP0 ;  /* 0x00000001ff067887 */ /* 0x000fe40008000000 */
[----:B------:R-:W-:Y:S02]  /*8630*/  USEL UR4, UR4, URZ, UP0 ;  /* 0x000000ff04047287 */ /* 0x000fe40008000000 */
[----:B------:R-:W-:Y:S02]  /*8640*/  ULOP3.LUT UR6, UR7, UR6, URZ, 0x3c, !UPT ;  /* 0x0000000607067292 */ /* 0x000fe4000f8e3cff */
[----:B------:R-:W-:-:S04]  /*8650*/  ULEA UR4, UR4, UR5, 0x3 ;  /* 0x0000000504047291 */ /* 0x000fc8000f8e18ff */
[----:B------:R-:W-:Y:S02]  /*8660*/  IMAD.U32 R2, RZ, RZ, UR6 ;  /* 0x00000006ff027e24 */ /* 0x000fe4000f8e00ff */
[----:B--2---:R-:W-:-:S03]  /*8670*/  MOV R0, UR4 ;  /* 0x0000000400007c02 */ /* 0x004fc60008000f00 */
[----:B------:R-:W-:-:S07]  /*8680*/  SHF.L.U32 R3, R2, 0x1f, RZ ;  /* 0x0000001f02037819 */ /* 0x000fce00000006ff */
.L_x_135:
[----:B--2---:R2:W3:Y:S02]  /*8690*/  SYNCS.PHASECHK.TRANS64.TRYWAIT P0, [R0+URZ+0xa8], R3 ;  /* 0x0000a803000075a7 */ /* 0x0044e400080011ff */
[----:B---3--:R-:W-:Y:S05]  /*86a0*/  @!P0 NANOSLEEP.SYNCS 0x989680 ;  /* 0x009896800000895d */ /* 0x008fea0003900000 */
[----:B------:R-:W3:Y:S02]  /*86b0*/  @!P0 SYNCS.PHASECHK.TRANS64 P0, [R0+URZ+0xa8], R3 ;  /* 0x0000a803000085a7 */ /* 0x000ee400080010ff */
[----:B---3--:R-:W-:Y:S05]  /*86c0*/  @P0 EXIT ;  /* 0x000000000000094d */ /* 0x008fea0003800000 */
[----:B------:R-:W-:Y:S05]  /*86d0*/  BRA `(.L_x_135) ;  /* 0xfffffffc00ec7947 */ /* 0x000fea000383ffff */
.L_x_112:
[----:B------:R-:W-:-:S08]  /*86e0*/  NOP ;  /* 0x0000000000007918 */ /* 0x000fd00000000000 */
[----:B---345:R-:W-:-:S00]  /*86f0*/  USETMAXREG.DEALLOC.CTAPOOL 0x30 ;  /* 0x00000030000079c8 */ /* 0x038fc000080e0500 */
[----:B------:R-:W-:Y:S05]  /*8700*/  EXIT ;  /* 0x000000000000794d */ /* 0x000fea0003800000 */
.L_x_297:
[----:B------:R-:W-:-:S08]  /*8710*/  NOP ;  /* 0x0000000000007918 */ /* 0x000fd00000000000 */
[----:B---345:R-:W1:-:S00]  /*8720*/  USETMAXREG.DEALLOC.CTAPOOL 0x30 ;  /* 0x00000030000079c8 */ /* 0x038e4000080e0500 */
[----:B-1----:R-:W1:Y:S01]  /*8730*/  LDC.64 R32, c[0x0][0x900] ;  /* 0x00024000ff207b82 */ /* 0x002e620000000a00 */
[----:B------:R-:W-:Y:S02]  /*8740*/  ELECT P0, URZ, PT ;  /* 0x0000000000ff782f */ /* 0x000fe40003800000 */
[----:B------:R-:W-:Y:S01]  /*8750*/  PLOP3.LUT P2, PT, PT, PT, PT, 0x8, 0x80 ;  /* 0x000000000080781c */ /* 0x000fe20003f4e170 */
[----:B------:R-:W-:Y:S01]  /*8760*/  UMOV UR17, 0x400 ;  /* 0x0000040000117882 */ /* 0x000fe20000000000 */
[----:B------:R-:W2:Y:S01]  /*8770*/  LDCU.64 UR4, c[0x0][0xb00] ;  /* 0x00016000ff0477ac */ /* 0x000ea20008000a00 */
[----:B------:R-:W-:Y:S02]  /*8780*/  IMAD.MOV.U32 R0, RZ, RZ, RZ ;  /* 0x000000ffff007224 */ /* 0x000fe400078e00ff */
[----:B------:R-:W1:Y:S01]  /*8790*/  LDC.64 R34, c[0x0][0x908] ;  /* 0x00024200ff227b82 */ /* 0x000e620000000a00 */
[----:B------:R-:W-:Y:S02]  /*87a0*/  ULEA UR17, UR15, UR17, 0x18 ;  /* 0x000000110f117291 */ /* 0x000fe4000f8ec0ff */
[----:B------:R-:W-:Y:S01]  /*87b0*/  UIMAD UR22, UR37, 0xc, URZ ;  /* 0x0000000c251678a4 */ /* 0x000fe2000f8e02ff */
[----:B------:R-:W3:Y:S04]  /*87c0*/  LDCU UR18, c[0x0][0x898] ;  /* 0x00011300ff1277ac */ /* 0x000ee80008000800 */
[----:B------:R-:W4:Y:S01]  /*87d0*/  LDC.64 R28, c[0x0][0x910] ;  /* 0x00024400ff1c7b82 */ /* 0x000f220000000a00 */
[----:B------:R-:W1:Y:S01]  /*87e0*/  LDCU UR19, c[0x0][0x880] ;  /* 0x00011000ff1377ac */ /* 0x000e620008000800 */
[----:B------:R-:W1:Y:S06]  /*87f0*/  LDCU.64 UR14, c[0x0][0x890] ;  /* 0x00011200ff0e77ac */ /* 0x000e6c0008000a00 */
[----:B------:R-:W4:Y:S01]  /*8800*/  LDC.64 R30, c[0x0][0x918] ;  /* 0x00024600ff1e7b82 */ /* 0x000f220000000a00 */
[----:B------:R-:W1:Y:S01]  /*8810*/  LDCU.64 UR12, c[0x0][0x888] ;  /* 0x00011100ff0c77ac */ /* 0x000e620008000a00 */
[----:B--2---:R-:W-:-:S02]  /*8820*/  UIMAD.WIDE.U32 UR22, UR22, 0x80, UR4 ;  /* 0x00000080161678a5 */ /* 0x004fc4000f8e0004 */
[----:B------:R-:W-:-:S04]  /*8830*/  UPLOP3.LUT UP1, UPT, UPT, UPT, UPT, 0x40, 0x4 ;  /* 0x000000000004789c */ /* 0x000fc80003f2e870 */
[----:B------:R-:W2:Y:S01]  /*8840*/  LDC.64 R24, c[0x0][0x920] ;  /* 0x00024800ff187b82 */ /* 0x000ea20000000a00 */
[----:B-1----:R-:W-:Y:S07]  /*8850*/  @P0 STS.128 [UR17+0x200], R32 ;  /* 0x00020020ff000988 */ /* 0x002fee0008000c11 */
[----:B------:R-:W2:Y:S08]  /*8860*/  LDC.64 R26, c[0x0][0x928] ;  /* 0x00024a00ff1a7b82 */ /* 0x000eb00000000a00 */
[----:B------:R-:W1:Y:S01]  /*8870*/  LDC.64 R20, c[0x0][0x930] ;  /* 0x00024c00ff147b82 */ /* 0x000e620000000a00 */
[----:B----4-:R-:W-:Y:S07]  /*8880*/  @P0 STS.128 [UR17+0x210], R28 ;  /* 0x0002101cff000988 */ /* 0x010fee0008000c11 */
[----:B------:R-:W1:Y:S08]  /*8890*/  LDC.64 R22, c[0x0][0x938] ;  /* 0x00024e00ff167b82 */ /* 0x000e700000000a00 */
[----:B------:R-:W4:Y:S01]  /*88a0*/  LDC.64 R16, c[0x0][0x940] ;  /* 0x00025000ff107b82 */ /* 0x000f220000000a00 */
[----:B--2---:R-:W-:Y:S07]  /*88b0*/  @P0 STS.128 [UR17+0x220], R24 ;  /* 0x00022018ff000988 */ /* 0x004fee0008000c11 */
[----:B------:R-:W4:Y:S08]  /*88c0*/  LDC.64 R18, c[0x0][0x948] ;  /* 0x00025200ff127b82 */ /* 0x000f300000000a00 */
        /* <DEDUP_REMOVED lines=8> */
[----:B------:R-:W4:Y:S01]  /*8950*/  LDC.64 R6, c[0x0][0x978] ;  /* 0x00025e00ff067b82 */ /* 0x000f220000000a00 */
[----:B-1----:R1:W-:Y:S04]  /*8960*/  @P0 STS.128 [UR17+0x260], R8 ;  /* 0x00026008ff000988 */ /* 0x0023e80008000c11 */
[----:B----4-:R2:W-:Y:S01]  /*8970*/  @P0 STS.128 [UR17+0x270], R4 ;  /* 0x00027004ff000988 */ /* 0x0105e20008000c11 */
[----:B------:R-:W-:Y:S01]  /*8980*/  NOP ;  /* 0x0000000000007918 */ /* 0x000fe20000000000 */
[----:B------:R-:W-:Y:S01]  /*8990*/  SYNCS.ARRIVE.TRANS64.A1T0 RZ, [UR17+0x180], RZ ;  /* 0x000180ffffff79a7 */ /* 0x000fe20008100011 */
[----:B-1-3--:R-:W-:-:S07]  /*89a0*/  IMAD.MOV.U32 R8, RZ, RZ, 0x1 ;  /* 0x00000001ff087424 */ /* 0x00afce00078e00ff */
.L_x_161:
[----:B-----5:R-:W-:Y:S05]  /*89b0*/  @P2 BRA `(.L_x_136) ;  /* 0x0000000400082947 */ /* 0x020fea0003800000 */
[----:B------:R-:W1:Y:S01]  /*89c0*/  S2R R9, SR_LANEID ;  /* 0x0000000000097919 */ /* 0x000e620000000000 */
[----:B------:R-:W-:Y:S01]  /*89d0*/  ELECT P0, URZ, PT ;  /* 0x0000000000ff782f */ /* 0x000fe20003800000 */
[----:B------:R-:W-:Y:S01]  /*89e0*/  IMAD.U32 R10, RZ, RZ, UR17 ;  /* 0x00000011ff0a7e24 */ /* 0x000fe2000f8e00ff */
[----:B------:R-:W-:Y:S01]  /*89f0*/  BSSY.RECONVERGENT B0, `(.L_x_137) ;  /* 0x0000033000007945 */ /* 0x000fe20003800200 */
[----:B-1----:R-:W-:-:S05]  /*8a00*/  IMAD.SHL.U32 R9, R9, 0x4, RZ ;  /* 0x0000000409097824 */ /* 0x002fca00078e00ff */
[----:B------:R-:W-:-:S05]  /*8a10*/  IADD3 R10, PT, PT, R9, 0x200, R10 ;  /* 0x00000200090a7810 */ /* 0x000fca0007ffe00a */
[----:B------:R-:W-:Y:S05]  /*8a20*/  @!P0 BRA `(.L_x_138) ;  /* 0x0000000000bc8947 */ /* 0x000fea0003800000 */
[----:B--2---:R-:W2:Y:S01]  /*8a30*/  LDL R4, [R1+0x10] ;  /* 0x0000100001047983 */ /* 0x004ea20000100800 */
[----:B------:R-:W1:Y:S08]  /*8a40*/  LDC.64 R2, c[0x0][0xb10] ;  /* 0x0002c400ff027b82 */ /* 0x000e700000000a00 */
[----:B------:R-:W2:Y:S01]  /*8a50*/  LDC.64 R6, c[0x0][0x390] ;  /* 0x0000e400ff067b82 */ /* 0x000ea20000000a00 */
[----:B-1----:R-:W-:-:S04]  /*8a60*/  ISETP.NE.U32.AND P1, PT, R2, RZ, PT ;  /* 0x000000ff0200720c */ /* 0x002fc80003f25070 */
[----:B------:R-:W-:-:S13]  /*8a70*/  ISETP.NE.AND.EX P1, PT, R3, RZ, PT, P1 ;  /* 0x000000ff0300720c */ /* 0x000fda0003f25310 */
[----:B------:R-:W1:Y:S01]  /*8a80*/  @P1 LDC.64 R2, c[0x0][0xb10] ;  /* 0x0002c400ff021b82 */ /* 0x000e620000000a00 */
[----:B--2---:R-:W-:-:S04]  /*8a90*/  IMAD.WIDE R6, R4, 0xc, R6 ;  /* 0x0000000c04067825 */ /* 0x004fc800078e0206 */
[----:B-1----:R-:W-:Y:S01]  /*8aa0*/  @P1 IMAD.WIDE R18, R4, 0x8, R2 ;  /* 0x0000000804121825 */ /* 0x002fe200078e0202 */
[----:B------:R-:W2:Y:S02]  /*8ab0*/  LDG.E R14, desc[UR38][R6.64] ;  /* 0x00000026060e7981 */ /* 0x000ea4000c1e1900 */
[----:B------:R-:W1:Y:S02]  /*8ac0*/  LDC.64 R2, c[0x0][0xb08] ;  /* 0x0002c200ff027b82 */ /* 0x000e640000000a00 */
[----:B------:R-:W3:Y:S04]  /*8ad0*/  @P1 LDG.E.64 R12, desc[UR38][R18.64] ;  /* 0x00000026120c1981 */ /* 0x000ee8000c1e1b00 */
[----:B------:R4:W5:Y:S01]  /*8ae0*/  LDG.E R5, desc[UR38][R6.64+0x4] ;  /* 0x0000042606057981 */ /* 0x000962000c1e1900 */
[----:B-1----:R-:W-:-:S04]  /*8af0*/  ISETP.NE.U32.AND P0, PT, R2, RZ, PT ;  /* 0x000000ff0200720c */ /* 0x002fc80003f05070 */
[----:B------:R-:W-:-:S13]  /*8b00*/  ISETP.NE.AND.EX P0, PT, R3, RZ, PT, P0 ;  /* 0x000000ff0300720c */ /* 0x000fda0003f05300 */
[----:B------:R-:W1:Y:S02]  /*8b10*/  @P0 LDC.64 R2, c[0x0][0xb08] ;  /* 0x0002c200ff020b82 */ /* 0x000e640000000a00 */
[----:B-1----:R-:W-:Y:S02]  /*8b20*/  @P0 IMAD.WIDE R16, R4, 0x8, R2 ;  /* 0x0000000804100825 */ /* 0x002fe400078e0202 */
[----:B------:R-:W1:Y:S04]  /*8b30*/  LDS R3, [UR17+0x21c] ;  /* 0x00021c11ff037984 */ /* 0x000e680008000800 */
[----:B------:R-:W5:Y:S01]  /*8b40*/  @P0 LDG.E.64 R16, desc[UR38][R16.64] ;  /* 0x0000002610100981 */ /* 0x000f62000c1e1b00 */
[----:B------:R-:W-:Y:S01]  /*8b50*/  UIADD3 UR4, UPT, UPT, UR17, 0x200, URZ ;  /* 0x0000020011047890 */ /* 0x000fe2000fffe0ff */
[----:B----4-:R-:W-:-:S02]  /*8b60*/  CS2R R6, SRZ ;  /* 0x0000000000067805 */ /* 0x010fc4000001ff00 */
[----:B------:R-:W-:Y:S01]  /*8b70*/  STS [UR17+0x230], RZ ;  /* 0x000230ffff007988 */ /* 0x000fe20008000811 */
[----:B--2---:R-:W-:-:S05]  /*8b80*/  SHF.R.S32.HI R15, RZ, 0x1f, R14 ;  /* 0x0000001fff0f7819 */ /* 0x004fca000001140e */
[----:B------:R-:W-:-:S05]  /*8b90*/  @!P1 IMAD.MOV.U32 R13, RZ, RZ, R15 ;  /* 0x000000ffff0d9224 */ /* 0x000fca00078e000f */
[----:B---3--:R-:W-:-:S04]  /*8ba0*/  LOP3.LUT R11, R13, 0x1fffffff, RZ, 0xc0, !PT ;  /* 0x1fffffff0d0b7812 */ /* 0x008fc800078ec0ff */
[----:B------:R-:W-:-:S04]  /*8bb0*/  SHF.R.U32.HI R2, RZ, 0x4, R11 ;  /* 0x00000004ff027819 */ /* 0x000fc8000001160b */
[----:B-1----:R-:W-:-:S05]  /*8bc0*/  LOP3.LUT R4, R3, 0xf, R2, 0xb8, !PT ;  /* 0x0000000f03047812 */ /* 0x002fca00078eb802 */
[----:B------:R-:W-:Y:S04]  /*8bd0*/  STS [UR17+0x21c], R4 ;  /* 0x00021c04ff007988 */ /* 0x000fe80008000811 */
[----:B------:R-:W1:Y:S02]  /*8be0*/  LDS R2, [UR17+0x21c] ;  /* 0x00021c11ff027984 */ /* 0x000e640008000800 */
[----:B-1----:R-:W-:-:S05]  /*8bf0*/  LOP3.LUT R15, R2, 0xf0, RZ, 0xb8, !PT ;  /* 0x000000f0020f7812 */ /* 0x002fca00078eb8ff */
[----:B------:R-:W-:Y:S04]  /*8c00*/  STS [UR17+0x21c], R15 ;  /* 0x00021c0fff007988 */ /* 0x000fe80008000811 */
[----:B------:R-:W1:Y:S01]  /*8c10*/  LDS R3, [UR17+0x21c] ;  /* 0x00021c11ff037984 */ /* 0x000e620008000800 */
[----:B------:R-:W-:-:S05]  /*8c20*/  IMAD.U32 R2, RZ, RZ, UR4 ;  /* 0x00000004ff027e24 */ /* 0x000fca000f8e00ff */
[----:B------:R-:W-:Y:S02]  /*8c30*/  SHF.R.U64 R2, R2, 0x4, RZ ;  /* 0x0000000402027819 */ /* 0x000fe400000012ff */
[----:B-1----:R-:W-:-:S05]  /*8c40*/  LOP3.LUT R3, R3, 0xf00, RZ, 0xb8, !PT ;  /* 0x00000f0003037812 */ /* 0x002fca00078eb8ff */
[----:B------:R-:W-:Y:S04]  /*8c50*/  STS.64 [UR17+0x218], R2 ;  /* 0x00021802ff007988 */ /* 0x000fe80008000a11 */
[----:B------:R-:W1:Y:S01]  /*8c60*/  LDS R13, [UR17+0x21c] ;  /* 0x00021c11ff0d7984 */ /* 0x000e620008000800 */
[----:B------:R-:W-:Y:S02]  /*8c70*/  @!P1 IMAD.MOV.U32 R12, RZ, RZ, R14 ;  /* 0x000000ffff0c9224 */ /* 0x000fe400078e000e */
[----:B------:R-:W-:Y:S02]  /*8c80*/  VIADD R4, R14, 0xffffffff ;  /* 0xffffffff0e047836 */ /* 0x000fe40000000000 */
[----:B-----5:R-:W-:Y:S01]  /*8c90*/  VIADD R5, R5, 0xffffffff ;  /* 0xffffffff05057836 */ /* 0x020fe20000000000 */
[----:B------:R-:W-:Y:S01]  /*8ca0*/  SHF.R.U64 R11, R12, 0x4, R11 ;  /* 0x000000040c0b7819 */ /* 0x000fe2000000120b */
[----:B------:R3:W-:Y:S04]  /*8cb0*/  STS [UR17+0x210], R2 ;  /* 0x00021002ff007988 */ /* 0x0007e80008000811 */
[----:B------:R3:W-:Y:S04]  /*8cc0*/  STS [UR17+0x214], R2 ;  /* 0x00021402ff007988 */ /* 0x0007e80008000811 */
[----:B------:R3:W-:Y:S04]  /*8cd0*/  STS.128 [UR17+0x220], R4 ;  /* 0x00022004ff007988 */ /* 0x0007e80008000c11 */
[----:B------:R3:W-:Y:S04]  /*8ce0*/  STS [UR17+0x20c], R11 ;  /* 0x00020c0bff007988 */ /* 0x0007e80008000811 */
[----:B------:R3:W-:Y:S01]  /*8cf0*/  @P0 STS.64 [UR17+0x200], R16 ;  /* 0x00020010ff000988 */ /* 0x0007e20008000a11 */
[----:B-1----:R-:W-:-:S05]  /*8d00*/  LOP3.LUT R13, R13, 0xf000, RZ, 0xb8, !PT ;  /* 0x0000f0000d0d7812 */ /* 0x002fca00078eb8ff */
[----:B------:R3:W-:Y:S02]  /*8d10*/  STS [UR17+0x21c], R13 ;  /* 0x00021c0dff007988 */ /* 0x0007e40008000811 */
.L_x_138:
[----:B------:R-:W-:Y:S05]  /*8d20*/  BSYNC.RECONVERGENT B0 ;  /* 0x0000000000007941 */ /* 0x000fea0003800200 */
.L_x_137:
[----:B------:R-:W-:Y:S01]  /*8d30*/  NOP ;  /* 0x0000000000007918 */ /* 0x000fe20000000000 */
[----:B------:R-:W1:Y:S01]  /*8d40*/  LDS R10, [R10] ;  /* 0x000000000a0a7984 */ /* 0x000e620000000800 */
[----:B------:R-:W-:Y:S02]  /*8d50*/  ELECT P1, URZ, PT ;  /* 0x0000000000ff782f */ /* 0x000fe40003820000 */
[----:B---3--:R-:W-:Y:S01]  /*8d60*/  IADD3 R2, P0, PT, R9, UR22, RZ ;  /* 0x0000001609027c10 */ /* 0x008fe2000ff1e0ff */
[----:B------:R-:W-:Y:S04]  /*8d70*/  BSSY.RECONVERGENT B0, `(.L_x_139) ;  /* 0x0000005000007945 */ /* 0x000fe80003800200 */
[----:B------:R-:W-:-:S06]  /*8d80*/  IMAD.X R3, RZ, RZ, UR23, P0 ;  /* 0x00000017ff037e24 */ /* 0x000fcc00080e06ff */
[----:B------:R-:W-:Y:S05]  /*8d90*/  @!P1 BRA `(.L_x_140) ;  /* 0x0000000000089947 */ /* 0x000fea0003800000 */
[----:B------:R0:W-:Y:S01]  /*8da0*/  UTMACMDFLUSH ;  /* 0x00000000000079b7 */ /* 0x0001e20000000000 */
[----:B------:R-:W-:-:S04]  /*8db0*/  DEPBAR.LE SB0, 0x0 ;  /* 0x000080000000791a */ /* 0x000fc80000000000 */
.L_x_140:
[----:B------:R-:W-:Y:S05]  /*8dc0*/  BSYNC.RECONVERGENT B0 ;  /* 0x0000000000007941 */ /* 0x000fea0003800200 */
.L_x_139:
[----:B-1----:R1:W5:Y:S02]  /*8dd0*/  ATOMG.E.EXCH.STRONG.GPU PT, RZ, [R2], R10 ;  /* 0x0000000a02ff73a8 */ /* 0x00236400041ee100 */
.L_x_136:
[----:B------:R-:W-:-:S09]  /*8de0*/  UISETP.NE.AND UP0, UPT, UR36, 0x1, UPT ;  /* 0x000000012400788c */ /* 0x000fd2000bf05270 */
[----:B------:R-:W-:Y:S05]  /*8df0*/  BRA.U UP0, `(.L_x_141) ;  /* 0x0000000100047547 */ /* 0x000fea000b800000 */
[----:B------:R-:W-:Y:S05]  /*8e00*/  BPT.TRAP 0x1 ;  /* 0x000000040000795c */ /* 0x000fea0000300000 */
.L_x_141:
[----:B-1----:R-:W-:Y:S01]  /*8e10*/  SHF.L.U32 R3, R0, 0x1f, RZ ;  /* 0x0000001f00037819 */ /* 0x002fe200000006ff */
[----:B------:R-:W1:Y:S03]  /*8e20*/  S2UR UR20, SR_CgaCtaId ;  /* 0x00000000001479c3 */ /* 0x000e660000008800 */
[----:B-----5:R-:W3:Y:S02]  /*8e30*/  SYNCS.PHASECHK.TRANS64.TRYWAIT P0, [UR17+0x150], R3 ;  /* 0x00015003ff0075a7 */ /* 0x020ee40008001111 */
[----:B-1-3--:R-:W-:Y:S05]  /*8e40*/  @!P0 BRA `(.L_x_142) ;  /* 0x00000078004c8947 */ /* 0x00afea0003800000 */
.L_x_268:
[----:B------:R-:W-:Y:S02]  /*8e50*/  UMOV UR17, 0x400 ;  /* 0x0000040000117882 */ /* 0x000fe40000000000 */
[----:B------:R-:W-:-:S09]  /*8e60*/  ULEA UR17, UR20, UR17, 0x18 ;  /* 0x0000001114117291 */ /* 0x000fd2000f8ec0ff */
[----:B--2---:R-:W2:Y:S01]  /*8e70*/  LDS.128 R4, [UR17+0x190] ;  /* 0x00019011ff047984 */ /* 0x004ea20008000c00 */
[----:B------:R-:W-:Y:S01]  /*8e80*/  @!PT LDS RZ, [RZ] ;  /* 0x00000000fffff984 */ /* 0x000fe20000000800 */
[----:B------:R-:W-:Y:S01]  /*8e90*/  @!PT LDS RZ, [RZ] ;  /* 0x00000000fffff984 */ /* 0x000fe20000000800 */
[----:B------:R-:W-:Y:S01]  /*8ea0*/  @!PT LDS RZ, [RZ] ;  /* 0x00000000fffff984 */ /* 0x000fe20000000800 */
[----:B------:R-:W-:Y:S01]  /*8eb0*/  @!PT LDS RZ, [RZ] ;  /* 0x00000000fffff984 */ /* 0x000fe20000000800 */
[----:B------:R3:W-:Y:S06]  /*8ec0*/  MEMBAR.ALL.CTA ;  /* 0x0000000000007992 */ /* 0x0007ec0000008000 */
[----:B---3--:R-:W3:Y:S01]  /*8ed0*/  FENCE.VIEW.ASYNC.S ;  /* 0x00000000000073c6 */ /* 0x008ee20000000000 */
[----:B------:R-:W-:Y:S05]  /*8ee0*/  BRA.U UP0, `(.L_x_143) ;  /* 0x0000000100047547 */ /* 0x000fea000b800000 */
[----:B------:R-:W-:Y:S05]  /*8ef0*/  BPT.TRAP 0x1 ;  /* 0x000000040000795c */ /* 0x000fea0000300000 */
.L_x_143:
[----:B------:R-:W-:-:S04]  /*8f00*/  UIADD3 UR4, UPT, UPT, UR17, 0x158, URZ ;  /* 0x0000015811047890 */ /* 0x000fc8000fffe0ff */
[----:B------:R-:W-:-:S09]  /*8f10*/  UPRMT UR4, UR20, 0x654, UR4 ;  /* 0x0000065414047896 */ /* 0x000fd20008000004 */
[----:B---3--:R-:W-:Y:S01]  /*8f20*/  SYNCS.ARRIVE.TRANS64.RED.A1T0 RZ, [UR4], RZ ;  /* 0x000000ffffff79a7 */ /* 0x008fe20008100404 */
[----:B------:R-:W-:Y:S05]  /*8f30*/  BRA.U UP1, `(.L_x_144) ;  /* 0x0000000101107547 */ /* 0x000fea000b800000 */
[----:B-1----:R-:W-:-:S04]  /*8f40*/  MOV R3, UR16 ;  /* 0x0000001000037c02 */ /* 0x002fc80008000f00 */
[----:B------:R-:W-:-:S04]  /*8f50*/  SHF.L.U32 R3, R3, 0x1f, RZ ;  /* 0x0000001f03037819 */ /* 0x000fc800000006ff */
[----:B------:R-:W1:Y:S02]  /*8f60*/  SYNCS.PHASECHK.TRANS64.TRYWAIT P0, [UR17+0x148], R3 ;  /* 0x00014803ff0075a7 */ /* 0x000e640008001111 */
[----:B-1----:R-:W-:Y:S05]  /*8f70*/  @!P0 BRA `(.L_x_145) ;  /* 0x0000007800188947 */ /* 0x002fea0003800000 */
.L_x_144:
[----:B------:R-:W-:Y:S05]  /*8f80*/  @P2 BRA `(.L_x_146) ;  /* 0x0000000000102947 */ /* 0x000fea0003800000 */
[----:B------:R-:W-:-:S04]  /*8f90*/  DEPBAR {5,4,3,2,1,0} ;  /* 0x0000003f0000791a */ /* 0x000fc80000000000 */
[----:B------:R-:W3:Y:S02]  /*8fa0*/  CCTL.E.C.LDCU.IV.DEEP [UR22] ;  /* 0x0000000016007540 */ /* 0x000ee40009c08000 */
[----:B---3--:R3:W-:Y:S01]  /*8fb0*/  UTMACCTL.IV [UR22] ;  /* 0x00000000160079b9 */ /* 0x0087e20008000000 */
[----:B------:R-:W-:Y:S01]  /*8fc0*/  NOP ;  /* 0x0000000000007918 */ /* 0x000fe20000000000 */
.L_x_146:
[----:B-1----:R-:W4:Y:S04]  /*8fd0*/  LDL.LU R2, [R1] ;  /* 0x0000000001027983 */ /* 0x002f280000300800 */
[----:B------:R1:W5:Y:S01]  /*8fe0*/  LDL R9, [R1+0x10] ;  /* 0x0000100001097983 */ /* 0x0003620000100800 */
[----:B------:R-:W-:Y:S02]  /*8ff0*/  UISETP.NE.U32.AND UP0, UPT, UR14, URZ, UPT ;  /* 0x000000ff0e00728c */ /* 0x000fe4000bf05070 */
[----:B------:R-:W-:Y:S02]  /*9000*/  USHF.L.U32 UR11, UR40, 0x7, URZ ;  /* 0x00000007280b7899 */ /* 0x000fe400080006ff */
[----:B------:R-:W-:Y:S01]  /*9010*/  UISETP.NE.AND.EX UP0, UPT, UR15, URZ, UPT, UP0 ;  /* 0x000000ff0f00728c */ /* 0x000fe2000bf05300 */
[----:B----4-:R-:W-:-:S13]  /*9020*/  R2UR UR10, R2 ;  /* 0x00000000020a72ca */ /* 0x010fda00000e0000 */
[----:B------:R-:W-:Y:S01]  /*9030*/  USHF.L.U32 UR10, UR10, 0x7, URZ ;  /* 0x000000070a0a7899 */ /* 0x000fe200080006ff */
[----:B-1----:R-:W-:Y:S11]  /*9040*/  BRA.U !UP0, `(.L_x_147) ;  /* 0x0000000108187547 */ /* 0x002ff6000b800000 */
[----:B------:R-:W1:Y:S02]  /*9050*/  LDC.64 R2, c[0x0][0x890] ;  /* 0x00022400ff027b82 */ /* 0x000e640000000a00 */
[----:B-1---5:R-:W-:-:S05]  /*9060*/  IMAD.WIDE R10, R9, 0x8, R2 ;  /* 0x00000008090a7825 */ /* 0x022fca00078e0202 */
[----:B------:R-:W4:Y:S04]  /*9070*/  LDG.E.64 R2, desc[UR38][R10.64] ;  /* 0x000000260a027981 */ /* 0x000f28000c1e1b00 */
[----:B----4-:R-:W4:Y:S02]  /*9080*/  LD.E R2, desc[UR38][R2.64] ;  /* 0x0000002602027980 */ /* 0x010f24000c101900 */
[----:B----4-:R-:W-:Y:S01]  /*9090*/  FSETP.NEU.AND P1, PT, R2, RZ, PT ;  /* 0x000000ff0200720b */ /* 0x010fe20003f2d000 */
[----:B------:R-:W-:-:S12]  /*90a0*/  BRA `(.L_x_148) ;  /* 0x0000000000247947 */ /* 0x000fd80003800000 */
.L_x_147:
[----:B------:R-:W-:Y:S01]  /*90b0*/  UISETP.NE.U32.AND UP0, UPT, UR12, URZ, UPT ;  /* 0x000000ff0c00728c */ /* 0x000fe2000bf05070 */
[----:B------:R-:W-:-:S03]  /*90c0*/  FSETP.NEU.AND P1, PT, RZ, UR19, PT ;  /* 0x00000013ff007c0b */ /* 0x000fc6000bf2d000 */
[----:B------:R-:W-:-:S09]  /*90d0*/  UISETP.NE.AND.EX UP0, UPT, UR13, URZ, UPT, UP0 ;  /* 0x000000ff0d00728c */ /* 0x000fd2000bf05300 */
[----:B------:R-:W-:Y:S05]  /*90e0*/  BRA.U !UP0, `(.L_x_148) ;  /* 0x0000000108147547 */ /* 0x000fea000b800000 */
[----:B------:R-:W1:Y:S01]  /*90f0*/  LDC.64 R10, c[0x0][0x888] ;  /* 0x00022200ff0a7b82 */ /* 0x000e620000000a00 */
[----:B-----5:R-:W-:-:S04]  /*9100*/  IMAD R2, R9, UR18, RZ ;  /* 0x0000001209027c24 */ /* 0x020fc8000f8e02ff */
[----:B-1----:R-:W-:-:S06]  /*9110*/  IMAD.WIDE R2, R2, 0x4, R10 ;  /* 0x0000000402027825 */ /* 0x002fcc00078e020a */
[----:B------:R-:W4:Y:S02]  /*9120*/  LDG.E R2, desc[UR38][R2.64] ;  /* 0x0000002602027981 */ /* 0x000f24000c1e1900 */
[----:B----4-:R-:W-:-:S13]  /*9130*/  FSETP.NEU.AND P1, PT, R2, RZ, PT ;  /* 0x000000ff0200720b */ /* 0x010fda0003f2d000 */
.L_x_148:
[----:B------:R-:W-:Y:S01]  /*9140*/  UISETP.NE.AND UP0, UPT, UR36, 0x3, UPT ;  /* 0x000000032400788c */ /* 0x000fe2000bf05270 */
[----:B------:R-:W-:-:S04]  /*9150*/  ELECT P0, URZ, PT ;  /* 0x0000000000ff782f */ /* 0x000fc80003800000 */
[----:B------:R-:W-:-:S04]  /*9160*/  PLOP3.LUT P0, PT, P1, P0, PT, 0x80, 0x8 ;  /* 0x000000000008781c */ /* 0x000fc80000f01070 */
[----:B------:R-:W-:Y:S09]  /*9170*/  BRA.U !UP0, `(.L_x_149) ;  /* 0x0000000108047547 */ /* 0x000ff2000b800000 */
[----:B---3--:R-:W-:Y:S05]  /*9180*/  BPT.TRAP 0x1 ;  /* 0x000000040000795c */ /* 0x008fea0000300000 */
.L_x_149:
[----:B------:R-:W-:-:S04]  /*9190*/  SHF.L.U32 R3, R8, 0x1f, RZ ;  /* 0x0000001f08037819 */ /* 0x000fc800000006ff */
[----:B------:R-:W1:Y:S02]  /*91a0*/  SYNCS.PHASECHK.TRANS64.TRYWAIT P1, [UR17+0x130], R3 ;  /* 0x00013003ff0075a7 */ /* 0x000e640008021111 */
[----:B-1----:R-:W-:Y:S05]  /*91b0*/  @!P1 BRA `(.L_x_150) ;  /* 0x0000007400a09947 */ /* 0x002fea0003800000 */
.L_x_271:
[----:B------:R-:W-:Y:S04]  /*91c0*/  BSSY.RECONVERGENT B0, `(.L_x_151) ;  /* 0x000000b000007945 */ /* 0x000fe80003800200 */
[----:B------:R-:W-:Y:S05]  /*91d0*/  @!P0 BRA `(.L_x_152) ;  /* 0x0000000000248947 */ /* 0x000fea0003800000 */
[----:B------:R-:W-:Y:S02]  /*91e0*/  UIADD3 UR8, UPT, UPT, UR17, 0x400, URZ ;  /* 0x0000040011087890 */ /* 0x000fe4000fffe0ff */
[----:B------:R-:W-:Y:S01]  /*91f0*/  UIADD3 UR9, UPT, UPT, UR17, 0x120, URZ ;  /* 0x0000012011097890 */ /* 0x000fe2000fffe0ff */
[----:B------:R-:W-:Y:S01]  /*9200*/  UMOV UR4, 0x0 ;  /* 0x0000000000047882 */ /* 0x000fe20000000000 */
[----:B------:R-:W-:-:S07]  /*9210*/  UMOV UR5, 0x10000000 ;  /* 0x1000000000057882 */ /* 0x000fce0000000000 */
[----:B------:R4:W-:Y:S02]  /*9220*/  UTMALDG.2D [UR8], [UR22], desc[UR4] ;  /* 0x00000408160075b4 */ /* 0x0009e40008009000 */
[----:B----4-:R-:W-:Y:S05]  /*9230*/  BRA.U !UP0, `(.L_x_153) ;  /* 0x0000000108047547 */ /* 0x010fea000b800000 */
[----:B---3--:R-:W-:Y:S05]  /*9240*/  BPT.TRAP 0x1 ;  /* 0x000000040000795c */ /* 0x008fea0000300000 */
.L_x_153:
[----:B-1----:R-:W-:-:S04]  /*9250*/  HFMA2 R2, -RZ, RZ, 0, 0.0078125 ;  /* 0x00002000ff027431 */ /* 0x002fc800000001ff */
[----:B------:R4:W-:Y:S03]  /*9260*/  SYNCS.ARRIVE.TRANS64.RED.A0TR RZ, [UR17+0x120], R2 ;  /* 0x00012002ffff79a7 */ /* 0x0009e60008300411 */
.L_x_152:
[----:B---3--:R-:W-:Y:S05]  /*9270*/  BSYNC.RECONVERGENT B0 ;  /* 0x0000000000007941 */ /* 0x008fea0003800200 */
.L_x_151:
[----:B------:R-:W-:Y:S05]  /*9280*/  BRA.U !UP0, `(.L_x_154) ;  /* 0x0000000108047547 */ /* 0x000fea000b800000 */
[----:B------:R-:W-:Y:S05]  /*9290*/  BPT.TRAP 0x1 ;  /* 0x000000040000795c */ /* 0x000fea0000300000 */
.L_x_154:
[----:B------:R-:W-:-:S04]  /*92a0*/  UIADD3 UR4, UPT, UPT, UR17, 0x120, URZ ;  /* 0x0000012011047890 */ /* 0x000fc8000fffe0ff */
[----:B------:R-:W-:-:S09]  /*92b0*/  UPRMT UR4, UR20, 0x654, UR4 ;  /* 0x0000065414047896 */ /* 0x000fd20008000004 */
[----:B------:R-:W-:Y:S01]  /*92c0*/  SYNCS.ARRIVE.TRANS64.RED.A1T0 RZ, [UR4], RZ ;  /* 0x000000ffffff79a7 */ /* 0x000fe20008100404 */
[----:B------:R-:W-:Y:S05]  /*92d0*/  BRA.U !UP0, `(.L_x_155) ;  /* 0x0000000108047547 */ /* 0x000fea000b800000 */
[----:B------:R-:W-:Y:S05]  /*92e0*/  BPT.TRAP 0x1 ;  /* 0x000000040000795c */ /* 0x000fea0000300000 */
.L_x_155:
[----:B------:R-:W3:Y:S02]  /*92f0*/  SYNCS.PHASECHK.TRANS64.TRYWAIT P1, [UR17+0x138], R3 ;  /* 0x00013803ff0075a7 */ /* 0x000ee40008021111 */
[----:B---3--:R-:W-:Y:S05]  /*9300*/  @!P1 BRA `(.L_x_156) ;  /* 0x0000007400649947 */ /* 0x008fea0003800000 */
.L_x_273:
[----:B------:R-:W-:Y:S04]  /*9310*/  BSSY.RECONVERGENT B0, `(.L_x_157) ;  /* 0x000000d000007945 */ /* 0x000fe80003800200 */
[----:B------:R-:W-:Y:S05]  /*9320*/  @!P0 BRA `(.L_x_158) ;  /* 0x00000000002c8947 */ /* 0x000fea0003800000 */
[----:B------:R-:W-:Y:S02]  /*9330*/  UIADD3 UR7, UPT, UPT, UR11, 0x40, URZ ;  /* 0x000000400b077890 */ /* 0x000fe4000fffe0ff */
[----:B------:R-:W-:Y:S02]  /*9340*/  UIADD3 UR4, UPT, UPT, UR17, 0x2400, URZ ;  /* 0x0000240011047890 */ /* 0x000fe4000fffe0ff */
[----:B------:R-:W-:Y:S01]  /*9350*/  UIADD3 UR5, UPT, UPT, UR17, 0x128, URZ ;  /* 0x0000012811057890 */ /* 0x000fe2000fffe0ff */
[----:B------:R-:W-:Y:S01]  /*9360*/  UMOV UR8, 0x0 ;  /* 0x0000000000087882 */ /* 0x000fe20000000000 */
[----:B------:R-:W-:Y:S01]  /*9370*/  UMOV UR9, 0x10000000 ;  /* 0x1000000000097882 */ /* 0x000fe20000000000 */
[----:B------:R-:W-:-:S06]  /*9380*/  UMOV UR6, UR10 ;  /* 0x0000000a00067c82 */ /* 0x000fcc0008000000 */
[----:B------:R3:W-:Y:S02]  /*9390*/  UTMALDG.2D [UR4], [UR22], desc[UR8] ;  /* 0x00000804160075b4 */ /* 0x0007e40008009000 */
[----:B---3--:R-:W-:Y:S05]  /*93a0*/  BRA.U !UP0, `(.L_x_159) ;  /* 0x0000000108047547 */ /* 0x008fea000b800000 */
[----:B------:R-:W-:Y:S05]  /*93b0*/  BPT.TRAP 0x1 ;  /* 0x000000040000795c */ /* 0x000fea0000300000 */
.L_x_159:
[----:B-1--4-:R-:W-:-:S04]  /*93c0*/  HFMA2 R2, -RZ, RZ, 0, 0.0078125 ;  /* 0x00002000ff027431 */ /* 0x012fc800000001ff */
[----:B------:R3:W-:Y:S03]  /*93d0*/  SYNCS.ARRIVE.TRANS64.RED.A0TR RZ, [UR17+0x128], R2 ;  /* 0x00012802ffff79a7 */ /* 0x0007e60008300411 */
.L_x_158:
[----:B------:R-:W-:Y:S05]  /*93e0*/  BSYNC.RECONVERGENT B0 ;  /* 0x0000000000007941 */ /* 0x000fea0003800200 */
.L_x_157:
[----:B------:R-:W-:Y:S05]  /*93f0*/  BRA.U !UP0, `(.L_x_160) ;  /* 0x0000000108047547 */ /* 0x000fea000b800000 */
[----:B------:R-:W-:Y:S05]  /*9400*/  BPT.TRAP 0x1 ;  /* 0x000000040000795c */ /* 0x000fea0000300000 */
.L_x_160:
[----:B-1-34-:R-:W3:Y:S01]  /*9410*/  LDL.LU R2, [R1+0x10] ;  /* 0x0000100001027983 */ /* 0x01aee20000300800 */
[----:B------:R-:W-:Y:S01]  /*9420*/  UIADD3 UR4, UPT, UPT, UR17, 0x128, URZ ;  /* 0x0000012811047890 */ /* 0x000fe2000fffe0ff */
[----:B--2---:R-:W-:Y:S01]  /*9430*/  ISETP.NE.AND P0, PT, R7, RZ, PT ;  /* 0x000000ff0700720c */ /* 0x004fe20003f05270 */
[----:B------:R-:W-:Y:S01]  /*9440*/  UPLOP3.LUT UP1, UPT, UPT, UPT, UPT, 0x80, 0x8 ;  /* 0x000000000008789c */ /* 0x000fe20003f2f070 */
[----:B------:R1:W-:Y:S01]  /*9450*/  STL [R1+0x10], R6 ;  /* 0x0000100601007387 */ /* 0x0003e20000100800 */
[----:B------:R-:W-:Y:S01]  /*9460*/  UPRMT UR4, UR20, 0x654, UR4 ;  /* 0x0000065414047896 */ /* 0x000fe20008000004 */
[----:B------:R-:W-:Y:S02]  /*9470*/  R2UR UR40, R5 ;  /* 0x00000000052872ca */ /* 0x000fe400000e0000 */
[----:B------:R1:W-:Y:S01]  /*9480*/  STL [R1], R4 ;  /* 0x0000000401007387 */ /* 0x0003e20000100800 */
[----:B------:R-:W-:Y:S02]  /*9490*/  LOP3.LUT R8, R8, 0x1, RZ, 0x3c, !PT ;  /* 0x0000000108087812 */ /* 0x000fe400078e3cff */
[----:B------:R-:W-:-:S03]  /*94a0*/  LOP3.LUT R0, R0, 0x1, RZ, 0x3c, !PT ;  /* 0x0000000100007812 */ /* 0x000fc600078e3cff */
[----:B------:R-:W-:Y:S01]  /*94b0*/  SYNCS.ARRIVE.TRANS64.RED.A1T0 RZ, [UR4], RZ ;  /* 0x000000ffffff79a7 */ /* 0x000fe20008100404 */
[----:B---3--:R-:W-:Y:S01]  /*94c0*/  ISETP.EQ.AND P2, PT, R2, R6, PT ;  /* 0x000000060200720c */ /* 0x008fe20003f42270 */
[----:B-1----:R-:W-:-:S12]  /*94d0*/  @P0 BRA `(.L_x_161) ;  /* 0xfffffff400340947 */ /* 0x002fd8000383ffff */
[----:B------:R-:W-:Y:S05]  /*94e0*/  BRA.U !UP0, `(.L_x_162) ;  /* 0x0000000108047547 */ /* 0x000fea000b800000 */
[----:B------:R-:W-:Y:S05]  /*94f0*/  BPT.TRAP 0x1 ;  /* 0x000000040000795c */ /* 0x000fea0000300000 */
.L_x_162:
[----:B------:R-:W-:-:S04]  /*9500*/  SHF.L.U32 R3, R8, 0x1f, RZ ;  /* 0x0000001f08037819 */ /* 0x000fc800000006ff */
[----:B------:R-:W1:Y:S02]  /*9510*/  SYNCS.PHASECHK.TRANS64.TRYWAIT P0, [UR17+0x130], R3 ;  /* 0x00013003ff0075a7 */ /* 0x000e640008001111 */
[----:B-1----:R-:W-:Y:S05]  /*9520*/  @!P0 BRA `(.L_x_163) ;  /* 0x0000007000f48947 */ /* 0x002fea0003800000 */
.L_x_275:
[----:B------:R-:W-:Y:S05]  /*9530*/  BRA.U !UP0, `(.L_x_164) ;  /* 0x0000000108047547 */ /* 0x000fea000b800000 */
[----:B------:R-:W-:Y:S05]  /*9540*/  BPT.TRAP 0x1 ;  /* 0x000000040000795c */ /* 0x000fea0000300000 */
.L_x_164:
[----:B-1----:R-:W-:Y:S02]  /*9550*/  SHF.L.U32 R3, R8, 0x1f, RZ ;  /* 0x0000001f08037819 */ /* 0x002fe400000006ff */
[----:B------:R-:W-:-:S04]  /*9560*/  MOV R0, UR17 ;  /* 0x0000001100007c02 */ /* 0x000fc80008000f00 */
[----:B------:R1:W2:Y:S03]  /*9570*/  SYNCS.PHASECHK.TRANS64.TRYWAIT P0, [R0+URZ+0x138], R3 ;  /* 0x00013803000075a7 */ /* 0x0002a600080011ff */
[----:B--2---:R-:W-:Y:S05]  /*9580*/  @!P0 NANOSLEEP.SYNCS 0x989680 ;  /* 0x009896800000895d */ /* 0x004fea0003900000 */
[----:B------:R-:W2:Y:S02]  /*9590*/  @!P0 SYNCS.PHASECHK.TRANS64 P0, [R0+URZ+0x138], R3 ;  /* 0x00013803000085a7 */ /* 0x000ea400080010ff */
[----:B--2---:R-:W-:Y:S05]  /*95a0*/  @P0 EXIT ;  /* 0x000000000000094d */ /* 0x004fea0003800000 */
[----:B------:R-:W-:Y:S05]  /*95b0*/  BRA `(.L_x_164) ;  /* 0xfffffffc00e47947 */ /* 0x000fea000383ffff */
.L_x_165:
[----:B------:R-:W-:-:S08]  /*95c0*/  NOP ;  /* 0x0000000000007918 */ /* 0x000fd00000000000 */
[----:B------:R-:W1:Y:S02]  /*95d0*/  USETMAXREG.TRY_ALLOC.CTAPOOL UP0, 0x100 ;  /* 0x00000100000079c8 */ /* 0x000e640008000600 */
[----:B-1----:R-:W-:Y:S05]  /*95e0*/  BRA.U !UP0, `(.L_x_165) ;  /* 0xfffffffd08f47547 */ /* 0x002fea000b83ffff */
[----:B------:R-:W1:Y:S01]  /*95f0*/  S2UR UR4, SR_CgaCtaId ;  /* 0x00000000000479c3 */ /* 0x000e620000008800 */
[----:B------:R-:W-:Y:S01]  /*9600*/  UMOV UR5, 0x400 ;  /* 0x0000040000057882 */ /* 0x000fe20000000000 */
[----:B------:R-:W-:Y:S01]  /*9610*/  SHF.L.U32 R0, RZ, 0x1f, RZ ;  /* 0x0000001fff007819 */ /* 0x000fe200000006ff */
[----:B-1----:R-:W-:-:S06]  /*9620*/  ULEA UR4, UR4, UR5, 0x18 ;  /* 0x0000000504047291 */ /* 0x002fcc000f8ec0ff */
[----:B------:R-:W-:-:S04]  /*9630*/  MOV R197, UR4 ;  /* 0x0000000400c57c02 */ /* 0x000fc80008000f00 */
[----:B------:R-:W1:Y:S02]  /*9640*/  SYNCS.PHASECHK.TRANS64.TRYWAIT P0, [R197+URZ+0x180], R0 ;  /* 0x00018000c50075a7 */ /* 0x000e6400080011ff */
[----:B-1----:R-:W-:Y:S05]  /*9650*/  @!P0 BRA `(.L_x_166) ;  /* 0x0000007000c08947 */ /* 0x002fea0003800000 */
.L_x_276:
[----:B------:R-:W-:Y:S01]  /*9660*/  BAR.SYNC.DEFER_BLOCKING 0x6, 0xa0 ;  /* 0x0182800000007b1d */ /* 0x000fe20000010000 */
[----:B------:R-:W-:Y:S02]  /*9670*/  LOP3.LUT P0, R202, R5, 0x60, RZ, 0xc0, !PT ;  /* 0x0000006005ca7812 */ /* 0x000fe4000780c0ff */
[----:B------:R-:W-:Y:S02]  /*9680*/  CS2R R220, SRZ ;  /* 0x0000000000dc7805 */ /* 0x000fe4000001ff00 */
[----:B------:R-:W-:Y:S01]  /*9690*/  SHF.R.U32.HI R2, RZ, 0x5, R5 ;  /* 0x00000005ff027819 */ /* 0x000fe20000011605 */
[----:B------:R-:W-:Y:S04]  /*96a0*/  BSSY B1, `(.L_x_167) ;  /* 0x000002a000017945 */ /* 0x000fe80003800000 */
[----:B------:R2:W2:Y:S04]  /*96b0*/  SHFL.IDX PT, R203, R2, RZ, 0x1f ;  /* 0x00001fff02cb7589 */ /* 0x0004a800000e0000 */
[----:B-1----:R1:W1:Y:S01]  /*96c0*/  LDS R0, [R197+0x1a0] ;  /* 0x0001a000c5007984 */ /* 0x0022620000000800 */
[----:B------:R-:W-:Y:S05]  /*96d0*/  @P0 BRA `(.L_x_168) ;  /* 0x0000000000980947 */ /* 0x000fea0003800000 */
[----:B--2---:R-:W2:Y:S01]  /*96e0*/  LDC R2, c[0x0][0xc1c] ;  /* 0x00030700ff027b82 */ /* 0x004ea20000000800 */
[----:B------:R-:W-:-:S07]  /*96f0*/  UMOV UR4, 0xffffffff ;  /* 0xffffffff00047882 */ /* 0x000fce0000000000 */
[----:B------:R-:W3:Y:S01]  /*9700*/  LDC.64 R220, c[0x0][0xb00] ;  /* 0x0002c000ffdc7b82 */ /* 0x000ee20000000a00 */
[----:B--2---:R-:W-:-:S05]  /*9710*/  IADD3 R2, PT, PT, R2, UR37, RZ ;  /* 0x0000002502027c10 */ /* 0x004fca000fffe0ff */
[----:B------:R-:W-:-:S04]  /*9720*/  IMAD R3, R2, 0xc, RZ ;  /* 0x0000000c02037824 */ /* 0x000fc800078e02ff */
[----:B---3--:R-:W-:Y:S01]  /*9730*/  IMAD.WIDE.U32 R220, R3, 0x80, R220 ;  /* 0x0000008003dc7825 */ /* 0x008fe200078e00dc */
[----:B------:R-:W-:Y:S05]  /*9740*/  BRA.DIV UR4, `(.L_x_169) ;  /* 0x0000007204987947 */ /* 0x000fea000b800000 */
[----:B------:R-:W-:-:S13]  /*9750*/  ELECT P6, URZ, PT ;  /* 0x0000000000ff782f */ /* 0x000fda00038c0000 */
.L_x_278:
[----:B------:R-:W-:Y:S04]  /*9760*/  BSSY.RECONVERGENT B0, `(.L_x_170) ;  /* 0x000001a000007945 */ /* 0x000fe80003800200 */
[----:B------:R-:W-:Y:S05]  /*9770*/  @!P6 BRA `(.L_x_171) ;  /* 0x000000000060e947 */ /* 0x000fea0003800000 */
[----:B------:R-:W2:Y:S08]  /*9780*/  LDC.64 R36, c[0x0][0xa00] ;  /* 0x00028000ff247b82 */ /* 0x000eb00000000a00 */
[----:B------:R-:W2:Y:S08]  /*9790*/  LDC.64 R38, c[0x0][0xa08] ;  /* 0x00028200ff267b82 */ /* 0x000eb00000000a00 */
[----:B------:R-:W3:Y:S08]  /*97a0*/  LDC.64 R32, c[0x0][0xa10] ;  /* 0x00028400ff207b82 */ /* 0x000ef00000000a00 */
[----:B------:R-:W3:Y:S08]  /*97b0*/  LDC.64 R34, c[0x0][0xa18] ;  /* 0x00028600ff227b82 */ /* 0x000ef00000000a00 */
[----:B------:R-:W1:Y:S01]  /*97c0*/  LDC.64 R28, c[0x0][0xa20] ;  /* 0x00028800ff1c7b82 */ /* 0x000e620000000a00 */
[----:B--2---:R2:W-:Y:S07]  /*97d0*/  STS.128 [R197+0x280], R36 ;  /* 0x00028024c5007388 */ /* 0x0045ee0000000c00 */
[----:B------:R-:W1:Y:S08]  /*97e0*/  LDC.64 R30, c[0x0][0xa28] ;  /* 0x00028a00ff1e7b82 */ /* 0x000e700000000a00 */
[----:B------:R-:W4:Y:S01]  /*97f0*/  LDC.64 R24, c[0x0][0xa30] ;  /* 0x00028c00ff187b82 */ /* 0x000f220000000a00 */
[----:B---3--:R2:W-:Y:S07]  /*9800*/  STS.128 [R197+0x290], R32 ;  /* 0x00029020c5007388 */ /* 0x0085ee0000000c00 */
[----:B------:R-:W4:Y:S08]  /*9810*/  LDC.64 R26, c[0x0][0xa38] ;  /* 0x00028e00ff1a7b82 */ /* 0x000f300000000a00 */
[----:B------:R-:W3:Y:S01]  /*9820*/  LDC.64 R20, c[0x0][0xa40] ;  /* 0x00029000ff147b82 */ /* 0x000ee20000000a00 */
[----:B-1----:R2:W-:Y:S07]  /*9830*/  STS.128 [R197+0x2a0], R28 ;  /* 0x0002a01cc5007388 */ /* 0x0025ee0000000c00 */
[----:B------:R-:W3:Y:S08]  /*9840*/  LDC.64 R22, c[0x0][0xa48] ;  /* 0x00029200ff167b82 */ /* 0x000ef00000000a00 */
[----:B------:R-:W1:Y:S01]  /*9850*/  LDC.64 R16, c[0x0][0xa50] ;  /* 0x00029400ff107b82 */ /* 0x000e620000000a00 */
[----:B----4-:R2:W-:Y:S07]  /*9860*/  STS.128 [R197+0x2b0], R24 ;  /* 0x0002b018c5007388 */ /* 0x0105ee0000000c00 */
[----:B------:R-:W1:Y:S08]  /*9870*/  LDC.64 R18, c[0x0][0xa58] ;  /* 0x00029600ff127b82 */ /* 0x000e700000000a00 */
[----:B-----5:R-:W4:Y:S01]  /*9880*/  LDC.64 R12, c[0x0][0xa60] ;  /* 0x00029800ff0c7b82 */ /* 0x020f220000000a00 */
[----:B---3--:R2:W-:Y:S07]  /*9890*/  STS.128 [R197+0x2c0], R20 ;  /* 0x0002c014c5007388 */ /* 0x0085ee0000000c00 */
[----:B------:R-:W4:Y:S08]  /*98a0*/  LDC.64 R14, c[0x0][0xa68] ;  /* 0x00029a00ff0e7b82 */ /* 0x000f300000000a00 */
[----:B------:R-:W3:Y:S01]  /*98b0*/  LDC.64 R8, c[0x0][0xa70] ;  /* 0x00029c00ff087b82 */ /* 0x000ee20000000a00 */
[----:B-1----:R2:W-:Y:S07]  /*98c0*/  STS.128 [R197+0x2d0], R16 ;  /* 0x0002d010c5007388 */ /* 0x0025ee0000000c00 */
[----:B------:R-:W3:Y:S01]  /*98d0*/  LDC.64 R10, c[0x0][0xa78] ;  /* 0x00029e00ff0a7b82 */ /* 0x000ee20000000a00 */
[----:B----4-:R2:W-:Y:S04]  /*98e0*/  STS.128 [R197+0x2e0], R12 ;  /* 0x0002e00cc5007388 */ /* 0x0105e80000000c00 */
[----:B---3--:R2:W-:Y:S02]  /*98f0*/  STS.128 [R197+0x2f0], R8 ;  /* 0x0002f008c5007388 */ /* 0x0085e40000000c00 */
.L_x_171:
[----:B------:R-:W-:Y:S05]  /*9900*/  BSYNC.RECONVERGENT B0 ;  /* 0x0000000000007941 */ /* 0x000fea0003800200 */
.L_x_170:
[----:B------:R-:W-:-:S03]  /*9910*/  UMOV UR4, 0xffffffff ;  /* 0xffffffff00047882 */ /* 0x000fc60000000000 */
[----:B------:R-:W-:Y:S05]  /*9920*/  BRA.DIV UR4, `(.L_x_172) ;  /* 0x0000007204387947 */ /* 0x000fea000b800000 */
[----:B------:R-:W-:Y:S01]  /*9930*/  NOP ;  /* 0x0000000000007918 */ /* 0x000fe20000000000 */
.L_x_168:
[----:B------:R-:W-:Y:S05]  /*9940*/  BSYNC B1 ;  /* 0x0000000000017941 */ /* 0x000fea0003800000 */
.L_x_167:
[----:B------:R-:W-:Y:S02]  /*9950*/  IMAD.U32 R3, R5, 0x10000, RZ ;  /* 0x0001000005037824 */ /* 0x000fe400078e00ff */
[----:B------:R-:W-:Y:S02]  /*9960*/  HFMA2 R216, -RZ, RZ, 0, 1.71661376953125e-05 ;  /* 0x00000120ffd87431 */ /* 0x000fe400000001ff */
[----:B--2---:R-:W-:Y:S01]  /*9970*/  IMAD.IADD R2, R41, 0x1, R202 ;  /* 0x0000000129027824 */ /* 0x004fe200078e02ca */
[----:B------:R-:W-:Y:S01]  /*9980*/  R2P PR, R5, 0x70 ;  /* 0x0000007005007804 */ /* 0x000fe20000000000 */
[----:B------:R-:W-:Y:S01]  /*9990*/  IMAD.MOV.U32 R217, RZ, RZ, 0x90 ;  /* 0x00000090ffd97424 */ /* 0x000fe200078e00ff */
[----:B------:R-:W-:Y:S01]  /*99a0*/  LOP3.LUT R3, R3, 0x600000, RZ, 0xc0, !PT ;  /* 0x0060000003037812 */ /* 0x000fe200078ec0ff */
[----:B------:R-:W-:Y:S01]  /*99b0*/  IMAD.MOV.U32 R215, RZ, RZ, 0x240 ;  /* 0x00000240ffd77424 */ /* 0x000fe200078e00ff */
[----:B------:R-:W-:Y:S01]  /*99c0*/  PLOP3.LUT P0, PT, PT, PT, PT, 0x80, 0x8 ;  /* 0x000000000008781c */ /* 0x000fe20003f0f070 */
[----:B------:R-:W-:Y:S01]  /*99d0*/  VIADD R208, R197, 0x400 ;  /* 0x00000400c5d07836 */ /* 0x000fe20000000000 */
[----:B------:R-:W-:Y:S01]  /*99e0*/  LOP3.LUT R214, R5, 0x7f, RZ, 0xc0, !PT ;  /* 0x0000007f05d67812 */ /* 0x000fe200078ec0ff */
[----:B-1----:R-:W-:Y:S01]  /*99f0*/  IMAD.IADD R199, R0, 0x1, R3 ;  /* 0x0000000100c77824 */ /* 0x002fe200078e0203 */
[----:B------:R-:W-:Y:S01]  /*9a00*/  LEA R0, R2, R197, 0x2 ;  /* 0x000000c502007211 */ /* 0x000fe200078e10ff */
[----:B------:R-:W-:Y:S01]  /*9a10*/  VIADD R218, R197, 0x4400 ;  /* 0x00004400c5da7836 */ /* 0x000fe20000000000 */
[----:B------:R-:W-:-:S02]  /*9a20*/  CS2R R212, SRZ ;  /* 0x0000000000d47805 */ /* 0x000fc4000001ff00 */
[----:B------:R-:W-:Y:S02]  /*9a30*/  CS2R R210, SRZ ;  /* 0x0000000000d27805 */ /* 0x000fe4000001ff00 */
[----:B------:R-:W-:Y:S01]  /*9a40*/  MOV R198, RZ ;  /* 0x000000ff00c67202 */ /* 0x000fe20000000f00 */
[----:B------:R-:W-:Y:S01]  /*9a50*/  IMAD.MOV.U32 R209, RZ, RZ, RZ ;  /* 0x000000ffffd17224 */ /* 0x000fe200078e00ff */
[----:B------:R-:W-:Y:S01]  /*9a60*/  SEL R217, R217, 0x70, !P4 ;  /* 0x00000070d9d97807 */ /* 0x000fe20006000000 */
[----:B------:R-:W-:Y:S01]  /*9a70*/  IMAD.MOV.U32 R196, RZ, RZ, RZ ;  /* 0x000000ffffc47224 */ /* 0x000fe200078e00ff */
[----:B------:R-:W-:Y:S01]  /*9a80*/  SEL R216, R216, 0xe0, !P5 ;  /* 0x000000e0d8d87807 */ /* 0x000fe20006800000 */
[----:B------:R-:W-:Y:S01]  /*9a90*/  VIADD R201, R0, 0x32800 ;  /* 0x0003280000c97836 */ /* 0x000fe20000000000 */
[----:B------:R-:W-:-:S07]  /*9aa0*/  SEL R215, R215, 0x1c0, !P6 ;  /* 0x000001c0d7d77807 */ /* 0x000fce0007000000 */
.L_x_216:
[----:B------:R-:W-:Y:S01]  /*9ab0*/  ISETP.EQ.AND P0, PT, R203, 0x4, P0 ;  /* 0x00000004cb00780c */ /* 0x000fe20000702270 */
[----:B------:R-:W-:Y:S05]  /*9ac0*/  YIELD ;  /* 0x0000000000007946 */ /* 0x000fea0003800000 */
[----:B------:R-:W-:-:S07]  /*9ad0*/  P2R R223, PR, RZ, 0x1 ;  /* 0x00000001ffdf7803 */ /* 0x000fce0000000000 */
[----:B---3--:R-:W-:Y:S05]  /*9ae0*/  @!P0 BRA `(.L_x_173) ;  /* 0x0000000400008947 */ /* 0x008fea0003800000 */
[----:B------:R-:W-:-:S03]  /*9af0*/  UMOV UR4, 0xffffffff ;  /* 0xffffffff00047882 */ /* 0x000fc60000000000 */
[----:B------:R-:W-:Y:S05]  /*9b00*/  BRA.DIV UR4, `(.L_x_174) ;  /* 0x0000006e04dc7947 */ /* 0x000fea000b800000 */
[----:B------:R-:W-:-:S13]  /*9b10*/  ELECT P6, URZ, PT ;  /* 0x0000000000ff782f */ /* 0x000fda00038c0000 */
.L_x_283:
[----:B------:R-:W-:Y:S04]  /*9b20*/  BSSY.RECONVERGENT B0, `(.L_x_175) ;  /* 0x000002d000007945 */ /* 0x000fe80003800200 */
[----:B------:R-:W-:Y:S05]  /*9b30*/  @!P6 BRA `(.L_x_176) ;  /* 0x0000000000ace947 */ /* 0x000fea0003800000 */
[----:B------:R-:W2:Y:S01]  /*9b40*/  LDL R0, [R1+0x10] ;  /* 0x0000100001007983 */ /* 0x000ea20000100800 */
[----:B------:R-:W1:Y:S08]  /*9b50*/  LDC.64 R2, c[0x0][0xb20] ;  /* 0x0002c800ff027b82 */ /* 0x000e700000000a00 */
[----:B---34-:R-:W2:Y:S01]  /*9b60*/  LDC.64 R6, c[0x0][0x390] ;  /* 0x0000e400ff067b82 */ /* 0x018ea20000000a00 */
[----:B-1----:R-:W-:-:S04]  /*9b70*/  ISETP.NE.U32.AND P0, PT, R2, RZ, PT ;  /* 0x000000ff0200720c */ /* 0x002fc80003f05070 */
[----:B------:R-:W-:-:S13]  /*9b80*/  ISETP.NE.AND.EX P0, PT, R3, RZ, PT, P0 ;  /* 0x000000ff0300720c */ /* 0x000fda0003f05300 */
[----:B------:R-:W1:Y:S01]  /*9b90*/  @P0 LDC.64 R2, c[0x0][0xb20] ;  /* 0x0002c800ff020b82 */ /* 0x000e620000000a00 */
[----:B--2---:R-:W-:-:S04]  /*9ba0*/  IMAD.WIDE R6, R0, 0xc, R6 ;  /* 0x0000000c00067825 */ /* 0x004fc800078e0206 */
[C---:B-1----:R-:W-:Y:S01]  /*9bb0*/  @P0 IMAD.WIDE R8, R0.reuse, 0x8, R2 ;  /* 0x0000000800080825 */ /* 0x042fe200078e0202 */
[----:B-----5:R-:W2:Y:S02]  /*9bc0*/  LDG.E R14, desc[UR38][R6.64] ;  /* 0x00000026060e7981 */ /* 0x020ea4000c1e1900 */
[----:B------:R-:W1:Y:S02]  /*9bd0*/  LDC.64 R2, c[0x0][0xb18] ;  /* 0x0002c600ff027b82 */ /* 0x000e640000000a00 */
[----:B------:R-:W3:Y:S04]  /*9be0*/  @P0 LDG.E.64 R10, desc[UR38][R8.64] ;  /* 0x00000026080a0981 */ /* 0x000ee8000c1e1b00 */
[----:B------:R4:W3:Y:S01]  /*9bf0*/  LDG.E R5, desc[UR38][R6.64+0x4] ;  /* 0x0000042606057981 */ /* 0x0008e2000c1e1900 */
[----:B-1----:R-:W-:-:S03]  /*9c00*/  IMAD.WIDE R12, R0, 0x8, R2 ;  /* 0x00000008000c7825 */ /* 0x002fc600078e0202 */
[----:B------:R-:W1:Y:S04]  /*9c10*/  LDS R3, [R197+0x29c] ;  /* 0x00029c00c5037984 */ /* 0x000e680000000800 */
[----:B------:R-:W3:Y:S01]  /*9c20*/  LDG.E.64 R12, desc[UR38][R12.64] ;  /* 0x000000260c0c7981 */ /* 0x000ee2000c1e1b00 */
[----:B----4-:R-:W-:-:S03]  /*9c30*/  CS2R R6, SRZ ;  /* 0x0000000000067805 */ /* 0x010fc6000001ff00 */
[----:B------:R-:W-:Y:S01]  /*9c40*/  STS [R197+0x2b0], RZ ;  /* 0x0002b0ffc5007388 */ /* 0x000fe20000000800 */
[--C-:B--2---:R-:W-:Y:S01]  /*9c50*/  SHF.R.S32.HI R15, RZ, 0x1f, R14.reuse ;  /* 0x0000001fff0f7819 */ /* 0x104fe2000001140e */
[----:B------:R-:W-:-:S04]  /*9c60*/  @!P0 IMAD.MOV.U32 R10, RZ, RZ, R14 ;  /* 0x000000ffff0a8224 */ /* 0x000fc800078e000e */
[----:B------:R-:W-:Y:S02]  /*9c70*/  @!P0 IMAD.MOV.U32 R11, RZ, RZ, R15 ;  /* 0x000000ffff0b8224 */ /* 0x000fe400078e000f */
[----:B---3--:R-:W-:-:S03]  /*9c80*/  VIADD R5, R5, 0xffffffff ;  /* 0xffffffff05057836 */ /* 0x008fc60000000000 */
[----:B------:R-:W-:-:S04]  /*9c90*/  LOP3.LUT R0, R11, 0x1fffffff, RZ, 0xc0, !PT ;  /* 0x1fffffff0b007812 */ /* 0x000fc800078ec0ff */
[--C-:B------:R-:W-:Y:S02]  /*9ca0*/  SHF.R.U32.HI R2, RZ, 0x4, R0.reuse ;  /* 0x00000004ff027819 */ /* 0x100fe40000011600 */
[----:B------:R-:W-:Y:S02]  /*9cb0*/  SHF.R.U64 R0, R10, 0x4, R0 ;  /* 0x000000040a007819 */ /* 0x000fe40000001200 */
[----:B-1----:R-:W-:-:S03]  /*9cc0*/  LOP3.LUT R4, R3, 0xf, R2, 0xb8, !PT ;  /* 0x0000000f03047812 */ /* 0x002fc600078eb802 */
[----:B------:R-:W-:Y:S04]  /*9cd0*/  STS [R197+0x28c], R0 ;  /* 0x00028c00c5007388 */ /* 0x000fe80000000800 */
[----:B------:R1:W-:Y:S04]  /*9ce0*/  STS [R197+0x29c], R4 ;  /* 0x00029c04c5007388 */ /* 0x0003e80000000800 */
[----:B------:R-:W2:Y:S04]  /*9cf0*/  LDS R2, [R197+0x29c] ;  /* 0x00029c00c5027984 */ /* 0x000ea80000000800 */
[----:B------:R-:W-:Y:S01]  /*9d00*/  STS.64 [R197+0x280], R12 ;  /* 0x0002800cc5007388 */ /* 0x000fe20000000a00 */
[----:B-1----:R-:W-:-:S05]  /*9d10*/  VIADD R4, R14, 0xffffffff ;  /* 0xffffffff0e047836 */ /* 0x002fca0000000000 */
[----:B------:R-:W-:Y:S01]  /*9d20*/  STS.128 [R197+0x2a0], R4 ;  /* 0x0002a004c5007388 */ /* 0x000fe20000000c00 */
[----:B--2---:R-:W-:Y:S01]  /*9d30*/  LOP3.LUT R16, R2, 0xf0, RZ, 0xb8, !PT ;  /* 0x000000f002107812 */ /* 0x004fe200078eb8ff */
[----:B------:R-:W-:-:S04]  /*9d40*/  VIADD R2, R197, 0x280 ;  /* 0x00000280c5027836 */ /* 0x000fc80000000000 */
[----:B------:R-:W-:Y:S01]  /*9d50*/  STS [R197+0x29c], R16 ;  /* 0x00029c10c5007388 */ /* 0x000fe20000000800 */
[----:B------:R-:W-:-:S03]  /*9d60*/  SHF.R.U64 R2, R2, 0x4, RZ ;  /* 0x0000000402027819 */ /* 0x000fc600000012ff */
[----:B------:R-:W1:Y:S04]  /*9d70*/  LDS R3, [R197+0x29c] ;  /* 0x00029c00c5037984 */ /* 0x000e680000000800 */
[----:B------:R-:W-:Y:S04]  /*9d80*/  STS [R197+0x290], R2 ;  /* 0x00029002c5007388 */ /* 0x000fe80000000800 */
[----:B------:R-:W-:Y:S01]  /*9d90*/  STS [R197+0x294], R2 ;  /* 0x00029402c5007388 */ /* 0x000fe20000000800 */
[----:B-1----:R-:W-:-:S05]  /*9da0*/  LOP3.LUT R3, R3, 0xf00, RZ, 0xb8, !PT ;  /* 0x00000f0003037812 */ /* 0x002fca00078eb8ff */
[----:B------:R-:W-:Y:S04]  /*9db0*/  STS.64 [R197+0x298], R2 ;  /* 0x00029802c5007388 */ /* 0x000fe80000000a00 */
[----:B------:R-:W1:Y:S02]  /*9dc0*/  LDS R8, [R197+0x29c] ;  /* 0x00029c00c5087984 */ /* 0x000e640000000800 */
[----:B-1----:R-:W-:-:S05]  /*9dd0*/  LOP3.LUT R8, R8, 0xf000, RZ, 0xb8, !PT ;  /* 0x0000f00008087812 */ /* 0x002fca00078eb8ff */
[----:B------:R1:W-:Y:S02]  /*9de0*/  STS [R197+0x29c], R8 ;  /* 0x00029c08c5007388 */ /* 0x0003e40000000800 */
.L_x_176:
[----:B------:R-:W-:Y:S05]  /*9df0*/  BSYNC.RECONVERGENT B0 ;  /* 0x0000000000007941 */ /* 0x000fea0003800200 */
.L_x_175:
[----:B------:R-:W-:-:S03]  /*9e00*/  UMOV UR4, 0xffffffff ;  /* 0xffffffff00047882 */ /* 0x000fc60000000000 */
[----:B------:R-:W-:Y:S05]  /*9e10*/  BRA.DIV UR4, `(.L_x_177) ;  /* 0x0000006e04387947 */ /* 0x000fea000b800000 */
[----:B------:R-:W-:Y:S01]  /*9e20*/  ELECT P6, URZ, PT ;  /* 0x0000000000ff782f */ /* 0x000fe200038c0000 */
[----:B------:R-:W-:-:S12]  /*9e30*/  NOP ;  /* 0x0000000000007918 */ /* 0x000fd80000000000 */
.L_x_287:
[----:B------:R-:W2:Y:S02]  /*9e40*/  S2R R0, SR_LANEID ;  /* 0x0000000000007919 */ /* 0x000ea40000000000 */
[----:B--2---:R-:W-:-:S05]  /*9e50*/  IMAD.SHL.U32 R0, R0, 0x4, RZ ;  /* 0x0000000400007824 */ /* 0x004fca00078e00ff */
[C---:B------:R-:W-:Y:S02]  /*9e60*/  IADD3 R2, PT, PT, R0.reuse, 0x280, R197 ;  /* 0x0000028000027810 */ /* 0x040fe40007ffe0c5 */
[----:B------:R-:W-:-:S04]  /*9e70*/  IADD3 R4, P0, PT, R0, R220, RZ ;  /* 0x000000dc00047210 */ /* 0x000fc80007f1e0ff */
[----:B------:R-:W2:Y:S01]  /*9e80*/  LDS R2, [R2] ;  /* 0x0000000002027984 */ /* 0x000ea20000000800 */
[----:B------:R-:W-:Y:S08]  /*9e90*/  @!P6 BRA `(.L_x_178) ;  /* 0x000000000008e947 */ /* 0x000ff00003800000 */
[----:B------:R0:W-:Y:S01]  /*9ea0*/  UTMACMDFLUSH ;  /* 0x00000000000079b7 */ /* 0x0001e20000000000 */
[----:B------:R-:W-:-:S04]  /*9eb0*/  DEPBAR.LE SB0, 0x0 ;  /* 0x000080000000791a */ /* 0x000fc80000000000 */
.L_x_178:
[----:B------:R-:W-:Y:S01]  /*9ec0*/  IADD3.X R5, PT, PT, RZ, R221, RZ, P0, !PT ;  /* 0x000000ddff057210 */ /* 0x000fe200007fe4ff */
[----:B------:R-:W-:Y:S05]  /*9ed0*/  WARPSYNC.ALL ;  /* 0x0000000000007948 */ /* 0x000fea0003800000 */
[----:B--2---:R2:W5:Y:S02]  /*9ee0*/  ATOMG.E.EXCH.STRONG.GPU PT, RZ, [R4], R2 ;  /* 0x0000000204ff73a8 */ /* 0x00456400041ee100 */
.L_x_173:
[----:B------:R-:W-:-:S04]  /*9ef0*/  MOV R0, UR36 ;  /* 0x0000002400007c02 */ /* 0x000fc80008000f00 */
[----:B------:R-:W-:-:S13]  /*9f00*/  ISETP.NE.AND P0, PT, R0, 0x1, PT ;  /* 0x000000010000780c */ /* 0x000fda0003f05270 */
[----:B------:R-:W-:Y:S05]  /*9f10*/  @P0 BRA `(.L_x_179) ;  /* 0x0000000000040947 */ /* 0x000fea0003800000 */
[----:B------:R-:W-:Y:S05]  /*9f20*/  BPT.TRAP 0x1 ;  /* 0x000000040000795c */ /* 0x000fea0000300000 */
.L_x_179:
[----:B--2---:R-:W-:Y:S01]  /*9f30*/  SHF.L.U32 R2, R213, 0x1f, RZ ;  /* 0x0000001fd5027819 */ /* 0x004fe200000006ff */
[----:B------:R-:W2:Y:S01]  /*9f40*/  S2R R219, SR_CgaCtaId ;  /* 0x0000000000db7919 */ /* 0x000ea20000008800 */
[----:B------:R-:W-:Y:S01]  /*9f50*/  BSSY B0, `(.L_x_180) ;  /* 0x0000004000007945 */ /* 0x000fe20003800000 */
[----:B------:R-:W-:Y:S01]  /*9f60*/  MOV R0, 0x400 ;  /* 0x0000040000007802 */ /* 0x000fe20000000f00 */
[----:B-----5:R-:W1:Y:S02]  /*9f70*/  SYNCS.PHASECHK.TRANS64.TRYWAIT P1, [R197+URZ+0x150], R2 ;  /* 0x00015002c50075a7 */ /* 0x020e6400080211ff */
[----:B-12---:R-:W-:Y:S05]  /*9f80*/  @!P1 BRA `(.L_x_181) ;  /* 0x0000006c000c9947 */ /* 0x006fea0003800000 */
.L_x_288:
[----:B------:R-:W-:Y:S05]  /*9f90*/  BSYNC B0 ;  /* 0x0000000000007941 */ /* 0x000fea0003800000 */
.L_x_180:
[----:B-1----:R-:W-:-:S05]  /*9fa0*/  LEA R197, R219, R0, 0x18 ;  /* 0x00000000dbc57211 */ /* 0x002fca00078ec0ff */
[----:B------:R1:W2:Y:S01]  /*9fb0*/  LDS.128 R204, [R197+0x190] ;  /* 0x00019000c5cc7984 */ /* 0x0002a20000000c00 */
[----:B------:R-:W-:Y:S01]  /*9fc0*/  @!PT LDS RZ, [RZ] ;  /* 0x00000000fffff984 */ /* 0x000fe20000000800 */
[----:B------:R-:W-:Y:S01]  /*9fd0*/  @!PT LDS RZ, [RZ] ;  /* 0x00000000fffff984 */ /* 0x000fe20000000800 */
[----:B------:R-:W-:Y:S01]  /*9fe0*/  @!PT LDS RZ, [RZ] ;  /* 0x00000000fffff984 */ /* 0x000fe20000000800 */
[----:B------:R-:W-:Y:S01]  /*9ff0*/  @!PT LDS RZ, [RZ] ;  /* 0x00000000fffff984 */ /* 0x000fe20000000800 */
[----:B------:R5:W-:Y:S06]  /*a000*/  MEMBAR.ALL.CTA ;  /* 0x0000000000007992 */ /* 0x000bec0000008000 */
[----:B-----5:R-:W1:Y:S01]  /*a010*/  FENCE.VIEW.ASYNC.S ;  /* 0x00000000000073c6 */ /* 0x020e620000000000 */
[----:B------:R-:W-:Y:S05]  /*a020*/  @P0 BRA `(.L_x_182) ;  /* 0x0000000000040947 */ /* 0x000fea0003800000 */
[----:B------:R-:W-:Y:S05]  /*a030*/  BPT.TRAP 0x1 ;  /* 0x000000040000795c */ /* 0x000fea0000300000 */
.L_x_182:
[----:B------:R-:W5:Y:S01]  /*a040*/  LDL R4, [R1+0x10] ;  /* 0x0000100001047983 */ /* 0x000f620000100800 */
[----:B------:R-:W5:Y:S01]  /*a050*/  LDC.64 R2, c[0x0][0x390] ;  /* 0x0000e400ff027b82 */ /* 0x000f620000000a00 */
[----:B------:R-:W-:-:S05]  /*a060*/  VIADD R0, R197, 0x158 ;  /* 0x00000158c5007836 */ /* 0x000fca0000000000 */
[----:B------:R-:W-:-:S04]  /*a070*/  PRMT R0, R219, 0x654, R0 ;  /* 0x00000654db007816 */ /* 0x000fc80000000000 */
[----:B-1----:R1:W-:Y:S01]  /*a080*/  SYNCS.ARRIVE.TRANS64.RED.A1T0 RZ, [R0+URZ], RZ ;  /* 0x000000ff00ff79a7 */ /* 0x0023e200081004ff */
[----:B-----5:R-:W-:-:S05]  /*a090*/  IMAD.WIDE R2, R4, 0xc, R2 ;  /* 0x0000000c04027825 */ /* 0x020fca00078e0202 */
[----:B-1----:R1:W5:Y:S01]  /*a0a0*/  LDG.E R0, desc[UR38][R2.64+0x8] ;  /* 0x0000082602007981 */ /* 0x002362000c1e1900 */
[----:B------:R-:W-:Y:S01]  /*a0b0*/  CS2R R192, SRZ ;  /* 0x0000000000c07805 */ /* 0x000fe2000001ff00 */
[----:B------:R-:W-:Y:S01]  /*a0c0*/  IMAD.MOV.U32 R195, RZ, RZ, RZ ;  /* 0x000000ffffc37224 */ /* 0x000fe200078e00ff */
[----:B------:R-:W-:Y:S02]  /*a0d0*/  CS2R R190, SRZ ;  /* 0x0000000000be7805 */ /* 0x000fe4000001ff00 */
[----:B------:R-:W-:Y:S02]  /*a0e0*/  CS2R R188, SRZ ;  /* 0x0000000000bc7805 */ /* 0x000fe4000001ff00 */
[----:B------:R-:W-:Y:S02]  /*a0f0*/  CS2R R186, SRZ ;  /* 0x0000000000ba7805 */ /* 0x000fe4000001ff00 */
[----:B------:R-:W-:Y:S02]  /*a100*/  CS2R R184, SRZ ;  /* 0x0000000000b87805 */ /* 0x000fe4000001ff00 */
[----:B------:R-:W-:-:S02]  /*a110*/  CS2R R182, SRZ ;  /* 0x0000000000b67805 */ /* 0x000fc4000001ff00 */
[----:B------:R-:W-:Y:S02]  /*a120*/  CS2R R180, SRZ ;  /* 0x0000000000b47805 */ /* 0x000fe4000001ff00 */
        /* <DEDUP_REMOVED lines=55> */
[----:B------:R-:W-:Y:S01]  /*a4a0*/  CS2R R68, SRZ ;  /* 0x0000000000447805 */ /* 0x000fe2000001ff00 */
[----:B-1----:R-:W-:Y:S02]  /*a4b0*/  IMAD.MOV.U32 R2, RZ, RZ, RZ ;  /* 0x000000ffff027224 */ /* 0x002fe400078e00ff */
[----:B------:R-:W-:Y:S01]  /*a4c0*/  IMAD.MOV.U32 R224, RZ, RZ, R211 ;  /* 0x000000ffffe07224 */ /* 0x000fe200078e00d3 */
[----:B-----5:R-:W-:-:S13]  /*a4d0*/  ISETP.GE.AND P0, PT, R0, 0x1, PT ;  /* 0x000000010000780c */ /* 0x020fda0003f06270 */
[----:B------:R-:W-:Y:S05]  /*a4e0*/  @!P0 BRA `(.L_x_183) ;  /* 0x0000000c00748947 */ /* 0x000fea0003800000 */
[----:B------:R-:W-:Y:S02]  /*a4f0*/  VIADD R0, R0, 0x7f ;  /* 0x0000007f00007836 */ /* 0x000fe40000000000 */
[----:B------:R-:W-:-:S03]  /*a500*/  HFMA2 R192, -RZ, RZ, 0, 0 ;  /* 0x00000000ffc07431 */ /* 0x000fc600000001ff */
[----:B------:R-:W-:-:S07]  /*a510*/  LEA.HI R224, R0, R211, RZ, 0x19 ;  /* 0x000000d300e07211 */ /* 0x000fce00078fc8ff */
.L_x_190:
[----:B------:R-:W-:Y:S01]  /*a520*/  IMAD R0, R198, 0x8, R197 ;  /* 0x00000008c6007824 */ /* 0x000fe200078e02c5 */
[----:B------:R-:W-:Y:S07]  /*a530*/  SHF.L.U32 R5, R210, 0x1f, RZ ;  /* 0x0000001fd2057819 */ /* 0x000fee00000006ff */
[----:B------:R-:W-:Y:S05]  /*a540*/  YIELD ;  /* 0x0000000000007946 */ /* 0x000fea0003800000 */
[----:B------:R-:W1:Y:S01]  /*a550*/  SYNCS.PHASECHK.TRANS64.TRYWAIT P0, [R0+URZ+0x70], R5 ;  /* 0x00007005000075a7 */ /* 0x000e6200080011ff */
[----:B------:R-:W-:Y:S01]  /*a560*/  LEA R3, R198, R201, 0x9 ;  /* 0x000000c9c6037211 */ /* 0x000fe200078e48ff */
[----:B------:R-:W-:Y:S01]  /*a570*/  VIADD R4, R0, 0xa8 ;  /* 0x000000a800047836 */ /* 0x000fe20000000000 */
[----:B------:R-:W-:Y:S04]  /*a580*/  BSSY B0, `(.L_x_184) ;  /* 0x0000002000007945 */ /* 0x000fe80003800000 */
[----:B-1----:R-:W-:Y:S05]  /*a590*/  @!P0 BRA `(.L_x_185) ;  /* 0x00000064009c8947 */ /* 0x002fea0003800000 */
.L_x_289:
[----:B------:R-:W-:Y:S05]  /*a5a0*/  BSYNC B0 ;  /* 0x0000000000007941 */ /* 0x000fea0003800000 */
.L_x_184:
[--C-:B------:R-:W-:Y:S01]  /*a5b0*/  IMAD R0, R198, 0x4, R197.reuse ;  /* 0x00000004c6007824 */ /* 0x100fe200078e02c5 */
[----:B------:R-:W-:Y:S01]  /*a5c0*/  PRMT R4, R219, 0x654, R4 ;  /* 0x00000654db047816 */ /* 0x000fe20000000004 */
[----:B------:R-:W-:Y:S01]  /*a5d0*/  LDS R3, [R3] ;  /* 0x0000000003037984 */ /* 0x000fe20000000800 */
[C---:B------:R-:W-:Y:S01]  /*a5e0*/  IMAD R222, R196.reuse, 0x8, R197 ;  /* 0x00000008c4de7824 */ /* 0x040fe200078e02c5 */
[----:B------:R-:W-:Y:S01]  /*a5f0*/  SHF.L.U32 R5, R209, 0x1f, RZ ;  /* 0x0000001fd1057819 */ /* 0x000fe200000006ff */
[----:B------:R-:W-:Y:S01]  /*a600*/  IMAD R200, R196, 0x80, R199 ;  /* 0x00000080c4c87824 */ /* 0x000fe200078e02c7 */
[----:B------:R-:W1:Y:S01]  /*a610*/  LDS R0, [R0+0x33600] ;  /* 0x0336000000007984 */ /* 0x000e620000000800 */
[----:B------:R5:W-:Y:S01]  /*a620*/  SYNCS.ARRIVE.TRANS64.RED.A1T0 RZ, [R4+URZ], RZ ;  /* 0x000000ff04ff79a7 */ /* 0x000be200081004ff */
[----:B------:R-:W-:Y:S01]  /*a630*/  BSSY B0, `(.L_x_186) ;  /* 0x000000c000007945 */ /* 0x000fe20003800000 */
[----:B------:R-:W2:Y:S01]  /*a640*/  S2R R7, SR_TID.X ;  /* 0x0000000000077919 */ /* 0x000ea20000002100 */
[----:B---34-:R-:W-:Y:S01]  /*a650*/  SHF.R.U32.HI R6, RZ, 0x15, R200 ;  /* 0x00000015ff067819 */ /* 0x018fe200000116c8 */
[----:B------:R-:W3:Y:S01]  /*a660*/  SYNCS.PHASECHK.TRANS64.TRYWAIT P2, [R222+URZ+0xe0], R5 ;  /* 0x0000e005de0075a7 */ /* 0x000ee200080411ff */
[----:B-----5:R-:W-:Y:S05]  /*a670*/  VIADD R4, R198, 0x1 ;  /* 0x00000001c6047836 */ /* 0x020fea0000000000 */
[----:B------:R-:W-:Y:S02]  /*a680*/  ISETP.NE.AND P1, PT, R4, 0x7, PT ;  /* 0x000000070400780c */ /* 0x000fe40003f25270 */
[----:B--2---:R-:W-:Y:S04]  /*a690*/  SHF.R.U32.HI R7, RZ, 0x5, R7 ;  /* 0x00000005ff077819 */ /* 0x004fe80000011607 */
[----:B------:R-:W-:Y:S01]  /*a6a0*/  LOP3.LUT P0, RZ, R6, 0x3, R7, 0x48, !PT ;  /* 0x0000000306ff7812 */ /* 0x000fe20007804807 */
[----:B-1----:R-:W-:Y:S01]  /*a6b0*/  FMUL R194, R3, R0 ;  /* 0x0000000003c27220 */ /* 0x002fe20000400000 */
[----:B------:R-:W-:Y:S04]  /*a6c0*/  SEL R7, RZ, 0x1, P1 ;  /* 0x00000001ff077807 */ /* 0x000fe80000800000 */
[----:B------:R-:W-:Y:S01]  /*a6d0*/  LOP3.LUT R210, R210, R7, RZ, 0x3c, !PT ;  /* 0x00000007d2d27212 */ /* 0x000fe200078e3cff */
[----:B---3--:R-:W-:Y:S06]  /*a6e0*/  @!P2 BRA `(.L_x_187) ;  /* 0x00000064005ca947 */ /* 0x008fec0003800000 */
.L_x_290:
[----:B------:R-:W-:Y:S05]  /*a6f0*/  BSYNC B0 ;  /* 0x0000000000007941 */ /* 0x000fea0003800000 */
.L_x_186:
[----:B------:R-:W-:Y:S02]  /*a700*/  IADD3 R211, PT, PT, R211, 0x1, RZ ;  /* 0x00000001d3d37810 */ /* 0x000fe40007ffe0ff */
[----:B------:R-:W-:Y:S01]  /*a710*/  SEL R198, R4, RZ, P1 ;  /* 0x000000ff04c67207 */ /* 0x000fe20000800000 */
[----:B------:R-:W-:Y:S06]  /*a720*/  @!P0 BRA `(.L_x_188) ;  /* 0x0000000000408947 */ /* 0x000fec0003800000 */
[----:B------:R-:W1:Y:S01]  /*a730*/  LDCU.64 UR8, c[0x4][0x70] ;  /* 0x01000e00ff0877ac */ /* 0x000e620008000a00 */
[----:B------:R-:W-:Y:S01]  /*a740*/  MOV R15, 0x0 ;  /* 0x00000000000f7802 */ /* 0x000fe20000000f00 */
[----:B------:R-:W-:Y:S02]  /*a750*/  HFMA2 R12, -RZ, RZ, 0, 5.9604644775390625e-08 ;  /* 0x00000001ff0c7431 */ /* 0x000fe400000001ff */
[----:B------:R-:W-:Y:S02]  /*a760*/  IMAD.MOV.U32 R8, RZ, RZ, 0x192 ;  /* 0x00000192ff087424 */ /* 0x000fe400078e00ff */
[----:B------:R-:W-:Y:S01]  /*a770*/  IMAD.MOV.U32 R13, RZ, RZ, RZ ;  /* 0x000000ffff0d7224 */ /* 0x000fe200078e00ff */
[----:B------:R-:W2:Y:S01]  /*a780*/  LDCU.64 UR6, c[0x4][0x78] ;  /* 0x01000f00ff0677ac */ /* 0x000ea20008000a00 */
[----:B------:R-:W3:Y:S01]  /*a790*/  LDC.64 R14, c[0x4][R15] ;  /* 0x010000000f0e7b82 */ /* 0x000ee20000000a00 */
[----:B------:R-:W4:Y:S01]  /*a7a0*/  LDCU.64 UR4, c[0x4][0x8] ;  /* 0x01000100ff0477ac */ /* 0x000f220008000a00 */
[----:B-1----:R-:W-:Y:S01]  /*a7b0*/  MOV R5, UR9 ;  /* 0x0000000900057c02 */ /* 0x002fe20008000f00 */
[----:B------:R-:W-:Y:S01]  /*a7c0*/  IMAD.U32 R4, RZ, RZ, UR8 ;  /* 0x00000008ff047e24 */ /* 0x000fe2000f8e00ff */
[----:B--2---:R-:W-:Y:S01]  /*a7d0*/  MOV R7, UR7 ;  /* 0x0000000700077c02 */ /* 0x004fe20008000f00 */
[----:B------:R-:W-:Y:S01]  /*a7e0*/  IMAD.U32 R6, RZ, RZ, UR6 ;  /* 0x00000006ff067e24 */ /* 0x000fe2000f8e00ff */
[----:B----4-:R-:W-:Y:S01]  /*a7f0*/  MOV R11, UR5 ;  /* 0x00000005000b7c02 */ /* 0x010fe20008000f00 */
[----:B------:R-:W-:Y:S02]  /*a800*/  IMAD.U32 R10, RZ, RZ, UR4 ;  /* 0x00000004ff0a7e24 */ /* 0x000fe4000f8e00ff */
[----:B------:R-:W-:Y:S07]  /*a810*/  LEPC R20, `(.L_x_188) ;  /* 0x000000001014794e */ /* 0x000fee0000000000 */
[----:B---3--:R-:W-:Y:S05]  /*a820*/  CALL.ABS.NOINC R14 ;  /* 0x000000000e007343 */ /* 0x008fea0003c00000 */
.L_x_188:
[----:B------:R-:W-:Y:S05]  /*a830*/  WARPSYNC.ALL ;  /* 0x0000000000007948 */ /* 0x000fea0003800000 */
[C---:B------:R-:W-:Y:S01]  /*a840*/  R2UR UR4, R200.reuse ;  /* 0x00000000c80472ca */ /* 0x040fe200000e0000 */
[----:B------:R-:W2:Y:S01]  /*a850*/  S2R R225, SR_TID.X ;  /* 0x0000000000e17919 */ /* 0x000ea20000002100 */
[----:B------:R-:W-:Y:S04]  /*a860*/  IADD3 R0, PT, PT, R200, 0x40, RZ ;  /* 0x00000040c8007810 */ /* 0x000fe80007ffe0ff */
[----:B------:R-:W-:Y:S07]  /*a870*/  SHF.R.U32.HI R0, RZ, 0x15, R0 ;  /* 0x00000015ff007819 */ /* 0x000fee0000011600 */
[----:B-1----:R-:W1:Y:S01]  /*a880*/  LDTM.x64 R4, tmem[UR4] ;  /* 0x00000004000479ee */ /* 0x002e620008340000 */
[----:B------:R-:W-:Y:S01]  /*a890*/  NOP ;  /* 0x0000000000007918 */ /* 0x000fe20000000000 */
[C---:B-1----:R-:W-:Y:S01]  /*a8a0*/  FFMA R69, R194.reuse, R4, R69 ;  /* 0x00000004c2457223 */ /* 0x042fe20000000045 */
[C---:B------:R-:W-:Y:S01]  /*a8b0*/  FFMA R2, R194.reuse, R5, R2 ;  /* 0x00000005c2027223 */ /* 0x040fe20000000002 */
        /* <DEDUP_REMOVED lines=42> */
[----:B--2---:R-:W-:Y:S01]  /*ab60*/  SHF.R.U32.HI R225, RZ, 0x5, R225 ;  /* 0x00000005ffe17819 */ /* 0x004fe200000116e1 */
[C---:B------:R-:W-:Y:S01]  /*ab70*/  FFMA R113, R194.reuse, R48, R113 ;  /* 0x00000030c2717223 */ /* 0x040fe20000000071 */
[C---:B------:R-:W-:Y:S01]  /*ab80*/  FFMA R110, R194.reuse, R49, R110 ;  /* 0x00000031c26e7223 */ /* 0x040fe2000000006e */
[C---:B------:R-:W-:Y:S01]  /*ab90*/  FFMA R115, R194.reuse, R50, R115 ;  /* 0x00000032c2737223 */ /* 0x040fe20000000073 */
[----:B------:R-:W-:Y:S01]  /*aba0*/  FFMA R112, R194, R51, R112 ;  /* 0x00000033c2707223 */ /* 0x000fe20000000070 */
[----:B------:R-:W-:Y:S01]  /*abb0*/  LOP3.LUT P0, RZ, R0, 0x3, R225, 0x48, !PT ;  /* 0x0000000300ff7812 */ /* 0x000fe200078048e1 */
        /* <DEDUP_REMOVED lines=15> */
[----:B------:R-:W-:Y:S01]  /*acb0*/  FFMA R128, R194, R67, R128 ;  /* 0x00000043c2807223 */ /* 0x000fe20000000080 */
        /* <DEDUP_REMOVED lines=17> */
.L_x_189:
[----:B------:R-:W-:Y:S05]  /*add0*/  WARPSYNC.ALL ;  /* 0x0000000000007948 */ /* 0x000fea0003800000 */
[----:B------:R-:W-:Y:S02]  /*ade0*/  R2UR UR4, R200 ;  /* 0x00000000c80472ca */ /* 0x000fe400000e0000 */
[----:B------:R-:W-:Y:S02]  /*adf0*/  IADD3 R3, PT, PT, R222, 0x100, RZ ;  /* 0x00000100de037810 */ /* 0x000fe40007ffe0ff */
[----:B------:R-:W-:Y:S02]  /*ae00*/  ISETP.NE.AND P0, PT, R211, R224, PT ;  /* 0x000000e0d300720c */ /* 0x000fe40003f05270 */
[----:B------:R-:W-:Y:S02]  /*ae10*/  LOP3.LUT R3, R3, 0xfefffff8, RZ, 0xc0, !PT ;  /* 0xfefffff803037812 */ /* 0x000fe400078ec0ff */
[----:B------:R-:W-:Y:S04]  /*ae20*/  IADD3 R0, PT, PT, R196, 0x1, RZ ;  /* 0x00000001c4007810 */ /* 0x000fe80007ffe0ff */
[C---:B------:R-:W-:Y:S01]  /*ae30*/  ISETP.NE.AND P1, PT, R0.reuse, 0x4, PT ;  /* 0x000000040000780c */ /* 0x040fe20003f25270 */
[----:B------:R-:W1:Y:S01]  /*ae40*/  LDTM.x64 R4, tmem[UR4+0x40] ;  /* 0x00004004000479ee */ /* 0x000e620008340000 */
[----:B------:R-:W-:Y:S01]  /*ae50*/  NOP ;  /* 0x0000000000007918 */ /* 0x000fe20000000000 */
[----:B-1----:R-:W-:Y:S01]  /*ae60*/  NOP ;  /* 0x0000000000007918 */ /* 0x002fe20000000000 */
[----:B------:R1:W-:Y:S01]  /*ae70*/  SYNCS.ARRIVE.TRANS64.RED.A1T0 RZ, [R3+URZ], RZ ;  /* 0x000000ff03ff79a7 */ /* 0x0003e200081004ff */
[----:B------:R-:W-:Y:S02]  /*ae80*/  SEL R222, RZ, 0x1, P1 ;  /* 0x00000001ffde7807 */ /* 0x000fe40000800000 */
[----:B------:R-:W-:Y:S02]  /*ae90*/  SEL R196, R0, RZ, P1 ;  /* 0x000000ff00c47207 */ /* 0x000fe40000800000 */
[----:B------:R-:W-:Y:S01]  /*aea0*/  LOP3.LUT R209, R209, R222, RZ, 0x3c, !PT ;  /* 0x000000ded1d17212 */ /* 0x000fe200078e3cff */
        /* <DEDUP_REMOVED lines=64> */
[----:B-1----:R-:W-:Y:S06]  /*b2b0*/  @P0 BRA `(.L_x_190) ;  /* 0xfffffff000980947 */ /* 0x002fec000383ffff */
.L_x_183:
[----:B------:R-:W-:Y:S01]  /*b2c0*/  ISETP.NE.AND P1, PT, R223, RZ, PT ;  /* 0x000000ffdf00720c */ /* 0x000fe20003f25270 */
[----:B------:R-:W-:Y:S01]  /*b2d0*/  IMAD.U32 R16, RZ, RZ, UR40 ;  /* 0x00000028ff107e24 */ /* 0x000fe2000f8e00ff */
[----:B------:R-:W-:-:S11]  /*b2e0*/  LOP3.LUT P0, RZ, R208, 0x3f0, RZ, 0xc0, !PT ;  /* 0x000003f0d0ff7812 */ /* 0x000fd6000780c0ff */
[----:B------:R-:W-:Y:S05]  /*b2f0*/  @!P1 BRA `(.L_x_191) ;  /* 0x0000000000289947 */ /* 0x000fea0003800000 */
[----:B------:R-:W-:-:S13]  /*b300*/  PLOP3.LUT P1, PT, PT, PT, PT, 0x80, 0x8 ;  /* 0x000000000008781c */ /* 0x000fda0003f2f070 */
.L_x_192:
[----:B------:R-:W-:Y:S02]  /*b310*/  PLOP3.LUT P2, PT, P2, P1, PT, 0xf2, 0x2f ;  /* 0x00000000002f781c */ /* 0x000fe40001743e72 */
[----:B-1----:R-:W-:-:S08]  /*b320*/  @P1 R2UR P2, UR4, R220 ;  /* 0x00000000dc0412ca */ /* 0x002fd00000040000 */
[----:B------:R-:W-:Y:S02]  /*b330*/  PLOP3.LUT P2, PT, P2, P1, PT, 0xf2, 0x2f ;  /* 0x00000000002f781c */ /* 0x000fe40001743e72 */
[----:B------:R-:W-:-:S08]  /*b340*/  @P1 R2UR.OR P2, UR5, R221 ;  /* 0x00000000dd0512ca */ /* 0x000fd00000140000 */
[----:B------:R-:W-:Y:S01]  /*b350*/  @P1 PLOP3.LUT P1, PT, P2, PT, PT, 0x80, 0x8 ;  /* 0x000000000008181c */ /* 0x000fe2000172f070 */
[----:B------:R-:W-:-:S04]  /*b360*/  DEPBAR {5,4,3,2,1,0} ;  /* 0x0000003f0000791a */ /* 0x000fc80000000000 */
[----:B------:R-:W1:Y:S02]  /*b370*/  CCTL.E.C.LDCU.IV.DEEP [UR4] ;  /* 0x0000000004007540 */ /* 0x000e640009c08000 */
[----:B-1----:R1:W-:Y:S06]  /*b380*/  UTMACCTL.IV [UR4] ;  /* 0x00000000040079b9 */ /* 0x0023ec0008000000 */
[----:B------:R-:W-:Y:S05]  /*b390*/  @P1 BRA.U.ANY `(.L_x_192) ;  /* 0xfffffffd00dc1947 */ /* 0x000fea000393ffff */
.L_x_191:
[----:B------:R-:W5:Y:S01]  /*b3a0*/  LDL.LU R0, [R1] ;  /* 0x0000000001007983 */ /* 0x000f620000300800 */
[----:B------:R-:W-:Y:S02]  /*b3b0*/  SHF.L.U32 R16, R16, 0x7, RZ ;  /* 0x0000000710107819 */ /* 0x000fe400000006ff */
[----:B-----5:R-:W-:Y:S01]  /*b3c0*/  SHF.L.U32 R17, R0, 0x7, RZ ;  /* 0x0000000700117819 */ /* 0x020fe200000006ff */
[----:B------:R-:W-:Y:S05]  /*b3d0*/  @!P0 BRA `(.L_x_193) ;  /* 0x0000000000408947 */ /* 0x000fea0003800000 */
[----:B------:R-:W-:Y:S01]  /*b3e0*/  MOV R14, 0x0 ;  /* 0x00000000000e7802 */ /* 0x000fe20000000f00 */
[----:B------:R-:W5:Y:S01]  /*b3f0*/  LDCU.64 UR8, c[0x4][0x80] ;  /* 0x01001000ff0877ac */ /* 0x000f620008000a00 */
[----:B------:R-:W-:Y:S02]  /*b400*/  HFMA2 R12, -RZ, RZ, 0, 5.9604644775390625e-08 ;  /* 0x00000001ff0c7431 */ /* 0x000fe400000001ff */
[----:B------:R-:W-:Y:S01]  /*b410*/  IMAD.MOV.U32 R8, RZ, RZ, 0x70 ;  /* 0x00000070ff087424 */ /* 0x000fe200078e00ff */
[----:B------:R-:W3:Y:S01]  /*b420*/  LDCU.64 UR6, c[0x4][0x88] ;  /* 0x01001100ff0677ac */ /* 0x000ee20008000a00 */
[----:B------:R-:W2:Y:S01]  /*b430*/  LDC.64 R14, c[0x4][R14] ;  /* 0x010000000e0e7b82 */ /* 0x000ea20000000a00 */
[----:B------:R-:W-:Y:S01]  /*b440*/  IMAD.MOV.U32 R13, RZ, RZ, RZ ;  /* 0x000000ffff0d7224 */ /* 0x000fe200078e00ff */
[----:B-1----:R-:W1:Y:S01]  /*b450*/  LDCU.64 UR4, c[0x4][0x10] ;  /* 0x01000200ff0477ac */ /* 0x002e620008000a00 */
[----:B-----5:R-:W-:Y:S01]  /*b460*/  IMAD.U32 R4, RZ, RZ, UR8 ;  /* 0x00000008ff047e24 */ /* 0x020fe2000f8e00ff */
[----:B------:R-:W-:Y:S01]  /*b470*/  MOV R5, UR9 ;  /* 0x0000000900057c02 */ /* 0x000fe20008000f00 */
[----:B---34-:R-:W-:Y:S01]  /*b480*/  IMAD.U32 R6, RZ, RZ, UR6 ;  /* 0x00000006ff067e24 */ /* 0x018fe2000f8e00ff */
[----:B------:R-:W-:Y:S01]  /*b490*/  MOV R7, UR7 ;  /* 0x0000000700077c02 */ /* 0x000fe20008000f00 */
[----:B-1----:R-:W-:Y:S01]  /*b4a0*/  IMAD.U32 R10, RZ, RZ, UR4 ;  /* 0x00000004ff0a7e24 */ /* 0x002fe2000f8e00ff */
[----:B------:R-:W-:-:S02]  /*b4b0*/  MOV R11, UR5 ;  /* 0x00000005000b7c02 */ /* 0x000fc40008000f00 */
[----:B------:R-:W-:-:S07]  /*b4c0*/  LEPC R20, `(.L_x_193) ;  /* 0x000000001014794e */ /* 0x000fce0000000000 */
[----:B--2---:R-:W-:Y:S05]  /*b4d0*/  CALL.ABS.NOINC R14 ;  /* 0x000000000e007343 */ /* 0x004fea0003c00000 */
.L_x_193:
[----:B------:R-:W-:Y:S01]  /*b4e0*/  LOP3.LUT P0, RZ, R218, 0x3f0, RZ, 0xc0, !PT ;  /* 0x000003f0daff7812 */ /* 0x000fe2000780c0ff */
[----:B------:R-:W-:-:S12]  /*b4f0*/  BSSY.RECONVERGENT B6, `(.L_x_194) ;  /* 0x0000012000067945 */ /* 0x000fd80003800200 */
        /* <DEDUP_REMOVED lines=17> */
.L_x_195:
[----:B-1----:R-:W-:Y:S05]  /*b610*/  BSYNC.RECONVERGENT B6 ;  /* 0x0000000000067941 */ /* 0x002fea0003800200 */
.L_x_194:
[----:B------:R1:W5:Y:S01]  /*b620*/  LDL R18, [R1+0x10] ;  /* 0x0000100001127983 */ /* 0x0003620000100800 */
[----:B------:R-:W2:Y:S02]  /*b630*/  LDCU.64 UR4, c[0x0][0x890] ;  /* 0x00011200ff0477ac */ /* 0x000ea40008000a00 */
[----:B--2---:R-:W-:-:S04]  /*b640*/  UISETP.NE.U32.AND UP0, UPT, UR4, URZ, UPT ;  /* 0x000000ff0400728c */ /* 0x004fc8000bf05070 */
[----:B------:R-:W-:-:S09]  /*b650*/  UISETP.NE.AND.EX UP0, UPT, UR5, URZ, UPT, UP0 ;  /* 0x000000ff0500728c */ /* 0x000fd2000bf05300 */
[----:B-1----:R-:W-:Y:S05]  /*b660*/  BRA.U !UP0, `(.L_x_196) ;  /* 0x0000000108147547 */ /* 0x002fea000b800000 */
[----:B------:R-:W1:Y:S02]  /*b670*/  LDC.64 R4, c[0x0][0x890] ;  /* 0x00022400ff047b82 */ /* 0x000e640000000a00 */
[----:B-1---5:R-:W-:-:S06]  /*b680*/  IMAD.WIDE R4, R18, 0x8, R4 ;  /* 0x0000000812047825 */ /* 0x022fcc00078e0204 */
[----:B------:R-:W2:Y:S04]  /*b690*/  LDG.E.64 R4, desc[UR38][R4.64] ;  /* 0x0000002604047981 */ /* 0x000ea8000c1e1b00 */
[----:B--2---:R2:W5:Y:S01]  /*b6a0*/  LD.E R9, desc[UR38][R4.64] ;  /* 0x0000002604097980 */ /* 0x004562000c101900 */
[----:B------:R-:W-:Y:S05]  /*b6b0*/  BRA `(.L_x_197) ;  /* 0x0000000000307947 */ /* 0x000fea0003800000 */
.L_x_196:
[----:B------:R-:W1:Y:S02]  /*b6c0*/  LDCU.64 UR4, c[0x0][0x888] ;  /* 0x00011100ff0477ac */ /* 0x000e640008000a00 */
[----:B-1----:R-:W-:-:S04]  /*b6d0*/  UISETP.NE.U32.AND UP0, UPT, UR4, URZ, UPT ;  /* 0x000000ff0400728c */ /* 0x002fc8000bf05070 */
[----:B------:R-:W-:-:S09]  /*b6e0*/  UISETP.NE.AND.EX UP0, UPT, UR5, URZ, UPT, UP0 ;  /* 0x000000ff0500728c */ /* 0x000fd2000bf05300 */
[----:B------:R-:W-:Y:S05]  /*b6f0*/  BRA.U !UP0, `(.L_x_198) ;  /* 0x0000000108187547 */ /* 0x000fea000b800000 */
[----:B------:R-:W1:Y:S01]  /*b700*/  LDC.64 R4, c[0x0][0x888] ;  /* 0x00022200ff047b82 */ /* 0x000e620000000a00 */
[----:B------:R-:W2:Y:S02]  /*b710*/  LDCU UR4, c[0x0][0x898] ;  /* 0x00011300ff0477ac */ /* 0x000ea40008000800 */
[----:B--2--5:R-:W-:-:S04]  /*b720*/  IMAD R0, R18, UR4, RZ ;  /* 0x0000000412007c24 */ /* 0x024fc8000f8e02ff */
[----:B-1----:R-:W-:-:S05]  /*b730*/  IMAD.WIDE R4, R0, 0x4, R4 ;  /* 0x0000000400047825 */ /* 0x002fca00078e0204 */
[----:B------:R1:W5:Y:S01]  /*b740*/  LDG.E R9, desc[UR38][R4.64] ;  /* 0x0000002604097981 */ /* 0x000362000c1e1900 */
[----:B------:R-:W-:Y:S05]  /*b750*/  BRA `(.L_x_197) ;  /* 0x0000000000087947 */ /* 0x000fea0003800000 */
.L_x_198:
[----:B------:R-:W1:Y:S02]  /*b760*/  LDCU UR4, c[0x0][0x880] ;  /* 0x00011000ff0477ac */ /* 0x000e640008000800 */
[----:B-1----:R-:W-:-:S07]  /*b770*/  MOV R9, UR4 ;  /* 0x0000000400097c02 */ /* 0x002fce0008000f00 */
.L_x_197:
[----:B------:R-:W3:Y:S02]  /*b780*/  LDCU.64 UR4, c[0x0][0x8b8] ;  /* 0x00011700ff0477ac */ /* 0x000ee40008000a00 */
[----:B---3--:R-:W-:-:S04]  /*b790*/  UISETP.NE.U32.AND UP0, UPT, UR4, URZ, UPT ;  /* 0x000000ff0400728c */ /* 0x008fc8000bf05070 */
[----:B------:R-:W-:-:S09]  /*b7a0*/  UISETP.NE.AND.EX UP0, UPT, UR5, URZ, UPT, UP0 ;  /* 0x000000ff0500728c */ /* 0x000fd2000bf05300 */
[----:B------:R-:W-:Y:S05]  /*b7b0*/  BRA.U !UP0, `(.L_x_199) ;  /* 0x0000000108147547 */ /* 0x000fea000b800000 */
[----:B-12---:R-:W1:Y:S02]  /*b7c0*/  LDC.64 R4, c[0x0][0x8b8] ;  /* 0x00022e00ff047b82 */ /* 0x006e640000000a00 */
[----:B-1---5:R-:W-:-:S06]  /*b7d0*/  IMAD.WIDE R4, R18, 0x8, R4 ;  /* 0x0000000812047825 */ /* 0x022fcc00078e0204 */
[----:B------:R-:W2:Y:S04]  /*b7e0*/  LDG.E.64 R4, desc[UR38][R4.64] ;  /* 0x0000002604047981 */ /* 0x000ea8000c1e1b00 */
[----:B--2---:R1:W5:Y:S01]  /*b7f0*/  LD.E R7, desc[UR38][R4.64] ;  /* 0x0000002604077980 */ /* 0x004362000c101900 */
[----:B------:R-:W-:Y:S05]  /*b800*/  BRA `(.L_x_200) ;  /* 0x0000000000307947 */ /* 0x000fea0003800000 */
.L_x_199:
[----:B------:R-:W3:Y:S02]  /*b810*/  LDCU.64 UR4, c[0x0][0x8b0] ;  /* 0x00011600ff0477ac */ /* 0x000ee40008000a00 */
[----:B---3--:R-:W-:-:S04]  /*b820*/  UISETP.NE.U32.AND UP0, UPT, UR4, URZ, UPT ;  /* 0x000000ff0400728c */ /* 0x008fc8000bf05070 */
[----:B------:R-:W-:-:S09]  /*b830*/  UISETP.NE.AND.EX UP0, UPT, UR5, URZ, UPT, UP0 ;  /* 0x000000ff0500728c */ /* 0x000fd2000bf05300 */
[----:B------:R-:W-:Y:S05]  /*b840*/  BRA.U !UP0, `(.L_x_201) ;  /* 0x0000000108187547 */ /* 0x000fea000b800000 */
[----:B-12---:R-:W1:Y:S01]  /*b850*/  LDC.64 R4, c[0x0][0x8b0] ;  /* 0x00022c00ff047b82 */ /* 0x006e620000000a00 */
[----:B------:R-:W2:Y:S02]  /*b860*/  LDCU UR4, c[0x0][0x8c0] ;  /* 0x00011800ff0477ac */ /* 0x000ea40008000800 */
[----:B--2--5:R-:W-:-:S04]  /*b870*/  IMAD R0, R18, UR4, RZ ;  /* 0x0000000412007c24 */ /* 0x024fc8000f8e02ff */
[----:B-1----:R-:W-:-:S05]  /*b880*/  IMAD.WIDE R4, R0, 0x4, R4 ;  /* 0x0000000400047825 */ /* 0x002fca00078e0204 */
[----:B------:R2:W5:Y:S01]  /*b890*/  LDG.E R7, desc[UR38][R4.64] ;  /* 0x0000002604077981 */ /* 0x000562000c1e1900 */
[----:B------:R-:W-:Y:S05]  /*b8a0*/  BRA `(.L_x_200) ;  /* 0x0000000000087947 */ /* 0x000fea0003800000 */
.L_x_201:
[----:B------:R-:W3:Y:S02]  /*b8b0*/  LDCU UR4, c[0x0][0x8a8] ;  /* 0x00011500ff0477ac */ /* 0x000ee40008000800 */
[----:B---3--:R-:W-:-:S07]  /*b8c0*/  MOV R7, UR4 ;  /* 0x0000000400077c02 */ /* 0x008fce0008000f00 */
.L_x_200:
[----:B------:R-:W-:Y:S01]  /*b8d0*/  SHF.L.U32 R8, R212, 0x1f, RZ ;  /* 0x0000001fd4087819 */ /* 0x000fe200000006ff */
[----:B------:R-:W-:Y:S02]  /*b8e0*/  IMAD.IADD R22, R197, 0x1, R214 ;  /* 0x00000001c5167824 */ /* 0x000fe400078e02d6 */
[----:B------:R-:W-:Y:S01]  /*b8f0*/  HFMA2 R234, -RZ, RZ, 0, 0 ;  /* 0x00000000ffea7431 */ /* 0x000fe200000001ff */
[----:B-----5:R-:W-:Y:S01]  /*b900*/  FSETP.NEU.AND P3, PT, R9, RZ, PT ;  /* 0x000000ff0900720b */ /* 0x020fe20003f6d000 */
[----:B------:R-:W3:Y:S01]  /*b910*/  SYNCS.PHASECHK.TRANS64.TRYWAIT P0, [R197+URZ+0x120], R8 ;  /* 0x00012008c50075a7 */ /* 0x000ee200080011ff */
[----:B------:R-:W-:Y:S02]  /*b920*/  HFMA2 R64, -RZ, RZ, 0, 0 ;  /* 0x00000000ff407431 */ /* 0x000fe400000001ff */
[C---:B------:R-:W-:Y:S01]  /*b930*/  FMUL R10, R7.reuse, R71 ;  /* 0x00000047070a7220 */ /* 0x040fe20000400000 */
[----:B------:R-:W-:Y:S02]  /*b940*/  HFMA2 R252, -RZ, RZ, 0, 0 ;  /* 0x00000000fffc7431 */ /* 0x000fe400000001ff */
[----:B------:R-:W-:Y:S01]  /*b950*/  FMUL R68, R7, R68 ;  /* 0x0000004407447220 */ /* 0x000fe20000400000 */
[----:B------:R-:W-:-:S02]  /*b960*/  HFMA2 R226, -RZ, RZ, 0, 0 ;  /* 0x00000000ffe27431 */ /* 0x000fc400000001ff */
[C---:B------:R-:W-:Y:S01]  /*b970*/  FMUL R12, R7.reuse, R75 ;  /* 0x0000004b070c7220 */ /* 0x040fe20000400000 */
[----:B------:R-:W-:Y:S02]  /*b980*/  HFMA2 R19, -RZ, RZ, 0, 0 ;  /* 0x00000000ff137431 */ /* 0x000fe400000001ff */
[C---:B------:R-:W-:Y:S01]  /*b990*/  FMUL R72, R7.reuse, R72 ;  /* 0x0000004807487220 */ /* 0x040fe20000400000 */
[----:B------:R-:W-:Y:S02]  /*b9a0*/  HFMA2 R23, -RZ, RZ, 0, 0 ;  /* 0x00000000ff177431 */ /* 0x000fe400000001ff */
[C---:B------:R-:W-:Y:S01]  /*b9b0*/  FMUL R14, R7.reuse, R79 ;  /* 0x0000004f070e7220 */ /* 0x040fe20000400000 */
[C---:B------:R-:W-:Y:S01]  /*b9c0*/  FMUL R76, R7.reuse, R76 ;  /* 0x0000004c074c7220 */ /* 0x040fe20000400000 */
[C---:B------:R-:W-:Y:S01]  /*b9d0*/  FMUL R18, R7.reuse, R83 ;  /* 0x0000005307127220 */ /* 0x040fe20000400000 */
[----:B------:R-:W-:Y:S01]  /*b9e0*/  FMUL R80, R7, R80 ;  /* 0x0000005007507220 */ /* 0x000fe20000400000 */
[----:B------:R-:W-:Y:S01]  /*b9f0*/  CS2R R48, SRZ ;  /* 0x0000000000307805 */ /* 0x000fe2000001ff00 */
[----:B------:R-:W-:Y:S01]  /*ba00*/  IMAD.MOV.U32 R246, RZ, RZ, RZ ;  /* 0x000000fffff67224 */ /* 0x000fe200078e00ff */
[----:B------:R-:W-:Y:S01]  /*ba10*/  CS2R R50, SRZ ;  /* 0x0000000000327805 */ /* 0x000fe2000001ff00 */
[----:B------:R-:W-:Y:S01]  /*ba20*/  IMAD.MOV.U32 R66, RZ, RZ, RZ ;  /* 0x000000ffff427224 */ /* 0x000fe200078e00ff */
[----:B------:R-:W-:Y:S01]  /*ba30*/  CS2R R38, SRZ ;  /* 0x0000000000267805 */ /* 0x000fe2000001ff00 */
[----:B------:R-:W-:Y:S01]  /*ba40*/  IMAD.MOV.U32 R0, RZ, RZ, RZ ;  /* 0x000000ffff007224 */ /* 0x000fe200078e00ff */
[----:B------:R-:W-:-:S02]  /*ba50*/  MOV R3, RZ ;  /* 0x000000ff00037202 */ /* 0x000fc40000000f00 */
[----:B------:R-:W-:Y:S01]  /*ba60*/  CS2R R46, SRZ ;  /* 0x00000000002e7805 */ /* 0x000fe2000001ff00 */
[----:B------:R-:W-:Y:S01]  /*ba70*/  IMAD.MOV.U32 R244, RZ, RZ, RZ ;  /* 0x000000fffff47224 */ /* 0x000fe200078e00ff */
[----:B-12---:R-:W-:Y:S01]  /*ba80*/  CS2R R4, SRZ ;  /* 0x0000000000047805 */ /* 0x006fe2000001ff00 */
[----:B------:R-:W-:Y:S01]  /*ba90*/  IMAD.MOV.U32 R232, RZ, RZ, RZ ;  /* 0x000000ffffe87224 */ /* 0x000fe200078e00ff */
[----:B------:R-:W-:Y:S01]  /*baa0*/  CS2R R42, SRZ ;  /* 0x00000000002a7805 */ /* 0x000fe2000001ff00 */
[----:B------:R-:W-:Y:S01]  /*bab0*/  IMAD.MOV.U32 R36, RZ, RZ, RZ ;  /* 0x000000ffff247224 */ /* 0x000fe200078e00ff */
[----:B------:R-:W-:Y:S01]  /*bac0*/  MOV R230, RZ ;  /* 0x000000ff00e67202 */ /* 0x000fe20000000f00 */
[----:B------:R-:W-:Y:S01]  /*bad0*/  IMAD.MOV.U32 R242, RZ, RZ, RZ ;  /* 0x000000fffff27224 */ /* 0x000fe200078e00ff */
[----:B------:R-:W-:Y:S01]  /*bae0*/  CS2R R34, SRZ ;  /* 0x0000000000227805 */ /* 0x000fe2000001ff00 */
[----:B------:R-:W-:Y:S01]  /*baf0*/  IMAD.MOV.U32 R62, RZ, RZ, RZ ;  /* 0x000000ffff3e7224 */ /* 0x000fe200078e00ff */
[----:B------:R-:W-:Y:S01]  /*bb00*/  CS2R R60, SRZ ;  /* 0x00000000003c7805 */ /* 0x000fe2000001ff00 */
[----:B----4-:R-:W-:Y:S01]  /*bb10*/  IMAD.MOV.U32 R6, RZ, RZ, RZ ;  /* 0x000000ffff067224 */ /* 0x010fe200078e00ff */
[----:B------:R-:W-:Y:S01]  /*bb20*/  CS2R R44, SRZ ;  /* 0x00000000002c7805 */ /* 0x000fe2000001ff00 */
[----:B------:R-:W-:Y:S01]  /*bb30*/  IMAD.MOV.U32 R240, RZ, RZ, RZ ;  /* 0x000000fffff07224 */ /* 0x000fe200078e00ff */
[----:B------:R-:W-:Y:S01]  /*bb40*/  MOV R32, RZ ;  /* 0x000000ff00207202 */ /* 0x000fe20000000f00 */
[----:B------:R-:W-:Y:S01]  /*bb50*/  IMAD.MOV.U32 R228, RZ, RZ, RZ ;  /* 0x000000ffffe47224 */ /* 0x000fe200078e00ff */
[----:B------:R-:W-:Y:S01]  /*bb60*/  CS2R R58, SRZ ;  /* 0x00000000003a7805 */ /* 0x000fe2000001ff00 */
        /* <DEDUP_REMOVED lines=9> */
[----:B------:R-:W-:Y:S01]  /*bc00*/  CS2R R24, SRZ ;  /* 0x0000000000187805 */ /* 0x000fe2000001ff00 */
[----:B------:R-:W-:Y:S01]  /*bc10*/  IMAD.MOV.U32 R200, RZ, RZ, RZ ;  /* 0x000000ffffc87224 */ /* 0x000fe200078e00ff */
[----:B------:R-:W-:-:S02]  /*bc20*/  CS2R R54, SRZ ;  /* 0x0000000000367805 */ /* 0x000fc4000001ff00 */
[----:B------:R-:W-:Y:S01]  /*bc30*/  MOV R13, RZ ;  /* 0x000000ff000d7202 */ /* 0x000fe20000000f00 */
[----:B------:R-:W-:Y:S01]  /*bc40*/  IMAD.MOV.U32 R26, RZ, RZ, RZ ;  /* 0x000000ffff1a7224 */ /* 0x000fe200078e00ff */
[----:B------:R-:W-:Y:S01]  /*bc50*/  MOV R194, RZ ;  /* 0x000000ff00c27202 */ /* 0x000fe20000000f00 */
[----:B------:R-:W-:Y:S01]  /*bc60*/  IMAD.MOV.U32 R15, RZ, RZ, RZ ;  /* 0x000000ffff0f7224 */ /* 0x000fe200078e00ff */
[----:B------:R-:W-:Y:S01]  /*bc70*/  CS2R R52, SRZ ;  /* 0x0000000000347805 */ /* 0x000fe2000001ff00 */
[----:B------:R-:W-:Y:S01]  /*bc80*/  IMAD.MOV.U32 R11, RZ, RZ, RZ ;  /* 0x000000ffff0b7224 */ /* 0x000fe200078e00ff */
[----:B------:R-:W-:Y:S01]  /*bc90*/  IADD3 R20, PT, PT, R216, R22, RZ ;  /* 0x00000016d8147210 */ /* 0x000fe20007ffe0ff */
[----:B---3--:R-:W-:Y:S06]  /*bca0*/  @P0 BRA `(.L_x_202) ;  /* 0x0000000000080947 */ /* 0x008fec0003800000 */
[----:B------:R-:W1:Y:S02]  /*bcb0*/  SYNCS.PHASECHK.TRANS64.TRYWAIT P0, [R197+URZ+0x120], R8 ;  /* 0x00012008c50075a7 */ /* 0x000e6400080011ff */
[----:B-1----:R-:W-:Y:S05]  /*bcc0*/  @!P0 BRA `(.L_x_203) ;  /* 0x0000004c00f88947 */ /* 0x002fea0003800000 */
.L_x_202:
[----:B------:R-:W-:Y:S04]  /*bcd0*/  BSSY.RECONVERGENT B0, `(.L_x_204) ;  /* 0x00000c8000007945 */ /* 0x000fe80003800200 */
[----:B------:R-:W-:Y:S05]  /*bce0*/  @!P3 BRA `(.L_x_205) ;  /* 0x0000000c0018b947 */ /* 0x000fea0003800000 */
[----:B------:R-:W-:Y:S01]  /*bcf0*/  IMAD.IADD R19, R217, 0x1, R22 ;  /* 0x00000001d9137824 */ /* 0x000fe200078e0216 */
[----:B------:R-:W-:Y:S01]  /*bd00*/  IADD3 R232, PT, PT, R215, R22, RZ ;  /* 0x00000016d7e87210 */ /* 0x000fe20007ffe0ff */
[C---:B------:R-:W-:Y:S01]  /*bd10*/  IMAD.IADD R33, R217.reuse, 0x1, R20 ;  /* 0x00000001d9217824 */ /* 0x040fe200078e0214 */
[----:B------:R-:W-:Y:S03]  /*bd20*/  LDS.U8 R61, [R20+0x400] ;  /* 0x00040000143d7984 */ /* 0x000fe60000000000 */
[----:B------:R-:W-:Y:S01]  /*bd30*/  IMAD.IADD R47, R217, 0x1, R232 ;  /* 0x00000001d92f7824 */ /* 0x000fe200078e02e8 */
[----:B------:R-:W2:Y:S04]  /*bd40*/  LDS.U8 R0, [R19+0x400] ;  /* 0x0004000013007984 */ /* 0x000ea80000000000 */
[----:B------:R-:W3:Y:S04]  /*bd50*/  LDS.U8 R15, [R19+0x800] ;  /* 0x00080000130f7984 */ /* 0x000ee80000000000 */
[----:B------:R-:W4:Y:S04]  /*bd60*/  LDS.U8 R5, [R19+0xc00] ;  /* 0x000c000013057984 */ /* 0x000f280000000000 */
[----:B------:R-:W5:Y:S04]  /*bd70*/  LDS.U8 R3, [R19+0x1400] ;  /* 0x0014000013037984 */ /* 0x000f680000000000 */
[----:B------:R-:W1:Y:S04]  /*bd80*/  LDS.U8 R28, [R19+0x1800] ;  /* 0x00180000131c7984 */ /* 0x000e680000000000 */
[----:B------:R-:W1:Y:S04]  /*bd90*/  LDS.U8 R4, [R19+0x1000] ;  /* 0x0010000013047984 */ /* 0x000e680000000000 */
[----:B------:R-:W1:Y:S04]  /*bda0*/  LDS.U8 R31, [R19+0x1c00] ;  /* 0x001c0000131f7984 */ /* 0x000e680000000000 */
[----:B------:R-:W1:Y:S04]  /*bdb0*/  LDS.U8 R29, [R19+0x2000] ;  /* 0x00200000131d7984 */ /* 0x000e680000000000 */
[----:B------:R-:W1:Y:S04]  /*bdc0*/  LDS.U8 R13, [R33+0x400] ;  /* 0x00040000210d7984 */ /* 0x000e680000000000 */
[----:B------:R-:W1:Y:S04]  /*bdd0*/  LDS.U8 R11, [R33+0x800] ;  /* 0x00080000210b7984 */ /* 0x000e680000000000 */
[----:B------:R-:W1:Y:S01]  /*bde0*/  LDS.U8 R27, [R33+0x1000] ;  /* 0x00100000211b7984 */ /* 0x000e620000000000 */
[----:B--2---:R-:W-:-:S03]  /*bdf0*/  F2FP.F16.E4M3.UNPACK_B R0, R0 ;  /* 0x00000000ff00723e */ /* 0x004fc600020006ff */
[----:B------:R-:W2:Y:S02]  /*be00*/  LDS.U8 R21, [R33+0x1c00] ;  /* 0x001c000021157984 */ /* 0x000ea40000000000 */
[----:B------:R-:W-:Y:S01]  /*be10*/  HADD2.F32 R24, -RZ, R0.H0_H0 ;  /* 0x20000000ff187230 */ /* 0x000fe20000004100 */
[----:B---3--:R-:W-:Y:S01]  /*be20*/  F2FP.F16.E4M3.UNPACK_B R0, R15 ;  /* 0x0000000fff00723e */ /* 0x008fe200020006ff */
[----:B------:R-:W3:Y:S01]  /*be30*/  LDS.U8 R25, [R33+0x1400] ;  /* 0x0014000021197984 */ /* 0x000ee20000000000 */
[----:B----4-:R-:W-:-:S03]  /*be40*/  F2FP.F16.E4M3.UNPACK_B R5, R5 ;  /* 0x00000005ff05723e */ /* 0x010fc600020006ff */
[----:B------:R-:W4:Y:S01]  /*be50*/  LDS.U8 R23, [R33+0x1800] ;  /* 0x0018000021177984 */ /* 0x000f220000000000 */
[----:B------:R-:W-:Y:S01]  /*be60*/  HADD2.F32 R26, -RZ, R0.H0_H0 ;  /* 0x20000000ff1a7230 */ /* 0x000fe20000004100 */
[----:B-----5:R-:W-:Y:S02]  /*be70*/  F2FP.F16.E4M3.UNPACK_B R3, R3 ;  /* 0x00000003ff03723e */ /* 0x020fe400020006ff */
[----:B------:R-:W5:Y:S01]  /*be80*/  LDS.U8 R6, [R33+0xc00] ;  /* 0x000c000021067984 */ /* 0x000f620000000000 */
[----:B-1----:R-:W-:Y:S01]  /*be90*/  F2FP.F16.E4M3.UNPACK_B R0, R28 ;  /* 0x0000001cff00723e */ /* 0x002fe200020006ff */
[----:B------:R-:W-:Y:S02]  /*bea0*/  HADD2.F32 R28, -RZ, R5.H0_H0 ;  /* 0x20000005ff1c7230 */ /* 0x000fe40000004100 */
[----:B------:R-:W1:Y:S01]  /*beb0*/  LDS.U8 R43, [R33+0x2000] ;  /* 0x00200000212b7984 */ /* 0x000e620000000000 */
[----:B------:R-:W-:Y:S01]  /*bec0*/  F2FP.F16.E4M3.UNPACK_B R4, R4 ;  /* 0x00000004ff04723e */ /* 0x000fe200020006ff */
[----:B------:R-:W-:-:S02]  /*bed0*/  HADD2.F32 R32, -RZ, R3.H0_H0 ;  /* 0x20000003ff207230 */ /* 0x000fc40000004100 */
[----:B------:R-:W1:Y:S01]  /*bee0*/  LDS.U8 R41, [R232+0x400] ;  /* 0x00040000e8297984 */ /* 0x000e620000000000 */
[----:B------:R-:W-:Y:S01]  /*bef0*/  HADD2.F32 R34, -RZ, R0.H0_H0 ;  /* 0x20000000ff227230 */ /* 0x000fe20000004100 */
[----:B------:R-:W-:Y:S01]  /*bf00*/  F2FP.F16.E4M3.UNPACK_B R3, R31 ;  /* 0x0000001fff03723e */ /* 0x000fe200020006ff */
[----:B------:R-:W-:Y:S01]  /*bf10*/  HADD2.F32 R30, -RZ, R4.H0_H0 ;  /* 0x20000004ff1e7230 */ /* 0x000fe20000004100 */
[----:B------:R-:W1:Y:S01]  /*bf20*/  LDS.U8 R19, [R232+0x800] ;  /* 0x00080000e8137984 */ /* 0x000e620000000000 */
[----:B------:R-:W-:Y:S02]  /*bf30*/  F2FP.F16.E4M3.UNPACK_B R0, R29 ;  /* 0x0000001dff00723e */ /* 0x000fe400020006ff */
[----:B------:R-:W-:Y:S01]  /*bf40*/  HADD2.F32 R36, -RZ, R3.H0_H0 ;  /* 0x20000003ff247230 */ /* 0x000fe20000004100 */
[----:B------:R-:W1:Y:S01]  /*bf50*/  LDS.U8 R15, [R232+0xc00] ;  /* 0x000c0000e80f7984 */ /* 0x000e620000000000 */
[----:B------:R-:W-:Y:S01]  /*bf60*/  F2FP.F16.E4M3.UNPACK_B R5, R13 ;  /* 0x0000000dff05723e */ /* 0x000fe200020006ff */
[----:B------:R-:W-:-:S02]  /*bf70*/  HADD2.F32 R38, -RZ, R0.H0_H0 ;  /* 0x20000000ff267230 */ /* 0x000fc40000004100 */
[----:B------:R-:W1:Y:S01]  /*bf80*/  LDS.U8 R39, [R232+0x1000] ;  /* 0x00100000e8277984 */ /* 0x000e620000000000 */
[----:B------:R-:W-:Y:S01]  /*bf90*/  F2FP.F16.E4M3.UNPACK_B R4, R11 ;  /* 0x0000000bff04723e */ /* 0x000fe200020006ff */
[----:B------:R-:W-:Y:S02]  /*bfa0*/  HADD2.F32 R11, -RZ, R5.H0_H0 ;  /* 0x20000005ff0b7230 */ /* 0x000fe40000004100 */
[----:B------:R-:W1:Y:S01]  /*bfb0*/  LDS.U8 R37, [R232+0x1400] ;  /* 0x00140000e8257984 */ /* 0x000e620000000000 */
[----:B------:R-:W-:Y:S01]  /*bfc0*/  F2FP.F16.E4M3.UNPACK_B R5, R27 ;  /* 0x0000001bff05723e */ /* 0x000fe200020006ff */
[----:B------:R-:W-:Y:S02]  /*bfd0*/  HADD2.F32 R13, -RZ, R4.H0_H0 ;  /* 0x20000004ff0d7230 */ /* 0x000fe40000004100 */
[----:B------:R-:W1:Y:S01]  /*bfe0*/  LDS.U8 R35, [R232+0x1800] ;  /* 0x00180000e8237984 */ /* 0x000e620000000000 */
[----:B--2---:R-:W-:Y:S01]  /*bff0*/  F2FP.F16.E4M3.UNPACK_B R0, R21 ;  /* 0x00000015ff00723e */ /* 0x004fe200020006ff */
[----:B------:R-:W-:-:S02]  /*c000*/  HADD2.F32 R42, -RZ, R5.H0_H0 ;  /* 0x20000005ff2a7230 */ /* 0x000fc40000004100 */
[----:B------:R-:W2:Y:S01]  /*c010*/  LDS.U8 R33, [R232+0x1c00] ;  /* 0x001c0000e8217984 */ /* 0x000ea20000000000 */
[----:B---3--:R-:W-:Y:S01]  /*c020*/  F2FP.F16.E4M3.UNPACK_B R4, R25 ;  /* 0x00000019ff04723e */ /* 0x008fe200020006ff */
[----:B------:R-:W-:Y:S02]  /*c030*/  HADD2.F32 R48, -RZ, R0.H0_H0 ;  /* 0x20000000ff307230 */ /* 0x000fe40000004100 */
[----:B------:R3:W2:Y:S01]  /*c040*/  LDS.U8 R31, [R232+0x2000] ;  /* 0x00200000e81f7984 */ /* 0x0006a20000000000 */
[----:B----4-:R-:W-:Y:S01]  /*c050*/  F2FP.F16.E4M3.UNPACK_B R3, R23 ;  /* 0x00000017ff03723e */ /* 0x010fe200020006ff */
[----:B------:R-:W-:Y:S02]  /*c060*/  HADD2.F32 R44, -RZ, R4.H0_H0 ;  /* 0x20000004ff2c7230 */ /* 0x000fe40000004100 */
[----:B------:R-:W4:Y:S01]  /*c070*/  LDS.U8 R29, [R47+0x400] ;  /* 0x000400002f1d7984 */ /* 0x000f220000000000 */
[----:B-----5:R-:W-:Y:S01]  /*c080*/  F2FP.F16.E4M3.UNPACK_B R6, R6 ;  /* 0x00000006ff06723e */ /* 0x020fe200020006ff */
[----:B------:R-:W-:-:S02]  /*c090*/  HADD2.F32 R46, -RZ, R3.H0_H0 ;  /* 0x20000003ff2e7230 */ /* 0x000fc40000004100 */
[----:B------:R-:W5:Y:S01]  /*c0a0*/  LDS.U8 R27, [R47+0x800] ;  /* 0x000800002f1b7984 */ /* 0x000f620000000000 */
[----:B-1----:R-:W-:Y:S01]  /*c0b0*/  F2FP.F16.E4M3.UNPACK_B R0, R43 ;  /* 0x0000002bff00723e */ /* 0x002fe200020006ff */
[----:B------:R-:W-:Y:S02]  /*c0c0*/  HADD2.F32 R40, -RZ, R6.H0_H0 ;  /* 0x20000006ff287230 */ /* 0x000fe40000004100 */
[----:B------:R-:W1:Y:S01]  /*c0d0*/  LDS.U8 R21, [R47+0x1400] ;  /* 0x001400002f157984 */ /* 0x000e620000000000 */
[----:B------:R-:W-:Y:S01]  /*c0e0*/  F2FP.F16.E4M3.UNPACK_B R6, R41 ;  /* 0x00000029ff06723e */ /* 0x000fe200020006ff */
[----:B------:R-:W-:Y:S02]  /*c0f0*/  HADD2.F32 R50, -RZ, R0.H0_H0 ;  /* 0x20000000ff327230 */ /* 0x000fe40000004100 */
[----:B------:R-:W1:Y:S01]  /*c100*/  LDS.U8 R25, [R47+0xc00] ;  /* 0x000c00002f197984 */ /* 0x000e620000000000 */
[----:B------:R-:W-:Y:S01]  /*c110*/  F2FP.F16.E4M3.UNPACK_B R5, R19 ;  /* 0x00000013ff05723e */ /* 0x000fe200020006ff */
[----:B------:R-:W-:-:S02]  /*c120*/  HADD2.F32 R52, -RZ, R6.H0_H0 ;  /* 0x20000006ff347230 */ /* 0x000fc40000004100 */
[----:B------:R-:W1:Y:S01]  /*c130*/  LDS.U8 R23, [R47+0x1000] ;  /* 0x001000002f177984 */ /* 0x000e620000000000 */
[----:B------:R-:W-:Y:S01]  /*c140*/  F2FP.F16.E4M3.UNPACK_B R4, R15 ;  /* 0x0000000fff04723e */ /* 0x000fe200020006ff */
[----:B------:R-:W-:Y:S01]  /*c150*/  HADD2.F32 R54, -RZ, R5.H0_H0 ;  /* 0x20000005ff367230 */ /* 0x000fe20000004100 */
[----:B---3--:R-:W-:Y:S01]  /*c160*/  IADD3 R232, PT, PT, R216, R232, RZ ;  /* 0x000000e8d8e87210 */ /* 0x008fe20007ffe0ff */
[----:B------:R-:W3:Y:S01]  /*c170*/  LDS.U8 R43, [R47+0x1c00] ;  /* 0x001c00002f2b7984 */ /* 0x000ee20000000000 */
[----:B------:R-:W-:Y:S01]  /*c180*/  F2FP.F16.E4M3.UNPACK_B R3, R39 ;  /* 0x00000027ff03723e */ /* 0x000fe200020006ff */
[----:B------:R-:W-:Y:S01]  /*c190*/  HADD2.F32 R56, -RZ, R4.H0_H0 ;  /* 0x20000004ff387230 */ /* 0x000fe20000004100 */
[----:B------:R-:W-:Y:S01]  /*c1a0*/  IADD3 R51, PT, PT, R217, R232, RZ ;  /* 0x000000e8d9337210 */ /* 0x000fe20007ffe0ff */
[----:B------:R-:W3:Y:S01]  /*c1b0*/  LDS.U8 R45, [R47+0x1800] ;  /* 0x001800002f2d7984 */ /* 0x000ee20000000000 */
[----:B------:R-:W-:Y:S01]  /*c1c0*/  F2FP.F16.E4M3.UNPACK_B R5, R37 ;  /* 0x00000025ff05723e */ /* 0x000fe200020006ff */
[----:B------:R-:W-:-:S02]  /*c1d0*/  HADD2.F32 R58, -RZ, R3.H0_H0 ;  /* 0x20000003ff3a7230 */ /* 0x000fc40000004100 */
[----:B------:R-:W3:Y:S01]  /*c1e0*/  LDS.U8 R41, [R47+0x2000] ;  /* 0x002000002f297984 */ /* 0x000ee20000000000 */
[----:B------:R-:W-:Y:S01]  /*c1f0*/  F2FP.F16.E4M3.UNPACK_B R4, R35 ;  /* 0x00000023ff04723e */ /* 0x000fe200020006ff */
[----:B------:R-:W-:Y:S02]  /*c200*/  HADD2.F32 R60, -RZ, R5.H0_H0 ;  /* 0x20000005ff3c7230 */ /* 0x000fe40000004100 */
[----:B------:R-:W3:Y:S01]  /*c210*/  LDS.U8 R19, [R232+0x400] ;  /* 0x00040000e8137984 */ /* 0x000ee20000000000 */
[----:B--2---:R-:W-:Y:S01]  /*c220*/  F2FP.F16.E4M3.UNPACK_B R3, R33 ;  /* 0x00000021ff03723e */ /* 0x004fe200020006ff */
[----:B------:R-:W-:Y:S02]  /*c230*/  HADD2.F32 R62, -RZ, R4.H0_H0 ;  /* 0x20000004ff3e7230 */ /* 0x000fe40000004100 */
[----:B------:R-:W2:Y:S01]  /*c240*/  LDS.U8 R15, [R232+0x800] ;  /* 0x00080000e80f7984 */ /* 0x000ea20000000000 */
[----:B------:R-:W-:Y:S01]  /*c250*/  F2FP.F16.E4M3.UNPACK_B R0, R31 ;  /* 0x0000001fff00723e */ /* 0x000fe200020006ff */
[----:B------:R-:W-:-:S02]  /*c260*/  HADD2.F32 R64, -RZ, R3.H0_H0 ;  /* 0x20000003ff407230 */ /* 0x000fc40000004100 */
[----:B------:R-:W2:Y:S01]  /*c270*/  LDS.U8 R39, [R232+0xc00] ;  /* 0x000c0000e8277984 */ /* 0x000ea20000000000 */
[----:B----4-:R-:W-:Y:S01]  /*c280*/  F2FP.F16.E4M3.UNPACK_B R5, R29 ;  /* 0x0000001dff05723e */ /* 0x010fe200020006ff */
[----:B------:R-:W-:Y:S02]  /*c290*/  HADD2.F32 R66, -RZ, R0.H0_H0 ;  /* 0x20000000ff427230 */ /* 0x000fe40000004100 */
[----:B------:R-:W4:Y:S01]  /*c2a0*/  LDS.U8 R35, [R232+0x1400] ;  /* 0x00140000e8237984 */ /* 0x000f220000000000 */
[----:B-----5:R-:W-:Y:S01]  /*c2b0*/  F2FP.F16.E4M3.UNPACK_B R0, R27 ;  /* 0x0000001bff00723e */ /* 0x020fe200020006ff */
[----:B------:R-:W-:Y:S02]  /*c2c0*/  HADD2.F32 R194, -RZ, R5.H0_H0 ;  /* 0x20000005ffc27230 */ /* 0x000fe40000004100 */
[----:B------:R-:W5:Y:S01]  /*c2d0*/  LDS.U8 R33, [R232+0x1800] ;  /* 0x00180000e8217984 */ /* 0x000f620000000000 */
[----:B-1----:R-:W-:Y:S01]  /*c2e0*/  F2FP.F16.E4M3.UNPACK_B R3, R21 ;  /* 0x00000015ff03723e */ /* 0x002fe200020006ff */
[----:B------:R-:W-:-:S02]  /*c2f0*/  HADD2.F32 R200, -RZ, R0.H0_H0 ;  /* 0x20000000ffc87230 */ /* 0x000fc40000004100 */
[----:B------:R-:W1:Y:S01]  /*c300*/  LDS.U8 R31, [R232+0x1c00] ;  /* 0x001c0000e81f7984 */ /* 0x000e620000000000 */
[----:B------:R-:W-:Y:S01]  /*c310*/  F2FP.F16.E4M3.UNPACK_B R5, R25 ;  /* 0x00000019ff05723e */ /* 0x000fe200020006ff */
[----:B------:R-:W-:Y:S02]  /*c320*/  HADD2.F32 R228, -RZ, R3.H0_H0 ;  /* 0x20000003ffe47230 */ /* 0x000fe40000004100 */
[----:B------:R-:W1:Y:S01]  /*c330*/  LDS.U8 R37, [R232+0x1000] ;  /* 0x00100000e8257984 */ /* 0x000e620000000000 */
[----:B------:R-:W-:Y:S01]  /*c340*/  F2FP.F16.E4M3.UNPACK_B R4, R23 ;  /* 0x00000017ff04723e */ /* 0x000fe200020006ff */
[----:B------:R-:W-:Y:S02]  /*c350*/  HADD2.F32 R222, -RZ, R5.H0_H0 ;  /* 0x20000005ffde7230 */ /* 0x000fe40000004100 */
[----:B------:R4:W1:Y:S01]  /*c360*/  LDS.U8 R29, [R232+0x2000] ;  /* 0x00200000e81d7984 */ /* 0x0008620000000000 */
[----:B---3--:R-:W-:Y:S01]  /*c370*/  F2FP.F16.E4M3.UNPACK_B R3, R43 ;  /* 0x0000002bff03723e */ /* 0x008fe200020006ff */
[----:B------:R-:W-:-:S02]  /*c380*/  HADD2.F32 R226, -RZ, R4.H0_H0 ;  /* 0x20000004ffe27230 */ /* 0x000fc40000004100 */
[----:B------:R-:W3:Y:S01]  /*c390*/  LDS.U8 R27, [R51+0x400] ;  /* 0x00040000331b7984 */ /* 0x000ee20000000000 */
[----:B------:R-:W-:-:S03]  /*c3a0*/  F2FP.F16.E4M3.UNPACK_B R4, R45 ;  /* 0x0000002dff04723e */ /* 0x000fc600020006ff */
[----:B------:R-:W3:Y:S01]  /*c3b0*/  LDS.U8 R21, [R51+0x1000] ;  /* 0x0010000033157984 */ /* 0x000ee20000000000 */
[----:B------:R-:W-:Y:S01]  /*c3c0*/  F2FP.F16.E4M3.UNPACK_B R0, R41 ;  /* 0x00000029ff00723e */ /* 0x000fe200020006ff */
[----:B------:R-:W-:Y:S02]  /*c3d0*/  HADD2.F32 R230, -RZ, R4.H0_H0 ;  /* 0x20000004ffe67230 */ /* 0x000fe40000004100 */
[----:B------:R-:W3:Y:S01]  /*c3e0*/  LDS.U8 R25, [R51+0x800] ;  /* 0x0008000033197984 */ /* 0x000ee20000000000 */
[----:B------:R-:W-:Y:S01]  /*c3f0*/  F2FP.F16.E4M3.UNPACK_B R6, R19 ;  /* 0x00000013ff06723e */ /* 0x000fe200020006ff */
[----:B------:R-:W-:Y:S02]  /*c400*/  HADD2.F32 R234, -RZ, R0.H0_H0 ;  /* 0x20000000ffea7230 */ /* 0x000fe40000004100 */
[----:B------:R-:W3:Y:S01]  /*c410*/  LDS.U8 R23, [R51+0xc00] ;  /* 0x000c000033177984 */ /* 0x000ee20000000000 */
[----:B--2---:R-:W-:Y:S01]  /*c420*/  F2FP.F16.E4M3.UNPACK_B R5, R15 ;  /* 0x0000000fff05723e */ /* 0x004fe200020006ff */
[----:B------:R-:W-:-:S02]  /*c430*/  HADD2.F32 R15, -RZ, R6.H0_H0 ;  /* 0x20000006ff0f7230 */ /* 0x000fc40000004100 */
[----:B------:R-:W2:Y:S01]  /*c440*/  LDS.U8 R63, [R51+0x1400] ;  /* 0x00140000333f7984 */ /* 0x000ea20000000000 */
[----:B------:R-:W-:Y:S01]  /*c450*/  F2FP.F16.E4M3.UNPACK_B R6, R39 ;  /* 0x00000027ff06723e */ /* 0x000fe200020006ff */
[----:B------:R-:W-:Y:S02]  /*c460*/  HADD2.F32 R19, -RZ, R5.H0_H0 ;  /* 0x20000005ff137230 */ /* 0x000fe40000004100 */
[----:B------:R-:W2:Y:S01]  /*c470*/  LDS.U8 R53, [R51+0x1800] ;  /* 0x0018000033357984 */ /* 0x000ea20000000000 */
[----:B----4-:R-:W-:Y:S01]  /*c480*/  HADD2.F32 R232, -RZ, R3.H0_H0 ;  /* 0x20000003ffe87230 */ /* 0x010fe20000004100 */
[----:B------:R-:W-:Y:S01]  /*c490*/  F2FP.F16.E4M3.UNPACK_B R4, R35 ;  /* 0x00000023ff04723e */ /* 0x000fe200020006ff */
[----:B------:R-:W-:Y:S01]  /*c4a0*/  HADD2.F32 R236, -RZ, R6.H0_H0 ;  /* 0x20000006ffec7230 */ /* 0x000fe20000004100 */
[----:B------:R-:W4:Y:S01]  /*c4b0*/  LDS.U8 R49, [R51+0x1c00] ;  /* 0x001c000033317984 */ /* 0x000f220000000000 */
[----:B-----5:R-:W-:Y:S02]  /*c4c0*/  F2FP.F16.E4M3.UNPACK_B R3, R33 ;  /* 0x00000021ff03723e */ /* 0x020fe400020006ff */
[----:B------:R-:W-:Y:S01]  /*c4d0*/  HADD2.F32 R240, -RZ, R4.H0_H0 ;  /* 0x20000004fff07230 */ /* 0x000fe20000004100 */
        /* <DEDUP_REMOVED lines=21> */
[----:B------:R-:W-:Y:S01]  /*c630*/  HADD2.F32 R25, -RZ, R5.H0_H0 ;  /* 0x20000005ff197230 */ /* 0x000fe20000004100 */
[----:B--2---:R-:W-:Y:S01]  /*c640*/  F2FP.F16.E4M3.UNPACK_B R5, R63 ;  /* 0x0000003fff05723e */ /* 0x004fe200020006ff */
[----:B------:R-:W-:Y:S01]  /*c650*/  HADD2.F32 R248, -RZ, R4.H0_H0 ;  /* 0x20000004fff87230 */ /* 0x000fe20000004100 */
[----:B------:R-:W2:Y:S01]  /*c660*/  LDS.U8 R39, [R22+0x1400] ;  /* 0x0014000016277984 */ /* 0x000ea20000000000 */
[----:B------:R-:W-:-:S02]  /*c670*/  F2FP.F16.E4M3.UNPACK_B R4, R53 ;  /* 0x00000035ff04723e */ /* 0x000fc400020006ff */
[----:B------:R-:W-:Y:S01]  /*c680*/  HADD2.F32 R252, -RZ, R5.H0_H0 ;  /* 0x20000005fffc7230 */ /* 0x000fe20000004100 */
[----:B------:R-:W2:Y:S01]  /*c690*/  LDS.U8 R35, [R20+0x1400] ;  /* 0x0014000014237984 */ /* 0x000ea20000000000 */
[----:B----4-:R-:W-:-:S03]  /*c6a0*/  F2FP.F16.E4M3.UNPACK_B R3, R49 ;  /* 0x00000031ff03723e */ /* 0x010fc600020006ff */
[----:B------:R-:W4:Y:S01]  /*c6b0*/  LDS.U8 R31, [R22+0x1800] ;  /* 0x00180000161f7984 */ /* 0x000f220000000000 */
[----:B-----5:R-:W-:Y:S01]  /*c6c0*/  F2FP.F16.E4M3.UNPACK_B R0, R47 ;  /* 0x0000002fff00723e */ /* 0x020fe200020006ff */
[----:B------:R-:W-:Y:S02]  /*c6d0*/  HADD2.F32 R47, -RZ, R3.H0_H0 ;  /* 0x20000003ff2f7230 */ /* 0x000fe40000004100 */
[----:B------:R-:W5:Y:S01]  /*c6e0*/  LDS.U8 R37, [R20+0x1800] ;  /* 0x0018000014257984 */ /* 0x000f620000000000 */
[----:B-1----:R-:W-:Y:S01]  /*c6f0*/  F2FP.F16.E4M3.UNPACK_B R6, R43 ;  /* 0x0000002bff06723e */ /* 0x002fe200020006ff */
[----:B------:R-:W-:Y:S02]  /*c700*/  HADD2.F32 R43, -RZ, R4.H0_H0 ;  /* 0x20000004ff2b7230 */ /* 0x000fe40000004100 */
[----:B------:R-:W1:Y:S01]  /*c710*/  LDS.U8 R33, [R22+0x1c00] ;  /* 0x001c000016217984 */ /* 0x000e620000000000 */
[----:B------:R-:W-:Y:S01]  /*c720*/  HADD2.F32 R49, -RZ, R0.H0_H0 ;  /* 0x20000000ff317230 */ /* 0x000fe20000004100 */
[----:B------:R-:W-:Y:S01]  /*c730*/  F2FP.F16.E4M3.UNPACK_B R5, R59 ;  /* 0x0000003bff05723e */ /* 0x000fe200020006ff */
[----:B------:R-:W-:Y:S01]  /*c740*/  HADD2.F32 R53, -RZ, R6.H0_H0 ;  /* 0x20000006ff357230 */ /* 0x000fe20000004100 */
[----:B------:R-:W1:Y:S01]  /*c750*/  LDS.U8 R29, [R20+0x1c00] ;  /* 0x001c0000141d7984 */ /* 0x000e620000000000 */
[----:B------:R-:W-:-:S02]  /*c760*/  F2FP.F16.E4M3.UNPACK_B R6, R61 ;  /* 0x0000003dff06723e */ /* 0x000fc400020006ff */
[----:B------:R-:W-:Y:S01]  /*c770*/  F2FP.F16.E4M3.UNPACK_B R4, R57 ;  /* 0x00000039ff04723e */ /* 0x000fe200020006ff */
[----:B------:R-:W1:Y:S01]  /*c780*/  LDS.U8 R27, [R22+0x2000] ;  /* 0x00200000161b7984 */ /* 0x000e620000000000 */
[----:B---3--:R-:W-:Y:S01]  /*c790*/  F2FP.F16.E4M3.UNPACK_B R3, R55 ;  /* 0x00000037ff03723e */ /* 0x008fe200020006ff */
[----:B------:R-:W-:Y:S02]  /*c7a0*/  HADD2.F32 R55, -RZ, R5.H0_H0 ;  /* 0x20000005ff377230 */ /* 0x000fe40000004100 */
[----:B------:R-:W3:Y:S01]  /*c7b0*/  LDS.U8 R21, [R20+0x2000] ;  /* 0x0020000014157984 */ /* 0x000ee20000000000 */
[----:B------:R-:W-:Y:S01]  /*c7c0*/  F2FP.F16.E4M3.UNPACK_B R0, R41 ;  /* 0x00000029ff00723e */ /* 0x000fe200020006ff */
[----:B------:R-:W-:Y:S02]  /*c7d0*/  HADD2.F32 R41, -RZ, R6.H0_H0 ;  /* 0x20000006ff297230 */ /* 0x000fe40000004100 */
[----:B------:R-:W-:Y:S01]  /*c7e0*/  HADD2.F32 R57, -RZ, R4.H0_H0 ;  /* 0x20000004ff397230 */ /* 0x000fe20000004100 */
[----:B------:R-:W-:Y:S01]  /*c7f0*/  F2FP.F16.E4M3.UNPACK_B R6, R51 ;  /* 0x00000033ff06723e */ /* 0x000fe200020006ff */
[----:B------:R-:W-:-:S02]  /*c800*/  HADD2.F32 R59, -RZ, R3.H0_H0 ;  /* 0x20000003ff3b7230 */ /* 0x000fc40000004100 */
[----:B------:R-:W-:Y:S01]  /*c810*/  HADD2.F32 R61, -RZ, R0.H0_H0 ;  /* 0x20000000ff3d7230 */ /* 0x000fe20000004100 */
[----:B------:R-:W-:Y:S02]  /*c820*/  F2FP.F16.E4M3.UNPACK_B R5, R45 ;  /* 0x0000002dff05723e */ /* 0x000fe400020006ff */
[----:B--2---:R-:W-:Y:S02]  /*c830*/  F2FP.F16.E4M3.UNPACK_B R4, R39 ;  /* 0x00000027ff04723e */ /* 0x004fe400020006ff */
[----:B------:R-:W-:Y:S01]  /*c840*/  F2FP.F16.E4M3.UNPACK_B R3, R35 ;  /* 0x00000023ff03723e */ /* 0x000fe200020006ff */
[----:B------:R-:W-:Y:S02]  /*c850*/  HADD2.F32 R35, -RZ, R5.H0_H0 ;  /* 0x20000005ff237230 */ /* 0x000fe40000004100 */
[----:B------:R-:W-:Y:S01]  /*c860*/  HADD2.F32 R39, -RZ, R4.H0_H0 ;  /* 0x20000004ff277230 */ /* 0x000fe20000004100 */
[----:B----4-:R-:W-:Y:S01]  /*c870*/  F2FP.F16.E4M3.UNPACK_B R0, R31 ;  /* 0x0000001fff00723e */ /* 0x010fe200020006ff */
[----:B------:R-:W-:-:S02]  /*c880*/  HADD2.F32 R31, -RZ, R6.H0_H0 ;  /* 0x20000006ff1f7230 */ /* 0x000fc40000004100 */
[----:B------:R-:W-:Y:S01]  /*c890*/  HADD2.F32 R45, -RZ, R3.H0_H0 ;  /* 0x20000003ff2d7230 */ /* 0x000fe20000004100 */
[----:B-----5:R-:W-:Y:S01]  /*c8a0*/  F2FP.F16.E4M3.UNPACK_B R6, R37 ;  /* 0x00000025ff06723e */ /* 0x020fe200020006ff */
[----:B------:R-:W-:Y:S01]  /*c8b0*/  HADD2.F32 R51, -RZ, R0.H0_H0 ;  /* 0x20000000ff337230 */ /* 0x000fe20000004100 */
[----:B-1----:R-:W-:-:S03]  /*c8c0*/  F2FP.F16.E4M3.UNPACK_B R5, R33 ;  /* 0x00000021ff05723e */ /* 0x002fc600020006ff */
[----:B------:R-:W-:Y:S01]  /*c8d0*/  HADD2.F32 R6, -RZ, R6.H0_H0 ;  /* 0x20000006ff067230 */ /* 0x000fe20000004100 */
[----:B------:R-:W-:Y:S01]  /*c8e0*/  F2FP.F16.E4M3.UNPACK_B R4, R29 ;  /* 0x0000001dff04723e */ /* 0x000fe200020006ff */
[----:B------:R-:W-:Y:S01]  /*c8f0*/  HADD2.F32 R5, -RZ, R5.H0_H0 ;  /* 0x20000005ff057230 */ /* 0x000fe20000004100 */
[----:B------:R-:W-:-:S03]  /*c900*/  F2FP.F16.E4M3.UNPACK_B R3, R27 ;  /* 0x0000001bff03723e */ /* 0x000fc600020006ff */
[----:B------:R-:W-:Y:S01]  /*c910*/  HADD2.F32 R4, -RZ, R4.H0_H0 ;  /* 0x20000004ff047230 */ /* 0x000fe20000004100 */
[----:B---3--:R-:W-:Y:S01]  /*c920*/  F2FP.F16.E4M3.UNPACK_B R0, R21 ;  /* 0x00000015ff00723e */ /* 0x008fe200020006ff */
[----:B------:R-:W-:-:S04]  /*c930*/  HADD2.F32 R3, -RZ, R3.H0_H0 ;  /* 0x20000003ff037230 */ /* 0x000fc80000004100 */
[----:B------:R-:W-:Y:S02]  /*c940*/  HADD2.F32 R0, -RZ, R0.H0_H0 ;  /* 0x20000000ff007230 */ /* 0x000fe40000004100 */
.L_x_205:
[----:B------:R-:W-:Y:S05]  /*c950*/  BSYNC.RECONVERGENT B0 ;  /* 0x0000000000007941 */ /* 0x000fea0003800200 */
.L_x_204:
[-C--:B------:R-:W-:Y:S01]  /*c960*/  FFMA R14, R57, R9.reuse, R14 ;  /* 0x00000009390e7223 */ /* 0x080fe2000000000e */
[-C--:B------:R-:W-:Y:S01]  /*c970*/  FFMA R29, R13, R9.reuse, R76 ;  /* 0x000000090d1d7223 */ /* 0x080fe2000000004c */
[-C--:B------:R-:W-:Y:S01]  /*c980*/  FFMA R10, R41, R9.reuse, R10 ;  /* 0x00000009290a7223 */ /* 0x080fe2000000000a */
[-C--:B------:R-:W-:Y:S01]  /*c990*/  FFMA R21, R11, R9.reuse, R68 ;  /* 0x000000090b157223 */ /* 0x080fe20000000044 */
[-C--:B------:R-:W-:Y:S01]  /*c9a0*/  FFMA R18, R19, R9.reuse, R18 ;  /* 0x0000000913127223 */ /* 0x080fe20000000012 */
[-C--:B------:R-:W-:Y:S01]  /*c9b0*/  FFMA R33, R25, R9.reuse, R80 ;  /* 0x0000000919217223 */ /* 0x080fe20000000050 */
[-C--:B------:R-:W-:Y:S01]  /*c9c0*/  FFMA R12, R15, R9.reuse, R12 ;  /* 0x000000090f0c7223 */ /* 0x080fe2000000000c */
[----:B------:R-:W-:Y:S01]  /*c9d0*/  FFMA R27, R23, R9, R72 ;  /* 0x00000009171b7223 */ /* 0x000fe20000000048 */
[----:B------:R-:W-:Y:S01]  /*c9e0*/  F2FP.SATFINITE.E4M3.F32.PACK_AB_MERGE_C R14, R29, R14, RZ ;  /* 0x0000000e1d0e723e */ /* 0x000fe200048070ff */
[----:B------:R-:W-:Y:S01]  /*c9f0*/  FMUL R72, R7, R95 ;  /* 0x0000005f07487220 */ /* 0x000fe20000400000 */
[----:B------:R-:W-:Y:S01]  /*ca00*/  F2FP.SATFINITE.E4M3.F32.PACK_AB_MERGE_C R10, R21, R10, RZ ;  /* 0x0000000a150a723e */ /* 0x000fe200048070ff */
[----:B------:R-:W-:Y:S01]  /*ca10*/  FMUL R29, R7, R92 ;  /* 0x0000005c071d7220 */ /* 0x000fe20000400000 */
[----:B------:R-:W-:Y:S01]  /*ca20*/  F2FP.SATFINITE.E4M3.F32.PACK_AB_MERGE_C R18, R33, R18, RZ ;  /* 0x000000122112723e */ /* 0x000fe200048070ff */
[----:B------:R-:W-:Y:S01]  /*ca30*/  FMUL R68, R7, R87 ;  /* 0x0000005707447220 */ /* 0x000fe20000400000 */
[----:B------:R-:W-:Y:S01]  /*ca40*/  F2FP.SATFINITE.E4M3.F32.PACK_AB_MERGE_C R12, R27, R12, RZ ;  /* 0x0000000c1b0c723e */ /* 0x000fe200048070ff */
[C---:B------:R-:W-:Y:S01]  /*ca50*/  FMUL R21, R7.reuse, R84 ;  /* 0x0000005407157220 */ /* 0x040fe20000400000 */
[C---:B------:R-:W-:Y:S01]  /*ca60*/  FMUL R33, R7.reuse, R96 ;  /* 0x0000006007217220 */ /* 0x040fe20000400000 */
[----:B------:R-:W-:Y:S01]  /*ca70*/  FMUL R27, R7, R88 ;  /* 0x00000058071b7220 */ /* 0x000fe20000400000 */
[----:B------:R-:W-:Y:S01]  /*ca80*/  @!PT LDS RZ, [RZ] ;  /* 0x00000000fffff984 */ /* 0x000fe20000000800 */
[----:B------:R-:W-:Y:S01]  /*ca90*/  @!PT LDS RZ, [RZ] ;  /* 0x00000000fffff984 */ /* 0x000fe20000000800 */
[----:B------:R-:W-:Y:S01]  /*caa0*/  @!PT LDS RZ, [RZ] ;  /* 0x00000000fffff984 */ /* 0x000fe20000000800 */
[----:B------:R-:W-:Y:S01]  /*cab0*/  @!PT LDS RZ, [RZ] ;  /* 0x00000000fffff984 */ /* 0x000fe20000000800 */
[----:B------:R2:W-:Y:S06]  /*cac0*/  MEMBAR.ALL.CTA ;  /* 0x0000000000007992 */ /* 0x0005ec0000008000 */
[----:B--2---:R-:W2:Y:S01]  /*cad0*/  FENCE.VIEW.ASYNC.S ;  /* 0x00000000000073c6 */ /* 0x004ea20000000000 */
[-C--:B------:R-:W-:Y:S01]  /*cae0*/  FFMA R72, R35, R9.reuse, R72 ;  /* 0x0000000923487223 */ /* 0x080fe20000000048 */
[-C--:B------:R-:W-:Y:S01]  /*caf0*/  FFMA R29, R42, R9.reuse, R29 ;  /* 0x000000092a1d7223 */ /* 0x080fe2000000001d */
[-C--:B------:R-:W-:Y:S01]  /*cb00*/  FFMA R68, R61, R9.reuse, R68 ;  /* 0x000000093d447223 */ /* 0x080fe20000000044 */
[-C--:B------:R-:W-:Y:S01]  /*cb10*/  FFMA R21, R40, R9.reuse, R21 ;  /* 0x0000000928157223 */ /* 0x080fe20000000015 */
[-C--:B------:R-:W-:Y:S01]  /*cb20*/  FFMA R84, R250, R9.reuse, R33 ;  /* 0x00000009fa547223 */ /* 0x080fe20000000021 */
[----:B------:R-:W-:Y:S01]  /*cb30*/  FFMA R80, R248, R9, R27 ;  /* 0x00000009f8507223 */ /* 0x000fe2000000001b */
[C---:B------:R-:W-:Y:S01]  /*cb40*/  FMUL R33, R7.reuse, R108 ;  /* 0x0000006c07217220 */ /* 0x040fe20000400000 */
[----:B------:R-:W-:Y:S01]  /*cb50*/  FMUL R27, R7, R104 ;  /* 0x00000068071b7220 */ /* 0x000fe20000400000 */
[----:B------:R-:W-:Y:S01]  /*cb60*/  F2FP.SATFINITE.E4M3.F32.PACK_AB_MERGE_C R29, R29, R72, RZ ;  /* 0x000000481d1d723e */ /* 0x000fe200048070ff */
[----:B------:R-:W-:Y:S01]  /*cb70*/  FMUL R88, R7, R69 ;  /* 0x0000004507587220 */ /* 0x000fe20000400000 */
[----:B------:R-:W-:Y:S01]  /*cb80*/  F2FP.SATFINITE.E4M3.F32.PACK_AB_MERGE_C R21, R21, R68, RZ ;  /* 0x000000441515723e */ /* 0x000fe200048070ff */
[-C--:B------:R-:W-:Y:S01]  /*cb90*/  FFMA R72, R46, R9.reuse, R33 ;  /* 0x000000092e487223 */ /* 0x080fe20000000021 */
[-C--:B------:R-:W-:Y:S01]  /*cba0*/  FFMA R68, R252, R9.reuse, R27 ;  /* 0x00000009fc447223 */ /* 0x080fe2000000001b */
[C---:B------:R-:W-:Y:S01]  /*cbb0*/  FMUL R33, R7.reuse, R124 ;  /* 0x0000007c07217220 */ /* 0x040fe20000400000 */
[----:B------:R-:W-:Y:S01]  /*cbc0*/  FMUL R27, R7, R2 ;  /* 0x00000002071b7220 */ /* 0x000fe20000400000 */
[----:B------:R-:W-:Y:S01]  /*cbd0*/  IADD3 R2, PT, PT, R197, 0x130, RZ ;  /* 0x00000130c5027810 */ /* 0x000fe20007ffe0ff */
[----:B------:R-:W-:Y:S01]  /*cbe0*/  FMUL R67, R7, R82 ;  /* 0x0000005207437220 */ /* 0x000fe20000400000 */
[-C--:B------:R-:W-:Y:S01]  /*cbf0*/  FFMA R92, R50, R9.reuse, R33 ;  /* 0x00000009325c7223 */ /* 0x080fe20000000021 */
[-C--:B------:R-:W-:Y:S01]  /*cc00*/  FFMA R33, R53, R9.reuse, R88 ;  /* 0x0000000935217223 */ /* 0x080fe20000000058 */
[----:B------:R-:W-:Y:S01]  /*cc10*/  FFMA R27, R24, R9, R27 ;  /* 0x00000009181b7223 */ /* 0x000fe2000000001b */
[----:B------:R-:W-:Y:S01]  /*cc20*/  PRMT R2, R219, 0x654, R2 ;  /* 0x00000654db027816 */ /* 0x000fe20000000002 */
[C---:B------:R-:W-:Y:S01]  /*cc30*/  FMUL R73, R7.reuse, R73 ;  /* 0x0000004907497220 */ /* 0x040fe20000400000 */
[----:B------:R-:W-:Y:S01]  /*cc40*/  FFMA R67, R28, R9, R67 ;  /* 0x000000091c437223 */ /* 0x000fe20000000043 */
[----:B------:R-:W-:Y:S01]  /*cc50*/  FMUL R76, R7, R103 ;  /* 0x00000067074c7220 */ /* 0x000fe20000400000 */
[----:B------:R-:W-:Y:S01]  /*cc60*/  F2FP.SATFINITE.E4M3.F32.PACK_AB_MERGE_C R27, R27, R33, R10 ;  /* 0x000000211b1b723e */ /* 0x000fe2000480700a */
[C---:B------:R-:W-:Y:S01]  /*cc70*/  FMUL R10, R7.reuse, R85 ;  /* 0x00000055070a7220 */ /* 0x040fe20000400000 */
[----:B--2---:R2:W-:Y:S01]  /*cc80*/  SYNCS.ARRIVE.TRANS64.RED.A1T0 RZ, [R2+URZ], RZ ;  /* 0x000000ff02ff79a7 */ /* 0x0045e200081004ff */
[C---:B------:R-:W-:Y:S01]  /*cc90*/  FMUL R33, R7.reuse, R70 ;  /* 0x0000004607217220 */ /* 0x040fe20000400000 */
[----:B------:R-:W-:Y:S01]  /*cca0*/  FMUL R37, R7, R100 ;  /* 0x0000006407257220 */ /* 0x000fe20000400000 */
[-C--:B------:R-:W-:Y:S01]  /*ccb0*/  FFMA R10, R59, R9.reuse, R10 ;  /* 0x000000093b0a7223 */ /* 0x080fe2000000000a */
[-C--:B------:R-:W-:Y:S01]  /*ccc0*/  FFMA R73, R52, R9.reuse, R73 ;  /* 0x0000000934497223 */ /* 0x080fe20000000049 */
[-C--:B------:R-:W-:Y:S01]  /*ccd0*/  FFMA R33, R194, R9.reuse, R33 ;  /* 0x00000009c2217223 */ /* 0x080fe20000000021 */
[-C--:B------:R-:W-:Y:S01]  /*cce0*/  FFMA R76, R45, R9.reuse, R76 ;  /* 0x000000092d4c7223 */ /* 0x080fe2000000004c */
[----:B------:R-:W-:Y:S01]  /*ccf0*/  FFMA R37, R44, R9, R37 ;  /* 0x000000092c257223 */ /* 0x000fe20000000025 */
[----:B------:R-:W-:Y:S01]  /*cd00*/  F2FP.SATFINITE.E4M3.F32.PACK_AB_MERGE_C R67, R67, R10, R21 ;  /* 0x0000000a4343723e */ /* 0x000fe20004807015 */
[C---:B------:R-:W-:Y:S01]  /*cd10*/  FMUL R21, R7.reuse, R90 ;  /* 0x0000005a07157220 */ /* 0x040fe20000400000 */
[----:B------:R-:W-:Y:S01]  /*cd20*/  FMUL R63, R7, R116 ;  /* 0x00000074073f7220 */ /* 0x000fe20000400000 */
[----:B------:R-:W-:Y:S01]  /*cd30*/  F2FP.SATFINITE.E4M3.F32.PACK_AB_MERGE_C R33, R33, R73, R12 ;  /* 0x000000492121723e */ /* 0x000fe2000480700c */
[C---:B------:R-:W-:Y:S01]  /*cd40*/  FMUL R81, R7.reuse, R81 ;  /* 0x0000005107517220 */ /* 0x040fe20000400000 */
[C---:B------:R-:W-:Y:S01]  /*cd50*/  FMUL R65, R7.reuse, R78 ;  /* 0x0000004e07417220 */ /* 0x040fe20000400000 */
[C---:B------:R-:W-:Y:S01]  /*cd60*/  FMUL R10, R7.reuse, R101 ;  /* 0x00000065070a7220 */ /* 0x040fe20000400000 */
[----:B------:R-:W-:Y:S01]  /*cd70*/  FMUL R73, R7, R98 ;  /* 0x0000006207497220 */ /* 0x000fe20000400000 */
[----:B------:R-:W-:Y:S01]  /*cd80*/  FFMA R21, R30, R9, R21 ;  /* 0x000000091e157223 */ /* 0x000fe20000000015 */
[----:B------:R-:W-:Y:S01]  /*cd90*/  F2FP.SATFINITE.E4M3.F32.PACK_AB_MERGE_C R37, R37, R76, RZ ;  /* 0x0000004c2525723e */ /* 0x000fe200048070ff */
[C---:B------:R-:W-:Y:S01]  /*cda0*/  FMUL R107, R7.reuse, R107 ;  /* 0x0000006b076b7220 */ /* 0x040fe20000400000 */
[C---:B------:R-:W-:Y:S01]  /*cdb0*/  FMUL R115, R7.reuse, R115 ;  /* 0x0000007307737220 */ /* 0x040fe20000400000 */
[C---:B------:R-:W-:Y:S01]  /*cdc0*/  FMUL R112, R7.reuse, R112 ;  /* 0x0000007007707220 */ /* 0x040fe20000400000 */
[----:B------:R-:W-:Y:S01]  /*cdd0*/  FFMA R76, R48, R9, R63 ;  /* 0x00000009304c7223 */ /* 0x000fe2000000003f */
[C---:B------:R-:W-:Y:S01]  /*cde0*/  FMUL R91, R7.reuse, R91 ;  /* 0x0000005b075b7220 */ /* 0x040fe20000400000 */
[C---:B--2---:R-:W-:Y:S01]  /*cdf0*/  FMUL R2, R7.reuse, R77 ;  /* 0x0000004d07027220 */ /* 0x044fe20000400000 */
[----:B------:R-:W-:Y:S01]  /*ce00*/  FMUL R63, R7, R74 ;  /* 0x0000004a073f7220 */ /* 0x000fe20000400000 */
[-C--:B------:R-:W-:Y:S01]  /*ce10*/  FFMA R81, R54, R9.reuse, R81 ;  /* 0x0000000936517223 */ /* 0x080fe20000000051 */
[-C--:B------:R-:W-:Y:S01]  /*ce20*/  FFMA R65, R200, R9.reuse, R65 ;  /* 0x00000009c8417223 */ /* 0x080fe20000000041 */
[----:B------:R-:W-:Y:S01]  /*ce30*/  FFMA R71, R55, R9, R2 ;  /* 0x0000000937477223 */ /* 0x000fe20000000002 */
[----:B------:R-:W-:Y:S01]  /*ce40*/  FMUL R2, R7, R93 ;  /* 0x0000005d07027220 */ /* 0x000fe20000400000 */
        /* <DEDUP_REMOVED lines=8> */
[----:B------:R-:W-:Y:S01]  /*ced0*/  F2FP.SATFINITE.E4M3.F32.PACK_AB_MERGE_C R29, R21, R2, R29 ;  /* 0x00000002151d723e */ /* 0x000fe2000480701d */
[C---:B------:R-:W-:Y:S01]  /*cee0*/  FMUL R75, R7.reuse, R102 ;  /* 0x00000066074b7220 */ /* 0x040fe20000400000 */
[C---:B------:R-:W-:Y:S01]  /*cef0*/  FMUL R113, R7.reuse, R113 ;  /* 0x0000007107717220 */ /* 0x040fe20000400000 */
[C---:B------:R-:W-:Y:S01]  /*cf00*/  FMUL R21, R7.reuse, R110 ;  /* 0x0000006e07157220 */ /* 0x040fe20000400000 */
[C---:B------:R-:W-:Y:S01]  /*cf10*/  FMUL R119, R7.reuse, R119 ;  /* 0x0000007707777220 */ /* 0x040fe20000400000 */
[----:B------:R-:W-:Y:S01]  /*cf20*/  FFMA R91, R236, R9, R91 ;  /* 0x00000009ec5b7223 */ /* 0x000fe2000000005b */
[C---:B------:R-:W-:Y:S01]  /*cf30*/  FMUL R89, R7.reuse, R89 ;  /* 0x0000005907597220 */ /* 0x040fe20000400000 */
[----:B------:R-:W-:Y:S01]  /*cf40*/  FMUL R69, R7, R86 ;  /* 0x0000005607457220 */ /* 0x000fe20000400000 */
[----:B------:R-:W-:Y:S01]  /*cf50*/  FFMA R63, R26, R9, R63 ;  /* 0x000000091a3f7223 */ /* 0x000fe2000000003f */
[----:B------:R-:W-:Y:S01]  /*cf60*/  F2FP.SATFINITE.E4M3.F32.PACK_AB_MERGE_C R65, R65, R81, R18 ;  /* 0x000000514141723e */ /* 0x000fe20004807012 */
[-C--:B------:R-:W-:Y:S01]  /*cf70*/  FFMA R127, R0, R9.reuse, R127 ;  /* 0x00000009007f7223 */ /* 0x080fe2000000007f */
[----:B------:R-:W-:Y:S01]  /*cf80*/  F2FP.SATFINITE.E4M3.F32.PACK_AB_MERGE_C R37, R73, R10, R37 ;  /* 0x0000000a4925723e */ /* 0x000fe20004807025 */
[-C--:B------:R-:W-:Y:S01]  /*cf90*/  FFMA R105, R60, R9.reuse, R105 ;  /* 0x000000093c697223 */ /* 0x080fe20000000069 */
[----:B------:R-:W-:Y:S01]  /*cfa0*/  FFMA R75, R228, R9, R75 ;  /* 0x00000009e44b7223 */ /* 0x000fe2000000004b */
[C---:B------:R-:W-:Y:S01]  /*cfb0*/  FMUL R10, R7.reuse, R125 ;  /* 0x0000007d070a7220 */ /* 0x040fe20000400000 */
[C---:B------:R-:W-:Y:S01]  /*cfc0*/  FMUL R81, R7.reuse, R122 ;  /* 0x0000007a07517220 */ /* 0x040fe20000400000 */
[-C--:B------:R-:W-:Y:S01]  /*cfd0*/  FFMA R113, R62, R9.reuse, R113 ;  /* 0x000000093e717223 */ /* 0x080fe20000000071 */
[-C--:B------:R-:W-:Y:S01]  /*cfe0*/  FFMA R21, R230, R9.reuse, R21 ;  /* 0x00000009e6157223 */ /* 0x080fe20000000015 */
[----:B------:R-:W-:Y:S01]  /*cff0*/  FFMA R119, R4, R9, R119 ;  /* 0x0000000904777223 */ /* 0x000fe20000000077 */
[----:B------:R-:W-:Y:S01]  /*d000*/  F2FP.SATFINITE.E4M3.F32.PACK_AB_MERGE_C R68, R68, R107, RZ ;  /* 0x0000006b4444723e */ /* 0x000fe200048070ff */
[C---:B------:R-:W-:Y:S01]  /*d010*/  FMUL R2, R7.reuse, R117 ;  /* 0x0000007507027220 */ /* 0x040fe20000400000 */
[----:B------:R-:W-:Y:S01]  /*d020*/  F2FP.SATFINITE.E4M3.F32.PACK_AB_MERGE_C R112, R112, R115, RZ ;  /* 0x000000737070723e */ /* 0x000fe200048070ff */
[----:B------:R-:W-:Y:S01]  /*d030*/  FMUL R73, R7, R114 ;  /* 0x0000007207497220 */ /* 0x000fe20000400000 */
[-C--:B------:R-:W-:Y:S01]  /*d040*/  FFMA R89, R56, R9.reuse, R89 ;  /* 0x0000000938597223 */ /* 0x080fe20000000059 */
[----:B------:R-:W-:Y:S01]  /*d050*/  FFMA R69, R222, R9, R69 ;  /* 0x00000009de457223 */ /* 0x000fe20000000045 */
[----:B------:R-:W-:Y:S01]  /*d060*/  F2FP.SATFINITE.E4M3.F32.PACK_AB_MERGE_C R80, R80, R91, RZ ;  /* 0x0000005b5050723e */ /* 0x000fe200048070ff */
[----:B------:R-:W-:Y:S01]  /*d070*/  FFMA R87, R3, R9, R10 ;  /* 0x0000000903577223 */ /* 0x000fe2000000000a */
[----:B------:R-:W-:Y:S01]  /*d080*/  F2FP.SATFINITE.E4M3.F32.PACK_AB_MERGE_C R63, R63, R71, R14 ;  /* 0x000000473f3f723e */ /* 0x000fe2000480700e */
[----:B------:R-:W-:Y:S01]  /*d090*/  FFMA R81, R38, R9, R81 ;  /* 0x0000000926517223 */ /* 0x000fe20000000051 */
[-C--:B------:R-:W-:Y:S01]  /*d0a0*/  IADD3 R14, PT, PT, R215, R22.reuse, RZ ;  /* 0x00000016d70e7210 */ /* 0x080fe20007ffe0ff */
[----:B------:R-:W-:Y:S01]  /*d0b0*/  FMUL R12, R7, R109 ;  /* 0x0000006d070c7220 */ /* 0x000fe20000400000 */
[----:B------:R-:W-:Y:S01]  /*d0c0*/  F2FP.SATFINITE.E4M3.F32.PACK_AB_MERGE_C R92, R92, R127, RZ ;  /* 0x0000007f5c5c723e */ /* 0x000fe200048070ff */
[----:B------:R-:W-:Y:S01]  /*d0d0*/  FFMA R85, R5, R9, R2 ;  /* 0x0000000905557223 */ /* 0x000fe20000000002 */
[----:B------:R-:W-:Y:S01]  /*d0e0*/  F2FP.SATFINITE.E4M3.F32.PACK_AB_MERGE_C R75, R75, R105, R68 ;  /* 0x000000694b4b723e */ /* 0x000fe20004807044 */
[----:B------:R-:W-:Y:S01]  /*d0f0*/  FFMA R73, R36, R9, R73 ;  /* 0x0000000924497223 */ /* 0x000fe20000000049 */
[----:B------:R-:W-:Y:S01]  /*d100*/  F2FP.SATFINITE.E4M3.F32.PACK_AB_MERGE_C R113, R21, R113, R112 ;  /* 0x000000711571723e */ /* 0x000fe20004807070 */
[----:B------:R-:W-:Y:S01]  /*d110*/  FFMA R79, R51, R9, R12 ;  /* 0x00000009334f7223 */ /* 0x000fe2000000000c */
[----:B------:R-:W-:Y:S01]  /*d120*/  F2FP.SATFINITE.E4M3.F32.PACK_AB_MERGE_C R76, R76, R119, RZ ;  /* 0x000000774c4c723e */ /* 0x000fe200048070ff */
[----:B------:R2:W-:Y:S01]  /*d130*/  STS.U8 [R22+0x4400], R27 ;  /* 0x0044001b16007388 */ /* 0x0005e20000000000 */
[----:B------:R-:W-:Y:S01]  /*d140*/  IADD3 R21, PT, PT, R217, R22, RZ ;  /* 0x00000016d9157210 */ /* 0x000fe20007ffe0ff */
[C---:B------:R-:W-:Y:S01]  /*d150*/  FMUL R99, R7.reuse, R99 ;  /* 0x0000006307637220 */ /* 0x040fe20000400000 */
[----:B------:R-:W-:Y:S01]  /*d160*/  SHF.R.U32.HI R68, RZ, 0x8, R27 ;  /* 0x00000008ff447819 */ /* 0x000fe2000001161b */
[----:B------:R-:W-:Y:S01]  /*d170*/  FMUL R97, R7, R97 ;  /* 0x0000006107617220 */ /* 0x000fe20000400000 */
[----:B------:R-:W-:Y:S01]  /*d180*/  F2FP.SATFINITE.E4M3.F32.PACK_AB_MERGE_C R69, R69, R89, R80 ;  /* 0x000000594545723e */ /* 0x000fe20004807050 */
[-C--:B------:R-:W-:Y:S01]  /*d190*/  FFMA R99, R238, R9.reuse, R99 ;  /* 0x00000009ee637223 */ /* 0x080fe20000000063 */
[--C-:B------:R-:W-:Y:S01]  /*d1a0*/  SHF.R.U32.HI R91, RZ, 0x10, R27.reuse ;  /* 0x00000010ff5b7819 */ /* 0x100fe2000001161b */
[----:B------:R3:W-:Y:S01]  /*d1b0*/  STS.U8 [R21+0x4400], R68 ;  /* 0x0044004415007388 */ /* 0x0007e20000000000 */
[----:B------:R-:W-:Y:S01]  /*d1c0*/  IADD3 R18, PT, PT, R217, R20, RZ ;  /* 0x00000014d9127210 */ /* 0x000fe20007ffe0ff */
[----:B------:R-:W-:Y:S01]  /*d1d0*/  FMUL R71, R7, R94 ;  /* 0x0000005e07477220 */ /* 0x000fe20000400000 */
[----:B------:R-:W-:Y:S01]  /*d1e0*/  SHF.R.U32.HI R89, RZ, 0x18, R27 ;  /* 0x00000018ff597819 */ /* 0x000fe2000001161b */
[----:B------:R4:W-:Y:S01]  /*d1f0*/  STS.U8 [R20+0x4400], R91 ;  /* 0x0044005b14007388 */ /* 0x0009e20000000000 */
[-C--:B------:R-:W-:Y:S01]  /*d200*/  IADD3 R10, PT, PT, R216, R14.reuse, RZ ;  /* 0x0000000ed80a7210 */ /* 0x080fe20007ffe0ff */
[----:B------:R-:W-:Y:S01]  /*d210*/  FFMA R97, R58, R9, R97 ;  /* 0x000000093a617223 */ /* 0x000fe20000000061 */
[----:B------:R-:W-:Y:S01]  /*d220*/  F2FP.SATFINITE.E4M3.F32.PACK_AB_MERGE_C R81, R81, R87, R92 ;  /* 0x000000575151723e */ /* 0x000fe2000480705c */
[----:B------:R5:W-:Y:S01]  /*d230*/  STS.U8 [R18+0x4400], R89 ;  /* 0x0044005912007388 */ /* 0x000be20000000000 */
[----:B------:R-:W-:Y:S01]  /*d240*/  F2FP.SATFINITE.E4M3.F32.PACK_AB_MERGE_C R73, R73, R85, R76 ;  /* 0x000000554949723e */ /* 0x000fe2000480704c */
[----:B------:R-:W-:Y:S01]  /*d250*/  FFMA R71, R226, R9, R71 ;  /* 0x00000009e2477223 */ /* 0x000fe20000000047 */
[----:B------:R-:W-:Y:S01]  /*d260*/  IADD3 R12, PT, PT, R217, R14, RZ ;  /* 0x0000000ed90c7210 */ /* 0x000fe20007ffe0ff */
[----:B------:R1:W-:Y:S01]  /*d270*/  STS.U8 [R14+0x4400], R33 ;  /* 0x004400210e007388 */ /* 0x0003e20000000000 */
[--C-:B------:R-:W-:Y:S01]  /*d280*/  SHF.R.U32.HI R87, RZ, 0x8, R33.reuse ;  /* 0x00000008ff577819 */ /* 0x100fe20000011621 */
[C---:B------:R-:W-:Y:S01]  /*d290*/  FMUL R111, R7.reuse, R111 ;  /* 0x0000006f076f7220 */ /* 0x040fe20000400000 */
[--C-:B------:R-:W-:Y:S01]  /*d2a0*/  SHF.R.U32.HI R85, RZ, 0x10, R33.reuse ;  /* 0x00000010ff557819 */ /* 0x100fe20000011621 */
[----:B------:R-:W-:Y:S01]  /*d2b0*/  FMUL R77, R7, R106 ;  /* 0x0000006a074d7220 */ /* 0x000fe20000400000 */
[----:B------:R-:W-:Y:S01]  /*d2c0*/  IADD3 R2, PT, PT, R217, R10, RZ ;  /* 0x0000000ad9027210 */ /* 0x000fe20007ffe0ff */
[----:B------:R1:W-:Y:S01]  /*d2d0*/  STS.U8 [R12+0x4400], R87 ;  /* 0x004400570c007388 */ /* 0x0003e20000000000 */
[----:B--2---:R-:W-:Y:S01]  /*d2e0*/  SHF.R.U32.HI R27, RZ, 0x18, R33 ;  /* 0x00000018ff1b7819 */ /* 0x004fe20000011621 */
[-C--:B------:R-:W-:Y:S01]  /*d2f0*/  FFMA R111, R6, R9.reuse, R111 ;  /* 0x00000009066f7223 */ /* 0x080fe2000000006f */
[----:B------:R-:W-:Y:S01]  /*d300*/  SHF.R.U32.HI R93, RZ, 0x8, R65 ;  /* 0x00000008ff5d7819 */ /* 0x000fe20000011641 */
[----:B------:R2:W-:Y:S01]  /*d310*/  STS.U8 [R10+0x4400], R85 ;  /* 0x004400550a007388 */ /* 0x0005e20000000000 */
[----:B------:R-:W-:Y:S01]  /*d320*/  SHF.R.U32.HI R70, RZ, 0x8, R67 ;  /* 0x00000008ff467819 */ /* 0x000fe20000011643 */
[----:B------:R-:W-:Y:S01]  /*d330*/  FFMA R77, R34, R9, R77 ;  /* 0x00000009224d7223 */ /* 0x000fe2000000004d */
[--C-:B---3--:R-:W-:Y:S01]  /*d340*/  SHF.R.U32.HI R68, RZ, 0x8, R63.reuse ;  /* 0x00000008ff447819 */ /* 0x108fe2000001163f */
[----:B------:R3:W-:Y:S01]  /*d350*/  STS.U8 [R2+0x4400], R27 ;  /* 0x0044001b02007388 */ /* 0x0007e20000000000 */
[----:B------:R-:W-:Y:S01]  /*d360*/  F2FP.SATFINITE.E4M3.F32.PACK_AB_MERGE_C R84, R84, R99, RZ ;  /* 0x000000635454723e */ /* 0x000fe200048070ff */
[----:B------:R-:W-:Y:S01]  /*d370*/  FMUL R123, R7, R123 ;  /* 0x0000007b077b7220 */ /* 0x000fe20000400000 */
[--C-:B----4-:R-:W-:Y:S01]  /*d380*/  SHF.R.U32.HI R91, RZ, 0x18, R63.reuse ;  /* 0x00000018ff5b7819 */ /* 0x110fe2000001163f */
[----:B------:R4:W-:Y:S01]  /*d390*/  STS.U8 [R22+0x4800], R63 ;  /* 0x0048003f16007388 */ /* 0x0009e20000000000 */
[----:B------:R-:W-:Y:S01]  /*d3a0*/  F2FP.SATFINITE.E4M3.F32.PACK_AB_MERGE_C R71, R71, R97, R84 ;  /* 0x000000614747723e */ /* 0x000fe20004807054 */
[----:B------:R-:W-:Y:S01]  /*d3b0*/  FMUL R120, R7, R120 ;  /* 0x0000007807787220 */ /* 0x000fe20000400000 */
[----:B-----5:R-:W-:Y:S01]  /*d3c0*/  SHF.R.U32.HI R89, RZ, 0x10, R63 ;  /* 0x00000010ff597819 */ /* 0x020fe2000001163f */
[----:B------:R5:W-:Y:S01]  /*d3d0*/  STS.U8 [R21+0x4800], R68 ;  /* 0x0048004415007388 */ /* 0x000be20000000000 */
[----:B------:R-:W-:Y:S01]  /*d3e0*/  F2FP.SATFINITE.E4M3.F32.PACK_AB_MERGE_C R72, R72, R111, RZ ;  /* 0x0000006f4848723e */ /* 0x000fe200048070ff */
[----:B------:R-:W-:Y:S01]  /*d3f0*/  FFMA R123, R244, R9, R123 ;  /* 0x00000009f47b7223 */ /* 0x000fe2000000007b */
[----:B-1----:R-:W-:Y:S01]  /*d400*/  SHF.R.U32.HI R33, RZ, 0x10, R65 ;  /* 0x00000010ff217819 */ /* 0x002fe20000011641 */
[----:B------:R-:W-:Y:S01]  /*d410*/  STS.U8 [R20+0x4800], R89 ;  /* 0x0048005914007388 */ /* 0x000fe20000000000 */
[----:B------:R-:W-:Y:S01]  /*d420*/  F2FP.SATFINITE.E4M3.F32.PACK_AB_MERGE_C R77, R77, R79, R72 ;  /* 0x0000004f4d4d723e */ /* 0x000fe20004807048 */
[----:B------:R-:W-:Y:S01]  /*d430*/  FFMA R120, R47, R9, R120 ;  /* 0x000000092f787223 */ /* 0x000fe20000000078 */
[C---:B------:R-:W-:Y:S01]  /*d440*/  FMUL R121, R7.reuse, R121 ;  /* 0x0000007907797220 */ /* 0x040fe20000400000 */
[----:B------:R-:W-:Y:S01]  /*d450*/  STS.U8 [R18+0x4800], R91 ;  /* 0x0048005b12007388 */ /* 0x000fe20000000000 */
[----:B------:R-:W-:Y:S01]  /*d460*/  SHF.R.U32.HI R87, RZ, 0x8, R69 ;  /* 0x00000008ff577819 */ /* 0x000fe20000011645 */
[C---:B------:R-:W-:Y:S01]  /*d470*/  FMUL R79, R7.reuse, R118 ;  /* 0x00000076074f7220 */ /* 0x040fe20000400000 */
[C---:B------:R-:W-:Y:S01]  /*d480*/  FMUL R131, R7.reuse, R131 ;  /* 0x0000008307837220 */ /* 0x040fe20000400000 */
[----:B------:R1:W-:Y:S01]  /*d490*/  STS.U8 [R14+0x4800], R65 ;  /* 0x004800410e007388 */ /* 0x0003e20000000000 */
[----:B--2---:R-:W-:Y:S01]  /*d4a0*/  SHF.R.U32.HI R85, RZ, 0x18, R65 ;  /* 0x00000018ff557819 */ /* 0x004fe20000011641 */
[----:B------:R-:W-:Y:S01]  /*d4b0*/  FMUL R128, R7, R128 ;  /* 0x0000008007807220 */ /* 0x000fe20000400000 */
[-C--:B------:R-:W-:Y:S01]  /*d4c0*/  FFMA R121, R64, R9.reuse, R121 ;  /* 0x0000000940797223 */ /* 0x080fe20000000079 */
[----:B------:R-:W-:Y:S01]  /*d4d0*/  STS.U8 [R12+0x4800], R93 ;  /* 0x0048005d0c007388 */ /* 0x000fe20000000000 */
[----:B---3--:R-:W-:Y:S01]  /*d4e0*/  SHF.R.U32.HI R27, RZ, 0x10, R67 ;  /* 0x00000010ff1b7819 */ /* 0x008fe20000011643 */
[----:B------:R-:W-:Y:S01]  /*d4f0*/  FFMA R79, R232, R9, R79 ;  /* 0x00000009e84f7223 */ /* 0x000fe2000000004f */
[----:B------:R-:W-:Y:S01]  /*d500*/  F2FP.SATFINITE.E4M3.F32.PACK_AB_MERGE_C R120, R120, R123, RZ ;  /* 0x0000007b7878723e */ /* 0x000fe200048070ff */
[----:B------:R2:W-:Y:S01]  /*d510*/  STS.U8 [R10+0x4800], R33 ;  /* 0x004800210a007388 */ /* 0x0005e20000000000 */
[----:B----4-:R-:W-:Y:S01]  /*d520*/  SHF.R.U32.HI R63, RZ, 0x18, R67 ;  /* 0x00000018ff3f7819 */ /* 0x010fe20000011643 */
[-C--:B------:R-:W-:Y:S01]  /*d530*/  FFMA R131, R246, R9.reuse, R131 ;  /* 0x00000009f6837223 */ /* 0x080fe20000000083 */
[----:B------:R-:W-:Y:S01]  /*d540*/  FFMA R128, R49, R9, R128 ;  /* 0x0000000931807223 */ /* 0x000fe20000000080 */
[----:B------:R-:W-:Y:S01]  /*d550*/  STS.U8 [R2+0x4800], R85 ;  /* 0x0048005502007388 */ /* 0x000fe20000000000 */
[----:B-----5:R-:W-:Y:S01]  /*d560*/  SHF.R.U32.HI R68, RZ, 0x8, R29 ;  /* 0x00000008ff447819 */ /* 0x020fe2000001161d */
[C---:B------:R-:W-:Y:S01]  /*d570*/  FMUL R129, R7.reuse, R129 ;  /* 0x0000008107817220 */ /* 0x040fe20000400000 */
[----:B------:R-:W-:Y:S01]  /*d580*/  FMUL R83, R7, R126 ;  /* 0x0000007e07537220 */ /* 0x000fe20000400000 */
[----:B------:R3:W-:Y:S01]  /*d590*/  STS.U8 [R22+0x4c00], R67 ;  /* 0x004c004316007388 */ /* 0x0007e20000000000 */
[----:B------:R-:W-:Y:S01]  /*d5a0*/  F2FP.SATFINITE.E4M3.F32.PACK_AB_MERGE_C R79, R79, R121, R120 ;  /* 0x000000794f4f723e */ /* 0x000fe20004807078 */
[-C--:B------:R-:W-:Y:S01]  /*d5b0*/  FFMA R129, R66, R9.reuse, R129 ;  /* 0x0000000942817223 */ /* 0x080fe20000000081 */
[----:B------:R-:W-:Y:S01]  /*d5c0*/  FFMA R83, R234, R9, R83 ;  /* 0x00000009ea537223 */ /* 0x000fe20000000053 */
[----:B------:R4:W-:Y:S01]  /*d5d0*/  STS.U8 [R21+0x4c00], R70 ;  /* 0x004c004615007388 */ /* 0x0009e20000000000 */
[----:B------:R-:W-:-:S02]  /*d5e0*/  F2FP.SATFINITE.E4M3.F32.PACK_AB_MERGE_C R128, R128, R131, RZ ;  /* 0x000000838080723e */ /* 0x000fc400048070ff */
[----:B------:R-:W-:Y:S01]  /*d5f0*/  ISETP.NE.AND P2, PT, R202, RZ, PT ;  /* 0x000000ffca00720c */ /* 0x000fe20003f45270 */
[----:B------:R5:W-:Y:S01]  /*d600*/  STS.U8 [R20+0x4c00], R27 ;  /* 0x004c001b14007388 */ /* 0x000be20000000000 */
[--C-:B-1----:R-:W-:Y:S02]  /*d610*/  SHF.R.U32.HI R65, RZ, 0x10, R69.reuse ;  /* 0x00000010ff417819 */ /* 0x102fe40000011645 */
[----:B------:R-:W-:Y:S01]  /*d620*/  F2FP.SATFINITE.E4M3.F32.PACK_AB_MERGE_C R83, R83, R129, R128 ;  /* 0x000000815353723e */ /* 0x000fe20004807080 */
[----:B------:R1:W-:Y:S04]  /*d630*/  STS.U8 [R18+0x4c00], R63 ;  /* 0x004c003f12007388 */ /* 0x0003e80000000000 */
[----:B------:R1:W-:Y:S01]  /*d640*/  STS.U8 [R14+0x4c00], R69 ;  /* 0x004c00450e007388 */ /* 0x0003e20000000000 */
[----:B--2---:R-:W-:-:S03]  /*d650*/  SHF.R.U32.HI R33, RZ, 0x18, R69 ;  /* 0x00000018ff217819 */ /* 0x004fc60000011645 */
[----:B------:R-:W-:Y:S04]  /*d660*/  STS.U8 [R12+0x4c00], R87 ;  /* 0x004c00570c007388 */ /* 0x000fe80000000000 */
[----:B------:R2:W-:Y:S01]  /*d670*/  STS.U8 [R10+0x4c00], R65 ;  /* 0x004c00410a007388 */ /* 0x0005e20000000000 */
[----:B---3--:R-:W-:-:S03]  /*d680*/  SHF.R.U32.HI R67, RZ, 0x10, R29 ;  /* 0x00000010ff437819 */ /* 0x008fc6000001161d */
[----:B------:R3:W-:Y:S01]  /*d690*/  STS.U8 [R2+0x4c00], R33 ;  /* 0x004c002102007388 */ /* 0x0007e20000000000 */
[----:B----4-:R-:W-:-:S03]  /*d6a0*/  SHF.R.U32.HI R70, RZ, 0x8, R37 ;  /* 0x00000008ff467819 */ /* 0x010fc60000011625 */
[----:B------:R4:W-:Y:S01]  /*d6b0*/  STS.U8 [R22+0x5000], R29 ;  /* 0x0050001d16007388 */ /* 0x0009e20000000000 */
[----:B-----5:R-:W-:-:S03]  /*d6c0*/  SHF.R.U32.HI R27, RZ, 0x18, R29 ;  /* 0x00000018ff1b7819 */ /* 0x020fc6000001161d */
[----:B------:R5:W-:Y:S01]  /*d6d0*/  STS.U8 [R21+0x5000], R68 ;  /* 0x0050004415007388 */ /* 0x000be20000000000 */
[----:B-1----:R-:W-:-:S03]  /*d6e0*/  SHF.R.U32.HI R63, RZ, 0x10, R71 ;  /* 0x00000010ff3f7819 */ /* 0x002fc60000011647 */
[----:B------:R1:W-:Y:S01]  /*d6f0*/  STS.U8 [R20+0x5000], R67 ;  /* 0x0050004314007388 */ /* 0x0003e20000000000 */
[----:B------:R-:W-:-:S03]  /*d700*/  SHF.R.U32.HI R69, RZ, 0x8, R71 ;  /* 0x00000008ff457819 */ /* 0x000fc60000011647 */
[----:B------:R1:W-:Y:S04]  /*d710*/  STS.U8 [R18+0x5000], R27 ;  /* 0x0050001b12007388 */ /* 0x0003e80000000000 */
[----:B------:R-:W-:Y:S01]  /*d720*/  STS.U8 [R14+0x5000], R71 ;  /* 0x005000470e007388 */ /* 0x000fe20000000000 */
[----:B--2---:R-:W-:-:S03]  /*d730*/  SHF.R.U32.HI R65, RZ, 0x18, R71 ;  /* 0x00000018ff417819 */ /* 0x004fc60000011647 */
[----:B------:R-:W-:Y:S01]  /*d740*/  STS.U8 [R12+0x5000], R69 ;  /* 0x005000450c007388 */ /* 0x000fe20000000000 */
        /* <DEDUP_REMOVED lines=10> */
[----:B------:R5:W-:Y:S04]  /*d7f0*/  STS.U8 [R18+0x5400], R33 ;  /* 0x0054002112007388 */ /* 0x000be80000000000 */
[----:B------:R-:W-:Y:S01]  /*d800*/  STS.U8 [R14+0x5400], R75 ;  /* 0x0054004b0e007388 */ /* 0x000fe20000000000 */
[----:B--2---:R-:W-:-:S03]  /*d810*/  SHF.R.U32.HI R63, RZ, 0x18, R75 ;  /* 0x00000018ff3f7819 */ /* 0x004fc6000001164b */
[----:B------:R2:W-:Y:S01]  /*d820*/  STS.U8 [R12+0x5400], R67 ;  /* 0x005400430c007388 */ /* 0x0005e20000000000 */
[----:B---3--:R-:W-:-:S03]  /*d830*/  SHF.R.U32.HI R65, RZ, 0x8, R113 ;  /* 0x00000008ff417819 */ /* 0x008fc60000011671 */
[----:B------:R3:W-:Y:S01]  /*d840*/  STS.U8 [R10+0x5400], R27 ;  /* 0x0054001b0a007388 */ /* 0x0007e20000000000 */
[----:B----4-:R-:W-:-:S03]  /*d850*/  SHF.R.U32.HI R37, RZ, 0x10, R77 ;  /* 0x00000010ff257819 */ /* 0x010fc6000001164d */
[----:B------:R4:W-:Y:S01]  /*d860*/  STS.U8 [R2+0x5400], R63 ;  /* 0x0054003f02007388 */ /* 0x0009e20000000000 */
[----:B-1----:R-:W-:-:S03]  /*d870*/  SHF.R.U32.HI R70, RZ, 0x8, R73 ;  /* 0x00000008ff467819 */ /* 0x002fc60000011649 */
[----:B------:R-:W-:Y:S01]  /*d880*/  STS.U8 [R22+0x5800], R77 ;  /* 0x0058004d16007388 */ /* 0x000fe20000000000 */
[----:B-----5:R-:W-:-:S03]  /*d890*/  SHF.R.U32.HI R29, RZ, 0x18, R77 ;  /* 0x00000018ff1d7819 */ /* 0x020fc6000001164d */
[----:B------:R1:W-:Y:S01]  /*d8a0*/  STS.U8 [R21+0x5800], R68 ;  /* 0x0058004415007388 */ /* 0x0003e20000000000 */
[----:B------:R-:W-:-:S03]  /*d8b0*/  SHF.R.U32.HI R33, RZ, 0x10, R113 ;  /* 0x00000010ff217819 */ /* 0x000fc60000011671 */
[----:B------:R5:W-:Y:S04]  /*d8c0*/  STS.U8 [R20+0x5800], R37 ;  /* 0x0058002514007388 */ /* 0x000be80000000000 */
[----:B------:R5:W-:Y:S01]  /*d8d0*/  STS.U8 [R18+0x5800], R29 ;  /* 0x0058001d12007388 */ /* 0x000be20000000000 */
[----:B--2---:R-:W-:-:S03]  /*d8e0*/  SHF.R.U32.HI R67, RZ, 0x10, R83 ;  /* 0x00000010ff437819 */ /* 0x004fc60000011653 */
[----:B------:R-:W-:Y:S01]  /*d8f0*/  STS.U8 [R14+0x5800], R113 ;  /* 0x005800710e007388 */ /* 0x000fe20000000000 */
[----:B---3--:R-:W-:-:S03]  /*d900*/  SHF.R.U32.HI R27, RZ, 0x18, R113 ;  /* 0x00000018ff1b7819 */ /* 0x008fc60000011671 */
[----:B------:R2:W-:Y:S01]  /*d910*/  STS.U8 [R12+0x5800], R65 ;  /* 0x005800410c007388 */ /* 0x0005e20000000000 */
[----:B----4-:R-:W-:-:S03]  /*d920*/  SHF.R.U32.HI R63, RZ, 0x10, R73 ;  /* 0x00000010ff3f7819 */ /* 0x010fc60000011649 */
[----:B------:R3:W-:Y:S04]  /*d930*/  STS.U8 [R10+0x5800], R33 ;  /* 0x005800210a007388 */ /* 0x0007e80000000000 */
[----:B------:R4:W-:Y:S01]  /*d940*/  STS.U8 [R2+0x5800], R27 ;  /* 0x0058001b02007388 */ /* 0x0009e20000000000 */
[----:B-1----:R-:W-:-:S03]  /*d950*/  SHF.R.U32.HI R68, RZ, 0x8, R81 ;  /* 0x00000008ff447819 */ /* 0x002fc60000011651 */
[----:B------:R-:W-:Y:S01]  /*d960*/  STS.U8 [R22+0x5c00], R73 ;  /* 0x005c004916007388 */ /* 0x000fe20000000000 */
[----:B-----5:R-:W-:-:S03]  /*d970*/  SHF.R.U32.HI R37, RZ, 0x18, R73 ;  /* 0x00000018ff257819 */ /* 0x020fc60000011649 */
[----:B------:R-:W-:Y:S01]  /*d980*/  STS.U8 [R21+0x5c00], R70 ;  /* 0x005c004615007388 */ /* 0x000fe20000000000 */
        /* <DEDUP_REMOVED lines=9> */
[----:B------:R3:W-:Y:S04]  /*da20*/  STS.U8 [R2+0x5c00], R33 ;  /* 0x005c002102007388 */ /* 0x0007e80000000000 */
[----:B------:R3:W-:Y:S01]  /*da30*/  STS.U8 [R22+0x6000], R81 ;  /* 0x0060005116007388 */ /* 0x0007e20000000000 */
[----:B-1----:R-:W-:-:S03]  /*da40*/  SHF.R.U32.HI R63, RZ, 0x18, R81 ;  /* 0x00000018ff3f7819 */ /* 0x002fc60000011651 */
[----:B------:R3:W-:Y:S01]  /*da50*/  STS.U8 [R21+0x6000], R68 ;  /* 0x0060004415007388 */ /* 0x0007e20000000000 */
[----:B-----5:R-:W-:-:S03]  /*da60*/  SHF.R.U32.HI R37, RZ, 0x8, R83 ;  /* 0x00000008ff257819 */ /* 0x020fc60000011653 */
[----:B------:R3:W-:Y:S04]  /*da70*/  STS.U8 [R20+0x6000], R27 ;  /* 0x0060001b14007388 */ /* 0x0007e80000000000 */
[----:B------:R3:W-:Y:S01]  /*da80*/  STS.U8 [R18+0x6000], R63 ;  /* 0x0060003f12007388 */ /* 0x0007e20000000000 */
[----:B--2---:R-:W-:-:S03]  /*da90*/  SHF.R.U32.HI R29, RZ, 0x18, R83 ;  /* 0x00000018ff1d7819 */ /* 0x004fc60000011653 */
[----:B------:R3:W-:Y:S04]  /*daa0*/  STS.U8 [R14+0x6000], R83 ;  /* 0x006000530e007388 */ /* 0x0007e80000000000 */
[----:B------:R3:W-:Y:S04]  /*dab0*/  STS.U8 [R12+0x6000], R37 ;  /* 0x006000250c007388 */ /* 0x0007e80000000000 */
[----:B------:R3:W-:Y:S04]  /*dac0*/  STS.U8 [R10+0x6000], R67 ;  /* 0x006000430a007388 */ /* 0x0007e80000000000 */
[----:B------:R3:W-:Y:S01]  /*dad0*/  STS.U8 [R2+0x6000], R29 ;  /* 0x0060001d02007388 */ /* 0x0007e20000000000 */
[----:B------:R-:W-:Y:S01]  /*dae0*/  @!PT LDS RZ, [RZ] ;  /* 0x00000000fffff984 */ /* 0x000fe20000000800 */
[----:B------:R-:W-:Y:S01]  /*daf0*/  @!PT LDS RZ, [RZ] ;  /* 0x00000000fffff984 */ /* 0x000fe20000000800 */
[----:B------:R-:W-:Y:S01]  /*db00*/  @!PT LDS RZ, [RZ] ;  /* 0x00000000fffff984 */ /* 0x000fe20000000800 */
[----:B------:R-:W-:Y:S01]  /*db10*/  @!PT LDS RZ, [RZ] ;  /* 0x00000000fffff984 */ /* 0x000fe20000000800 */
[----:B------:R1:W-:Y:S06]  /*db20*/  MEMBAR.ALL.CTA ;  /* 0x0000000000007992 */ /* 0x0003ec0000008000 */
[----:B-1----:R-:W1:Y:S02]  /*db30*/  FENCE.VIEW.ASYNC.S ;  /* 0x00000000000073c6 */ /* 0x002e640000000000 */
[----:B------:R-:W-:Y:S05]  /*db40*/  WARPSYNC.ALL ;  /* 0x0000000000007948 */ /* 0x000fea0003800000 */
[----:B------:R-:W-:Y:S01]  /*db50*/  BSSY.RECONVERGENT B0, `(.L_x_206) ;  /* 0x0000012000007945 */ /* 0x000fe20003800200 */
[----:B-1----:R-:W-:Y:S06]  /*db60*/  BAR.SYNC.DEFER_BLOCKING 0x1, 0x80 ;  /* 0x0042000000007b1d */ /* 0x002fec0000010000 */
[----:B------:R-:W-:Y:S05]  /*db70*/  @P2 BRA `(.L_x_207) ;  /* 0x00000000003c2947 */ /* 0x000fea0003800000 */
[----:B------:R-:W-:Y:S01]  /*db80*/  R2UR UR5, R17 ;  /* 0x00000000110572ca */ /* 0x000fe200000e0000 */
[----:B------:R-:W-:Y:S01]  /*db90*/  VIADD R218, R197, 0x4400 ;  /* 0x00004400c5da7836 */ /* 0x000fe20000000000 */
[----:B------:R-:W-:Y:S02]  /*dba0*/  R2UR UR6, R16 ;  /* 0x00000000100672ca */ /* 0x000fe400000e0000 */
[----:B------:R-:W-:-:S13]  /*dbb0*/  PLOP3.LUT P0, PT, PT, PT, PT, 0x80, 0x8 ;  /* 0x000000000008781c */ /* 0x000fda0003f0f070 */
.L_x_208:
[----:B------:R-:W-:Y:S02]  /*dbc0*/  PLOP3.LUT P1, PT, P1, P0, PT, 0xf2, 0x2f ;  /* 0x00000000002f781c */ /* 0x000fe40000f21e72 */
[----:B------:R-:W-:-:S08]  /*dbd0*/  @P0 R2UR P1, UR8, R220 ;  /* 0x00000000dc0802ca */ /* 0x000fd00000020000 */
[----:B------:R-:W-:Y:S02]  /*dbe0*/  PLOP3.LUT P1, PT, P1, P0, PT, 0xf2, 0x2f ;  /* 0x00000000002f781c */ /* 0x000fe40000f21e72 */
[----:B------:R-:W-:-:S08]  /*dbf0*/  @P0 R2UR.OR P1, UR9, R221 ;  /* 0x00000000dd0902ca */ /* 0x000fd00000120000 */
[----:B------:R-:W-:Y:S02]  /*dc00*/  PLOP3.LUT P1, PT, P1, P0, PT, 0xf2, 0x2f ;  /* 0x00000000002f781c */ /* 0x000fe40000f21e72 */
[----:B------:R-:W-:-:S08]  /*dc10*/  @P0 R2UR.OR P1, UR4, R218 ;  /* 0x00000000da0402ca */ /* 0x000fd00000120000 */
[----:B------:R-:W-:-:S05]  /*dc20*/  @P0 PLOP3.LUT P0, PT, P1, PT, PT, 0x80, 0x8 ;  /* 0x000000000008081c */ /* 0x000fca0000f0f070 */
[----:B------:R1:W-:Y:S08]  /*dc30*/  UTMASTG.2D [UR4], [UR8] ;  /* 0x00000004080073b5 */ /* 0x0003f00008008000 */
[----:B-1----:R-:W-:Y:S05]  /*dc40*/  @P0 BRA.U.ANY `(.L_x_208) ;  /* 0xfffffffd00dc0947 */ /* 0x002fea000393ffff */
[----:B------:R0:W-:Y:S01]  /*dc50*/  UTMACMDFLUSH ;  /* 0x00000000000079b7 */ /* 0x0001e20000000000 */
[----:B------:R-:W-:-:S04]  /*dc60*/  DEPBAR.LE SB0, 0x1 ;  /* 0x000080400000791a */ /* 0x000fc80000000000 */
.L_x_207:
[----:B------:R-:W-:Y:S05]  /*dc70*/  BSYNC.RECONVERGENT B0 ;  /* 0x0000000000007941 */ /* 0x000fea0003800200 */
.L_x_206:
[----:B------:R-:W-:Y:S01]  /*dc80*/  BAR.SYNC.DEFER_BLOCKING 0x1, 0x80 ;  /* 0x0042000000007b1d */ /* 0x000fe20000010000 */
[----:B------:R-:W-:Y:S01]  /*dc90*/  IADD3 R98, PT, PT, R197, 0x138, RZ ;  /* 0x00000138c5627810 */ /* 0x000fe20007ffe0ff */
[C---:B---3--:R-:W-:Y:S01]  /*dca0*/  FMUL R68, R7.reuse, R133 ;  /* 0x0000008507447220 */ /* 0x048fe20000400000 */
[C---:B------:R-:W-:Y:S01]  /*dcb0*/  FMUL R27, R7.reuse, R130 ;  /* 0x00000082071b7220 */ /* 0x040fe20000400000 */
        /* <DEDUP_REMOVED lines=20> */
[----:B------:R-:W1:Y:S01]  /*de00*/  SYNCS.PHASECHK.TRANS64.TRYWAIT P0, [R197+URZ+0x128], R8 ;  /* 0x00012808c50075a7 */ /* 0x000e6200080011ff */
        /* <DEDUP_REMOVED lines=41> */
[----:B------:R-:W-:Y:S01]  /*e0a0*/  FMUL R192, R7, R192 ;  /* 0x000000c007c07220 */ /* 0x000fe20000400000 */
[----:B------:R-:W-:Y:S01]  /*e0b0*/  PRMT R219, R219, 0x654, R98 ;  /* 0x00000654dbdb7816 */ /* 0x000fe20000000062 */
[----:B-1----:R-:W-:Y:S05]  /*e0c0*/  @P0 BRA `(.L_x_209) ;  /* 0x0000000000080947 */ /* 0x002fea0003800000 */
[----:B------:R-:W1:Y:S02]  /*e0d0*/  SYNCS.PHASECHK.TRANS64.TRYWAIT P0, [R197+URZ+0x128], R8 ;  /* 0x00012808c50075a7 */ /* 0x000e6400080011ff */
[----:B-1----:R-:W-:Y:S05]  /*e0e0*/  @!P0 BRA `(.L_x_210) ;  /* 0x0000002c00048947 */ /* 0x002fea0003800000 */
.L_x_209:
[----:B------:R-:W-:Y:S04]  /*e0f0*/  BSSY.RECONVERGENT B0, `(.L_x_211) ;  /* 0x00000c2000007945 */ /* 0x000fe80003800200 */
[----:B------:R-:W-:Y:S05]  /*e100*/  @!P3 BRA `(.L_x_212) ;  /* 0x0000000c0000b947 */ /* 0x000fea0003800000 */
        /* <DEDUP_REMOVED lines=12> */
[----:B------:R-:W2:Y:S01]  /*e1d0*/  LDS.U8 R13, [R18+0x2800] ;  /* 0x00280000120d7984 */ /* 0x000ea20000000000 */
[----:B---3--:R-:W-:Y:S01]  /*e1e0*/  F2FP.F16.E4M3.UNPACK_B R24, R24 ;  /* 0x00000018ff18723e */ /* 0x008fe200020006ff */
[----:B------:R-:W-:Y:S02]  /*e1f0*/  HADD2.F32 R53, -RZ, R53.H0_H0 ;  /* 0x20000035ff357230 */ /* 0x000fe40000004100 */
[----:B------:R-:W3:Y:S01]  /*e200*/  LDS.U8 R54, [R14+0x2800] ;  /* 0x002800000e367984 */ /* 0x000ee20000000000 */
        /* <DEDUP_REMOVED lines=27> */
[----:B--2---:R-:W-:Y:S01]  /*e3c0*/  F2FP.F16.E4M3.UNPACK_B R13, R13 ;  /* 0x0000000dff0d723e */ /* 0x004fe200020006ff */
[----:B------:R-:W-:Y:S02]  /*e3d0*/  HADD2.F32 R57, -RZ, R57.H0_H0 ;  /* 0x20000039ff397230 */ /* 0x000fe40000004100 */
[----:B------:R-:W2:Y:S01]  /*e3e0*/  LDS.U8 R236, [R10+0x2c00] ;  /* 0x002c00000aec7984 */ /* 0x000ea20000000000 */
[----:B---3--:R-:W-:Y:S01]  /*e3f0*/  F2FP.F16.E4M3.UNPACK_B R54, R54 ;  /* 0x00000036ff36723e */ /* 0x008fe200020006ff */
[----:B------:R-:W-:-:S02]  /*e400*/  HADD2.F32 R13, -RZ, R13.H0_H0 ;  /* 0x2000000dff0d7230 */ /* 0x000fc40000004100 */
[----:B------:R-:W3:Y:S01]  /*e410*/  LDS.U8 R248, [R2+0x2c00] ;  /* 0x002c000002f87984 */ /* 0x000ee20000000000 */
        /* <DEDUP_REMOVED lines=27> */
[----:B--2---:R-:W-:Y:S01]  /*e5d0*/  F2FP.F16.E4M3.UNPACK_B R236, R236 ;  /* 0x000000ecffec723e */ /* 0x004fe200020006ff */
[----:B------:R-:W-:Y:S02]  /*e5e0*/  HADD2.F32 R222, -RZ, R222.H0_H0 ;  /* 0x200000deffde7230 */ /* 0x000fe40000004100 */
[----:B------:R-:W2:Y:S01]  /*e5f0*/  LDS.U8 R32, [R21+0x3400] ;  /* 0x0034000015207984 */ /* 0x000ea20000000000 */
[----:B---3--:R-:W-:Y:S01]  /*e600*/  F2FP.F16.E4M3.UNPACK_B R248, R248 ;  /* 0x000000f8fff8723e */ /* 0x008fe200020006ff */
[----:B------:R-:W-:Y:S02]  /*e610*/  HADD2.F32 R236, -RZ, R236.H0_H0 ;  /* 0x200000ecffec7230 */ /* 0x000fe40000004100 */
[----:B------:R-:W3:Y:S01]  /*e620*/  LDS.U8 R45, [R20+0x3400] ;  /* 0x00340000142d7984 */ /* 0x000ee20000000000 */
[----:B----4-:R-:W-:Y:S01]  /*e630*/  F2FP.F16.E4M3.UNPACK_B R31, R31 ;  /* 0x0000001fff1f723e */ /* 0x010fe200020006ff */
[----:B------:R-:W-:-:S02]  /*e640*/  HADD2.F32 R248, -RZ, R248.H0_H0 ;  /* 0x200000f8fff87230 */ /* 0x000fc40000004100 */
[----:B------:R-:W4:Y:S01]  /*e650*/  LDS.U8 R44, [R18+0x3400] ;  /* 0x00340000122c7984 */ /* 0x000f220000000000 */
[----:B-----5:R-:W-:Y:S01]  /*e660*/  F2FP.F16.E4M3.UNPACK_B R30, R30 ;  /* 0x0000001eff1e723e */ /* 0x020fe200020006ff */
[----:B------:R-:W-:Y:S02]  /*e670*/  HADD2.F32 R31, -RZ, R31.H0_H0 ;  /* 0x2000001fff1f7230 */ /* 0x000fe40000004100 */
[----:B------:R-:W5:Y:S01]  /*e680*/  LDS.U8 R60, [R14+0x3400] ;  /* 0x003400000e3c7984 */ /* 0x000f620000000000 */
[----:B-1----:R-:W-:Y:S01]  /*e690*/  F2FP.F16.E4M3.UNPACK_B R35, R35 ;  /* 0x00000023ff23723e */ /* 0x002fe200020006ff */
        /* <DEDUP_REMOVED lines=81> */
[----:B------:R-:W-:Y:S01]  /*ebb0*/  HADD2.F32 R64, -RZ, R64.H0_H0 ;  /* 0x20000040ff407230 */ /* 0x000fe20000004100 */
[----:B------:R-:W-:-:S03]  /*ebc0*/  F2FP.F16.E4M3.UNPACK_B R244, R244 ;  /* 0x000000f4fff4723e */ /* 0x000fc600020006ff */
[----:B------:R-:W-:Y:S01]  /*ebd0*/  HADD2.F32 R232, -RZ, R232.H0_H0 ;  /* 0x200000e8ffe87230 */ /* 0x000fe20000004100 */
[----:B--2---:R-:W-:Y:S01]  /*ebe0*/  F2FP.F16.E4M3.UNPACK_B R47, R47 ;  /* 0x0000002fff2f723e */ /* 0x004fe200020006ff */
[----:B------:R-:W-:Y:S01]  /*ebf0*/  HADD2.F32 R244, -RZ, R244.H0_H0 ;  /* 0x200000f4fff47230 */ /* 0x000fe20000004100 */
[----:B---3--:R-:W-:-:S03]  /*ec00*/  F2FP.F16.E4M3.UNPACK_B R3, R3 ;  /* 0x00000003ff03723e */ /* 0x008fc600020006ff */
[----:B------:R-:W-:Y:S01]  /*ec10*/  HADD2.F32 R47, -RZ, R47.H0_H0 ;  /* 0x2000002fff2f7230 */ /* 0x000fe20000004100 */
[----:B----4-:R-:W-:Y:S01]  /*ec20*/  F2FP.F16.E4M3.UNPACK_B R38, R38 ;  /* 0x00000026ff26723e */ /* 0x010fe200020006ff */
[----:B------:R-:W-:Y:S01]  /*ec30*/  HADD2.F32 R3, -RZ, R3.H0_H0 ;  /* 0x20000003ff037230 */ /* 0x000fe20000004100 */
[----:B-----5:R-:W-:-:S03]  /*ec40*/  F2FP.F16.E4M3.UNPACK_B R0, R0 ;  /* 0x00000000ff00723e */ /* 0x020fc600020006ff */
[----:B------:R-:W-:Y:S01]  /*ec50*/  HADD2.F32 R38, -RZ, R38.H0_H0 ;  /* 0x20000026ff267230 */ /* 0x000fe20000004100 */
[----:B-1----:R-:W-:Y:S01]  /*ec60*/  F2FP.F16.E4M3.UNPACK_B R50, R50 ;  /* 0x00000032ff32723e */ /* 0x002fe200020006ff */
[----:B------:R-:W-:Y:S01]  /*ec70*/  HADD2.F32 R0, -RZ, R0.H0_H0 ;  /* 0x20000000ff007230 */ /* 0x000fe20000004100 */
[----:B------:R-:W-:-:S03]  /*ec80*/  F2FP.F16.E4M3.UNPACK_B R66, R66 ;  /* 0x00000042ff42723e */ /* 0x000fc600020006ff */
[----:B------:R-:W-:Y:S01]  /*ec90*/  HADD2.F32 R50, -RZ, R50.H0_H0 ;  /* 0x20000032ff327230 */ /* 0x000fe20000004100 */
[----:B------:R-:W-:Y:S01]  /*eca0*/  F2FP.F16.E4M3.UNPACK_B R234, R234 ;  /* 0x000000eaffea723e */ /* 0x000fe200020006ff */
[----:B------:R-:W-:Y:S01]  /*ecb0*/  HADD2.F32 R66, -RZ, R66.H0_H0 ;  /* 0x20000042ff427230 */ /* 0x000fe20000004100 */
[----:B------:R-:W-:-:S03]  /*ecc0*/  F2FP.F16.E4M3.UNPACK_B R246, R246 ;  /* 0x000000f6fff6723e */ /* 0x000fc600020006ff */
[----:B------:R-:W-:Y:S01]  /*ecd0*/  HADD2.F32 R234, -RZ, R234.H0_H0 ;  /* 0x200000eaffea7230 */ /* 0x000fe20000004100 */
[----:B------:R-:W-:Y:S01]  /*ece0*/  F2FP.F16.E4M3.UNPACK_B R49, R49 ;  /* 0x00000031ff31723e */ /* 0x000fe200020006ff */
[----:B------:R-:W-:-:S04]  /*ecf0*/  HADD2.F32 R246, -RZ, R246.H0_H0 ;  /* 0x200000f6fff67230 */ /* 0x000fc80000004100 */
[----:B------:R-:W-:Y:S02]  /*ed00*/  HADD2.F32 R49, -RZ, R49.H0_H0 ;  /* 0x20000031ff317230 */ /* 0x000fe40000004100 */
.L_x_212:
[----:B------:R-:W-:Y:S05]  /*ed10*/  BSYNC.RECONVERGENT B0 ;  /* 0x0000000000007941 */ /* 0x000fea0003800200 */
.L_x_211:
        /* <DEDUP_REMOVED lines=11> */
[-C--:B------:R-:W-:Y:S01]  /*edd0*/  FFMA R23, R23, R9.reuse, R136 ;  /* 0x0000000917177223 */ /* 0x080fe20000000088 */
[----:B------:R-:W-:Y:S01]  /*ede0*/  F2FP.SATFINITE.E4M3.F32.PACK_AB_MERGE_C R11, R11, R70, RZ ;  /* 0x000000460b0b723e */ /* 0x000fe200048070ff */
[-C--:B------:R-:W-:Y:S01]  /*edf0*/  FFMA R137, R52, R9.reuse, R137 ;  /* 0x0000000934897223 */ /* 0x080fe20000000089 */
[-C--:B------:R-:W-:Y:S01]  /*ee00*/  FFMA R194, R194, R9.reuse, R29 ;  /* 0x00000009c2c27223 */ /* 0x080fe2000000001d */
[-C--:B------:R-:W-:Y:S01]  /*ee10*/  FFMA R76, R57, R9.reuse, R76 ;  /* 0x00000009394c7223 */ /* 0x080fe2000000004c */
[-C--:B------:R-:W-:Y:S01]  /*ee20*/  FFMA R13, R13, R9.reuse, R140 ;  /* 0x000000090d0d7223 */ /* 0x080fe2000000008c */
[----:B------:R-:W-:Y:S01]  /*ee30*/  F2FP.SATFINITE.E4M3.F32.PACK_AB_MERGE_C R23, R23, R72, RZ ;  /* 0x000000481717723e */ /* 0x000fe200048070ff */
[-C--:B------:R-:W-:Y:S01]  /*ee40*/  FFMA R74, R55, R9.reuse, R74 ;  /* 0x00000009374a7223 */ /* 0x080fe2000000004a */
[----:B------:R-:W-:Y:S01]  /*ee50*/  F2FP.SATFINITE.E4M3.F32.PACK_AB_MERGE_C R11, R27, R68, R11 ;  /* 0x000000441b0b723e */ /* 0x000fe2000480700b */
[-C--:B------:R-:W-:Y:S01]  /*ee60*/  FFMA R33, R26, R9.reuse, R33 ;  /* 0x000000091a217223 */ /* 0x080fe20000000021 */
[-C--:B------:R-:W-:Y:S01]  /*ee70*/  FFMA R78, R19, R9.reuse, R78 ;  /* 0x00000009134e7223 */ /* 0x080fe2000000004e */
[-C--:B------:R-:W-:Y:S01]  /*ee80*/  FFMA R25, R25, R9.reuse, R144 ;  /* 0x0000000919197223 */ /* 0x080fe20000000090 */
[-C--:B------:R-:W-:Y:S01]  /*ee90*/  FFMA R191, R0, R9.reuse, R191 ;  /* 0x0000000900bf7223 */ /* 0x080fe200000000bf */
[-C--:B------:R-:W-:Y:S01]  /*eea0*/  FFMA R96, R3, R9.reuse, R96 ;  /* 0x0000000903607223 */ /* 0x080fe20000000060 */
[----:B------:R-:W-:Y:S01]  /*eeb0*/  F2FP.SATFINITE.E4M3.F32.PACK_AB_MERGE_C R13, R13, R76, RZ ;  /* 0x0000004c0d0d723e */ /* 0x000fe200048070ff */
[----:B------:R-:W-:Y:S01]  /*eec0*/  FFMA R94, R5, R9, R94 ;  /* 0x00000009055e7223 */ /* 0x000fe2000000005e */
[----:B------:R-:W-:Y:S01]  /*eed0*/  F2FP.SATFINITE.E4M3.F32.PACK_AB_MERGE_C R23, R194, R137, R23 ;  /* 0x00000089c217723e */ /* 0x000fe20004807017 */
[-C--:B------:R-:W-:Y:S01]  /*eee0*/  FFMA R145, R54, R9.reuse, R145 ;  /* 0x0000000936917223 */ /* 0x080fe20000000091 */
[----:B------:R-:W-:Y:S01]  /*eef0*/  SHF.R.U32.HI R0, RZ, 0x8, R11 ;  /* 0x00000008ff007819 */ /* 0x000fe2000001160b */
[-C--:B------:R-:W-:Y:S01]  /*ef00*/  FFMA R200, R200, R9.reuse, R37 ;  /* 0x00000009c8c87223 */ /* 0x080fe20000000025 */
[--C-:B------:R-:W-:Y:S01]  /*ef10*/  SHF.R.U32.HI R3, RZ, 0x10, R11.reuse ;  /* 0x00000010ff037819 */ /* 0x100fe2000001160b */
[-C--:B------:R-:W-:Y:S01]  /*ef20*/  FFMA R80, R59, R9.reuse, R80 ;  /* 0x000000093b507223 */ /* 0x080fe20000000050 */
[----:B------:R-:W-:Y:S01]  /*ef30*/  SHF.R.U32.HI R5, RZ, 0x18, R11 ;  /* 0x00000018ff057819 */ /* 0x000fe2000001160b */
[-C--:B------:R-:W-:Y:S01]  /*ef40*/  FFMA R63, R28, R9.reuse, R63 ;  /* 0x000000091c3f7223 */ /* 0x080fe2000000003f */
        /* <DEDUP_REMOVED lines=43> */
[----:B--2---:R2:W-:Y:S01]  /*f200*/  SYNCS.ARRIVE.TRANS64.RED.A1T0 RZ, [R219+URZ], RZ ;  /* 0x000000ffdbff79a7 */ /* 0x0045e200081004ff */
[----:B------:R-:W-:Y:S01]  /*f210*/  F2FP.SATFINITE.E4M3.F32.PACK_AB_MERGE_C R25, R25, R78, RZ ;  /* 0x0000004e1919723e */ /* 0x000fe200048070ff */
[----:B------:R3:W-:Y:S01]  /*f220*/  STS.U8 [R22+0x6400], R11 ;  /* 0x0064000b16007388 */ /* 0x0007e20000000000 */
[----:B------:R-:W-:Y:S01]  /*f230*/  F2FP.SATFINITE.E4M3.F32.PACK_AB_MERGE_C R13, R33, R74, R13 ;  /* 0x0000004a210d723e */ /* 0x000fe2000480700d */
[----:B------:R-:W-:Y:S01]  /*f240*/  BSSY.RECONVERGENT B0, `(.L_x_213) ;  /* 0x000009d000007945 */ /* 0x000fe20003800200 */
[--C-:B------:R-:W-:Y:S01]  /*f250*/  SHF.R.U32.HI R9, RZ, 0x8, R23.reuse ;  /* 0x00000008ff097819 */ /* 0x100fe20000011617 */
[----:B------:R4:W-:Y:S01]  /*f260*/  STS.U8 [R21+0x6400], R0 ;  /* 0x0064000015007388 */ /* 0x0009e20000000000 */
[----:B------:R-:W-:-:S02]  /*f270*/  SHF.R.U32.HI R7, RZ, 0x10, R23 ;  /* 0x00000010ff077819 */ /* 0x000fc40000011617 */
[----:B------:R-:W-:Y:S01]  /*f280*/  SHF.R.U32.HI R15, RZ, 0x18, R23 ;  /* 0x00000018ff0f7819 */ /* 0x000fe20000011617 */
[----:B------:R5:W-:Y:S01]  /*f290*/  STS.U8 [R20+0x6400], R3 ;  /* 0x0064000314007388 */ /* 0x000be20000000000 */
[----:B------:R-:W-:Y:S02]  /*f2a0*/  F2FP.SATFINITE.E4M3.F32.PACK_AB_MERGE_C R65, R65, R82, RZ ;  /* 0x000000524141723e */ /* 0x000fe400048070ff */
[----:B------:R-:W-:Y:S01]  /*f2b0*/  F2FP.SATFINITE.E4M3.F32.PACK_AB_MERGE_C R25, R200, R145, R25 ;  /* 0x00000091c819723e */ /* 0x000fe20004807019 */
[----:B------:R1:W-:Y:S01]  /*f2c0*/  STS.U8 [R18+0x6400], R5 ;  /* 0x0064000512007388 */ /* 0x0003e20000000000 */
[----:B------:R-:W-:Y:S02]  /*f2d0*/  SHF.R.U32.HI R4, RZ, 0x8, R13 ;  /* 0x00000008ff047819 */ /* 0x000fe4000001160d */
[----:B------:R-:W-:Y:S01]  /*f2e0*/  F2FP.SATFINITE.E4M3.F32.PACK_AB_MERGE_C R155, R248, R155, RZ ;  /* 0x0000009bf89b723e */ /* 0x000fe200048070ff */
[----:B------:R-:W-:Y:S01]  /*f2f0*/  STS.U8 [R14+0x6400], R23 ;  /* 0x006400170e007388 */ /* 0x000fe20000000000 */
[----:B------:R-:W-:-:S02]  /*f300*/  F2FP.SATFINITE.E4M3.F32.PACK_AB_MERGE_C R63, R63, R80, R65 ;  /* 0x000000503f3f723e */ /* 0x000fc40004807041 */
[----:B------:R-:W-:Y:S01]  /*f310*/  SHF.R.U32.HI R19, RZ, 0x8, R25 ;  /* 0x00000008ff137819 */ /* 0x000fe20000011619 */
[----:B------:R2:W-:Y:S01]  /*f320*/  STS.U8 [R12+0x6400], R9 ;  /* 0x006400090c007388 */ /* 0x0005e20000000000 */
[----:B------:R-:W-:Y:S02]  /*f330*/  F2FP.SATFINITE.E4M3.F32.PACK_AB_MERGE_C R73, R73, R86, RZ ;  /* 0x000000564949723e */ /* 0x000fe400048070ff */
[----:B------:R-:W-:Y:S01]  /*f340*/  F2FP.SATFINITE.E4M3.F32.PACK_AB_MERGE_C R153, R222, R153, R155 ;  /* 0x00000099de99723e */ /* 0x000fe2000480709b */
[----:B------:R2:W-:Y:S01]  /*f350*/  STS.U8 [R10+0x6400], R7 ;  /* 0x006400070a007388 */ /* 0x0005e20000000000 */
[----:B---3--:R-:W-:Y:S02]  /*f360*/  SHF.R.U32.HI R11, RZ, 0x10, R13 ;  /* 0x00000010ff0b7819 */ /* 0x008fe4000001160d */
[----:B------:R-:W-:Y:S01]  /*f370*/  F2FP.SATFINITE.E4M3.F32.PACK_AB_MERGE_C R163, R250, R163, RZ ;  /* 0x000000a3faa3723e */ /* 0x000fe200048070ff */
[----:B------:R3:W-:Y:S01]  /*f380*/  STS.U8 [R2+0x6400], R15 ;  /* 0x0064000f02007388 */ /* 0x0007e20000000000 */
[----:B----4-:R-:W-:-:S02]  /*f390*/  SHF.R.U32.HI R0, RZ, 0x8, R63 ;  /* 0x00000008ff007819 */ /* 0x010fc4000001163f */
[----:B------:R-:W-:Y:S01]  /*f3a0*/  F2FP.SATFINITE.E4M3.F32.PACK_AB_MERGE_C R71, R71, R84, R73 ;  /* 0x000000544747723e */ /* 0x000fe20004807049 */
[----:B------:R4:W-:Y:S01]  /*f3b0*/  STS.U8 [R22+0x6800], R13 ;  /* 0x0068000d16007388 */ /* 0x0009e20000000000 */
[----:B-----5:R-:W-:Y:S02]  /*f3c0*/  SHF.R.U32.HI R3, RZ, 0x18, R13 ;  /* 0x00000018ff037819 */ /* 0x020fe4000001160d */
[----:B------:R-:W-:Y:S01]  /*f3d0*/  F2FP.SATFINITE.E4M3.F32.PACK_AB_MERGE_C R81, R81, R90, RZ ;  /* 0x0000005a5151723e */ /* 0x000fe200048070ff */
[----:B------:R5:W-:Y:S01]  /*f3e0*/  STS.U8 [R21+0x6800], R4 ;  /* 0x0068000415007388 */ /* 0x000be20000000000 */
[----:B-1----:R-:W-:Y:S02]  /*f3f0*/  SHF.R.U32.HI R5, RZ, 0x10, R25 ;  /* 0x00000010ff057819 */ /* 0x002fe40000011619 */
[----:B------:R-:W-:Y:S01]  /*f400*/  F2FP.SATFINITE.E4M3.F32.PACK_AB_MERGE_C R161, R226, R161, R163 ;  /* 0x000000a1e2a1723e */ /* 0x000fe200048070a3 */
[----:B------:R1:W-:Y:S01]  /*f410*/  STS.U8 [R20+0x6800], R11 ;  /* 0x0068000b14007388 */ /* 0x0003e20000000000 */
[----:B------:R-:W-:-:S02]  /*f420*/  F2FP.SATFINITE.E4M3.F32.PACK_AB_MERGE_C R171, R252, R171, RZ ;  /* 0x000000abfcab723e */ /* 0x000fc400048070ff */
[----:B------:R-:W-:Y:S01]  /*f430*/  F2FP.SATFINITE.E4M3.F32.PACK_AB_MERGE_C R79, R79, R88, R81 ;  /* 0x000000584f4f723e */ /* 0x000fe20004807051 */
[----:B------:R1:W-:Y:S01]  /*f440*/  STS.U8 [R18+0x6800], R3 ;  /* 0x0068000312007388 */ /* 0x0003e20000000000 */
[----:B--2---:R-:W-:Y:S02]  /*f450*/  SHF.R.U32.HI R9, RZ, 0x10, R63 ;  /* 0x00000010ff097819 */ /* 0x004fe4000001163f */
[----:B------:R-:W-:Y:S01]  /*f460*/  F2FP.SATFINITE.E4M3.F32.PACK_AB_MERGE_C R46, R46, R175, RZ ;  /* 0x000000af2e2e723e */ /* 0x000fe200048070ff */
[----:B------:R-:W-:Y:S01]  /*f470*/  STS.U8 [R14+0x6800], R25 ;  /* 0x006800190e007388 */ /* 0x000fe20000000000 */
[----:B------:R-:W-:Y:S02]  /*f480*/  SHF.R.U32.HI R7, RZ, 0x18, R25 ;  /* 0x00000018ff077819 */ /* 0x000fe40000011619 */
[----:B------:R-:W-:Y:S01]  /*f490*/  F2FP.SATFINITE.E4M3.F32.PACK_AB_MERGE_C R169, R228, R169, R171 ;  /* 0x000000a9e4a9723e */ /* 0x000fe200048070ab */
[----:B------:R-:W-:Y:S01]  /*f4a0*/  STS.U8 [R12+0x6800], R19 ;  /* 0x006800130c007388 */ /* 0x000fe20000000000 */
[----:B---3--:R-:W-:-:S02]  /*f4b0*/  SHF.R.U32.HI R15, RZ, 0x8, R161 ;  /* 0x00000008ff0f7819 */ /* 0x008fc400000116a1 */
[----:B------:R-:W-:Y:S01]  /*f4c0*/  F2FP.SATFINITE.E4M3.F32.PACK_AB_MERGE_C R176, R176, R179, RZ ;  /* 0x000000b3b0b0723e */ /* 0x000fe200048070ff */
[----:B------:R2:W-:Y:S01]  /*f4d0*/  STS.U8 [R10+0x6800], R5 ;  /* 0x006800050a007388 */ /* 0x0005e20000000000 */
[----:B----4-:R-:W-:Y:S02]  /*f4e0*/  SHF.R.U32.HI R13, RZ, 0x8, R153 ;  /* 0x00000008ff0d7819 */ /* 0x010fe40000011699 */
[----:B------:R-:W-:Y:S01]  /*f4f0*/  F2FP.SATFINITE.E4M3.F32.PACK_AB_MERGE_C R87, R87, R92, R46 ;  /* 0x0000005c5757723e */ /* 0x000fe2000480702e */
[----:B------:R3:W-:Y:S01]  /*f500*/  STS.U8 [R2+0x6800], R7 ;  /* 0x0068000702007388 */ /* 0x0007e20000000000 */
[----:B-----5:R-:W-:Y:S02]  /*f510*/  SHF.R.U32.HI R4, RZ, 0x8, R71 ;  /* 0x00000008ff047819 */ /* 0x020fe40000011647 */
[----:B------:R-:W-:Y:S01]  /*f520*/  F2FP.SATFINITE.E4M3.F32.PACK_AB_MERGE_C R48, R48, R183, RZ ;  /* 0x000000b73030723e */ /* 0x000fe200048070ff */
[----:B------:R-:W-:Y:S01]  /*f530*/  STS.U8 [R22+0x6c00], R63 ;  /* 0x006c003f16007388 */ /* 0x000fe20000000000 */
[----:B-1----:R-:W-:-:S02]  /*f540*/  SHF.R.U32.HI R11, RZ, 0x18, R63 ;  /* 0x00000018ff0b7819 */ /* 0x002fc4000001163f */
[----:B------:R-:W-:Y:S01]  /*f550*/  F2FP.SATFINITE.E4M3.F32.PACK_AB_MERGE_C R177, R230, R177, R176 ;  /* 0x000000b1e6b1723e */ /* 0x000fe200048070b0 */
[----:B------:R1:W-:Y:S01]  /*f560*/  STS.U8 [R21+0x6c00], R0 ;  /* 0x006c000015007388 */ /* 0x0003e20000000000 */
[----:B------:R-:W-:Y:S02]  /*f570*/  SHF.R.U32.HI R3, RZ, 0x10, R153 ;  /* 0x00000010ff037819 */ /* 0x000fe40000011699 */
[----:B------:R-:W-:Y:S01]  /*f580*/  F2FP.SATFINITE.E4M3.F32.PACK_AB_MERGE_C R184, R184, R187, RZ ;  /* 0x000000bbb8b8723e */ /* 0x000fe200048070ff */
[----:B------:R4:W-:Y:S01]  /*f590*/  STS.U8 [R20+0x6c00], R9 ;  /* 0x006c000914007388 */ /* 0x0009e20000000000 */
[----:B------:R-:W-:Y:S02]  /*f5a0*/  F2FP.SATFINITE.E4M3.F32.PACK_AB_MERGE_C R93, R93, R94, R48 ;  /* 0x0000005e5d5d723e */ /* 0x000fe40004807030 */
[----:B------:R-:W-:Y:S01]  /*f5b0*/  F2FP.SATFINITE.E4M3.F32.PACK_AB_MERGE_C R50, R50, R191, RZ ;  /* 0x000000bf3232723e */ /* 0x000fe200048070ff */
[----:B------:R5:W-:Y:S01]  /*f5c0*/  STS.U8 [R18+0x6c00], R11 ;  /* 0x006c000b12007388 */ /* 0x000be20000000000 */
[----:B------:R-:W-:-:S02]  /*f5d0*/  F2FP.SATFINITE.E4M3.F32.PACK_AB_MERGE_C R185, R232, R185, R184 ;  /* 0x000000b9e8b9723e */ /* 0x000fc400048070b8 */
[----:B------:R-:W-:Y:S01]  /*f5e0*/  F2FP.SATFINITE.E4M3.F32.PACK_AB_MERGE_C R192, R192, R195, RZ ;  /* 0x000000c3c0c0723e */ /* 0x000fe200048070ff */
[----:B------:R-:W-:Y:S01]  /*f5f0*/  STS.U8 [R14+0x6c00], R153 ;  /* 0x006c00990e007388 */ /* 0x000fe20000000000 */
[----:B--2---:R-:W-:Y:S02]  /*f600*/  SHF.R.U32.HI R5, RZ, 0x18, R153 ;  /* 0x00000018ff057819 */ /* 0x004fe40000011699 */
[----:B------:R-:W-:Y:S01]  /*f610*/  F2FP.SATFINITE.E4M3.F32.PACK_AB_MERGE_C R99, R99, R96, R50 ;  /* 0x000000606363723e */ /* 0x000fe20004807032 */
[----:B------:R2:W-:Y:S01]  /*f620*/  STS.U8 [R12+0x6c00], R13 ;  /* 0x006c000d0c007388 */ /* 0x0005e20000000000 */
[----:B---3--:R-:W-:Y:S02]  /*f630*/  SHF.R.U32.HI R7, RZ, 0x10, R71 ;  /* 0x00000010ff077819 */ /* 0x008fe40000011647 */
[----:B------:R-:W-:Y:S01]  /*f640*/  F2FP.SATFINITE.E4M3.F32.PACK_AB_MERGE_C R193, R234, R193, R192 ;  /* 0x000000c1eac1723e */ /* 0x000fe200048070c0 */
[----:B------:R3:W-:Y:S04]  /*f650*/  STS.U8 [R10+0x6c00], R3 ;  /* 0x006c00030a007388 */ /* 0x0007e80000000000 */
[----:B------:R3:W-:Y:S01]  /*f660*/  STS.U8 [R2+0x6c00], R5 ;  /* 0x006c000502007388 */ /* 0x0007e20000000000 */
[----:B-1----:R-:W-:-:S03]  /*f670*/  SHF.R.U32.HI R0, RZ, 0x8, R79 ;  /* 0x00000008ff007819 */ /* 0x002fc6000001164f */
[----:B------:R-:W-:Y:S01]  /*f680*/  STS.U8 [R22+0x7000], R71 ;  /* 0x0070004716007388 */ /* 0x000fe20000000000 */
[----:B----4-:R-:W-:-:S03]  /*f690*/  SHF.R.U32.HI R9, RZ, 0x18, R71 ;  /* 0x00000018ff097819 */ /* 0x010fc60000011647 */
[----:B------:R1:W-:Y:S01]  /*f6a0*/  STS.U8 [R21+0x7000], R4 ;  /* 0x0070000415007388 */ /* 0x0003e20000000000 */
[----:B-----5:R-:W-:-:S03]  /*f6b0*/  SHF.R.U32.HI R11, RZ, 0x10, R161 ;  /* 0x00000010ff0b7819 */ /* 0x020fc600000116a1 */
[----:B------:R4:W-:Y:S04]  /*f6c0*/  STS.U8 [R20+0x7000], R7 ;  /* 0x0070000714007388 */ /* 0x0009e80000000000 */
[----:B------:R5:W-:Y:S01]  /*f6d0*/  STS.U8 [R18+0x7000], R9 ;  /* 0x0070000912007388 */ /* 0x000be20000000000 */
[----:B--2---:R-:W-:-:S03]  /*f6e0*/  SHF.R.U32.HI R13, RZ, 0x8, R169 ;  /* 0x00000008ff0d7819 */ /* 0x004fc600000116a9 */
[----:B------:R-:W-:Y:S01]  /*f6f0*/  STS.U8 [R14+0x7000], R161 ;  /* 0x007000a10e007388 */ /* 0x000fe20000000000 */
[----:B---3--:R-:W-:-:S03]  /*f700*/  SHF.R.U32.HI R3, RZ, 0x18, R161 ;  /* 0x00000018ff037819 */ /* 0x008fc600000116a1 */
[----:B------:R2:W-:Y:S01]  /*f710*/  STS.U8 [R12+0x7000], R15 ;  /* 0x0070000f0c007388 */ /* 0x0005e20000000000 */
[----:B------:R-:W-:-:S03]  /*f720*/  SHF.R.U32.HI R5, RZ, 0x10, R79 ;  /* 0x00000010ff057819 */ /* 0x000fc6000001164f */
        /* <DEDUP_REMOVED lines=33> */
[----:B------:R-:W-:Y:S01]  /*f940*/  STS.U8 [R21+0x7c00], R0 ;  /* 0x007c000015007388 */ /* 0x000fe20000000000 */
        /* <DEDUP_REMOVED lines=9> */
[----:B------:R3:W-:Y:S04]  /*f9e0*/  STS.U8 [R2+0x7c00], R7 ;  /* 0x007c000702007388 */ /* 0x0007e80000000000 */
[----:B------:R3:W-:Y:S01]  /*f9f0*/  STS.U8 [R22+0x8000], R99 ;  /* 0x0080006316007388 */ /* 0x0007e20000000000 */
[----:B-1----:R-:W-:-:S03]  /*fa00*/  SHF.R.U32.HI R11, RZ, 0x18, R99 ;  /* 0x00000018ff0b7819 */ /* 0x002fc60000011663 */
[----:B------:R3:W-:Y:S01]  /*fa10*/  STS.U8 [R21+0x8000], R4 ;  /* 0x0080000415007388 */ /* 0x0007e20000000000 */
[----:B----4-:R-:W-:-:S03]  /*fa20*/  SHF.R.U32.HI R3, RZ, 0x8, R193 ;  /* 0x00000008ff037819 */ /* 0x010fc600000116c1 */
        /* <DEDUP_REMOVED lines=13> */
[----:B-1----:R-:W-:Y:S06]  /*fb00*/  BAR.SYNC.DEFER_BLOCKING 0x1, 0x80 ;  /* 0x0042000000007b1d */ /* 0x002fec0000010000 */
[----:B------:R-:W-:Y:S05]  /*fb10*/  @P2 BRA `(.L_x_214) ;  /* 0x00000000003c2947 */ /* 0x000fea0003800000 */
[----:B------:R-:W-:Y:S02]  /*fb20*/  R2UR UR6, R16 ;  /* 0x00000000100672ca */ /* 0x000fe400000e0000 */
[----:B------:R-:W-:Y:S02]  /*fb30*/  R2UR UR4, R197 ;  /* 0x00000000c50472ca */ /* 0x000fe400000e0000 */
[----:B------:R-:W-:Y:S02]  /*fb40*/  R2UR UR5, R17 ;  /* 0x00000000110572ca */ /* 0x000fe400000e0000 */
[----:B------:R-:W-:-:S07]  /*fb50*/  PLOP3.LUT P0, PT, PT, PT, PT, 0x80, 0x8 ;  /* 0x000000000008781c */ /* 0x000fce0003f0f070 */
[----:B------:R-:W-:Y:S02]  /*fb60*/  UIADD3 UR6, UPT, UPT, UR6, 0x40, URZ ;  /* 0x0000004006067890 */ /* 0x000fe4000fffe0ff */
[----:B------:R-:W-:-:S12]  /*fb70*/  UIADD3 UR4, UPT, UPT, UR4, 0x6400, URZ ;  /* 0x0000640004047890 */ /* 0x000fd8000fffe0ff */
.L_x_215:
[----:B------:R-:W-:Y:S02]  /*fb80*/  PLOP3.LUT P1, PT, P1, P0, PT, 0xf2, 0x2f ;  /* 0x00000000002f781c */ /* 0x000fe40000f21e72 */
[----:B------:R-:W-:-:S08]  /*fb90*/  @P0 R2UR P1, UR8, R220 ;  /* 0x00000000dc0802ca */ /* 0x000fd00000020000 */
[----:B------:R-:W-:Y:S02]  /*fba0*/  PLOP3.LUT P1, PT, P1, P0, PT, 0xf2, 0x2f ;  /* 0x00000000002f781c */ /* 0x000fe40000f21e72 */
[----:B------:R-:W-:-:S08]  /*fbb0*/  @P0 R2UR.OR P1, UR9, R221 ;  /* 0x00000000dd0902ca */ /* 0x000fd00000120000 */
[----:B------:R-:W-:-:S05]  /*fbc0*/  @P0 PLOP3.LUT P0, PT, P1, PT, PT, 0x80, 0x8 ;  /* 0x000000000008081c */ /* 0x000fca0000f0f070 */
[----:B------:R1:W-:Y:S08]  /*fbd0*/  UTMASTG.2D [UR4], [UR8] ;  /* 0x00000004080073b5 */ /* 0x0003f00008008000 */
[----:B-1----:R-:W-:Y:S05]  /*fbe0*/  @P0 BRA.U.ANY `(.L_x_215) ;  /* 0xfffffffd00e40947 */ /* 0x002fea000393ffff */
[----:B------:R0:W-:Y:S01]  /*fbf0*/  UTMACMDFLUSH ;  /* 0x00000000000079b7 */ /* 0x0001e20000000000 */
[----:B------:R-:W-:-:S04]  /*fc00*/  DEPBAR.LE SB0, 0x1 ;  /* 0x000080400000791a */ /* 0x000fc80000000000 */
.L_x_214:
[----:B------:R-:W-:Y:S05]  /*fc10*/  BSYNC.RECONVERGENT B0 ;  /* 0x0000000000007941 */ /* 0x000fea0003800200 */
.L_x_213:
[----:B------:R-:W2:Y:S01]  /*fc20*/  LDL.LU R0, [R1+0x10] ;  /* 0x0000100001007983 */ /* 0x000ea20000300800 */
[----:B------:R-:W-:Y:S01]  /*fc30*/  BAR.SYNC.DEFER_BLOCKING 0x1, 0x80 ;  /* 0x0042000000007b1d */ /* 0x000fe20000010000 */
[----:B------:R-:W-:Y:S01]  /*fc40*/  ISETP.NE.AND P1, PT, R207, RZ, PT ;  /* 0x000000ffcf00720c */ /* 0x000fe20003f25270 */
[----:B------:R-:W-:Y:S01]  /*fc50*/  IMAD.MOV.U32 R211, RZ, RZ, R224 ;  /* 0x000000ffffd37224 */ /* 0x000fe200078e00e0 */
[----:B------:R-:W-:Y:S02]  /*fc60*/  R2UR UR40, R205 ;  /* 0x00000000cd2872ca */ /* 0x000fe400000e0000 */
[----:B------:R-:W-:Y:S02]  /*fc70*/  LOP3.LUT R213, R213, 0x1, RZ, 0x3c, !PT ;  /* 0x00000001d5d57812 */ /* 0x000fe400078e3cff */
[----:B------:R-:W-:Y:S01]  /*fc80*/  LOP3.LUT R212, R212, 0x1, RZ, 0x3c, !PT ;  /* 0x00000001d4d47812 */ /* 0x000fe200078e3cff */
[----:B------:R1:W-:Y:S04]  /*fc90*/  STL [R1+0x10], R206 ;  /* 0x000010ce01007387 */ /* 0x0003e80000100800 */
[----:B------:R1:W-:Y:S01]  /*fca0*/  STL [R1], R204 ;  /* 0x000000cc01007387 */ /* 0x0003e20000100800 */
[----:B--2---:R-:W-:Y:S01]  /*fcb0*/  ISETP.NE.AND P0, PT, R0, R206, PT ;  /* 0x000000ce0000720c */ /* 0x004fe20003f05270 */
[----:B-1----:R-:W-:-:S12]  /*fcc0*/  @P1 BRA `(.L_x_216) ;  /* 0xffffff9c00781947 */ /* 0x002fd8000383ffff */
[----:B------:R-:W-:Y:S05]  /*fcd0*/  EXIT ;  /* 0x000000000000794d */ /* 0x000fea0003800000 */
.L_x_23:
[----:B------:R-:W-:Y:S05]  /*fce0*/  EXIT ;  /* 0x000000000000794d */ /* 0x000fea0003800000 */
.L_x_35:
[----:B------:R-:W-:-:S07]  /*fcf0*/  MOV R2, UR9 ;  /* 0x0000000900027c02 */ /* 0x000fce0008000f00 */
.L_x_217:
[----:B-1----:R1:W3:Y:S02]  /*fd00*/  SYNCS.PHASECHK.TRANS64.TRYWAIT P1, [R2+URZ+0x38], R5 ;  /* 0x00003805020075a7 */ /* 0x0022e400080211ff */
[----:B---3--:R-:W-:Y:S05]  /*fd10*/  @!P1 NANOSLEEP.SYNCS 0x989680 ;  /* 0x009896800000995d */ /* 0x008fea0003900000 */
[----:B------:R-:W3:Y:S02]  /*fd20*/  @!P1 SYNCS.PHASECHK.TRANS64 P1, [R2+URZ+0x38], R5 ;  /* 0x00003805020095a7 */ /* 0x000ee400080210ff */
[----:B---3--:R-:W-:Y:S05]  /*fd30*/  @!P1 BRA `(.L_x_217) ;  /* 0xfffffffc00f09947 */ /* 0x008fea000383ffff */
[----:B------:R-:W-:Y:S05]  /*fd40*/  BRA `(.L_x_34) ;  /* 0xffffff3c00ac7947 */ /* 0x000fea000383ffff */
.L_x_42:
[----:B-1----:R-:W-:-:S07]  /*fd50*/  MOV R2, UR9 ;  /* 0x0000000900027c02 */ /* 0x002fce0008000f00 */
.L_x_218:
[----:B-1----:R1:W3:Y:S02]  /*fd60*/  SYNCS.PHASECHK.TRANS64.TRYWAIT P1, [R2+URZ+0x38], R5 ;  /* 0x00003805020075a7 */ /* 0x0022e400080211ff */
[----:B---3--:R-:W-:Y:S05]  /*fd70*/  @!P1 NANOSLEEP.SYNCS 0x989680 ;  /* 0x009896800000995d */ /* 0x008fea0003900000 */
[----:B------:R-:W3:Y:S02]  /*fd80*/  @!P1 SYNCS.PHASECHK.TRANS64 P1, [R2+URZ+0x38], R5 ;  /* 0x00003805020095a7 */ /* 0x000ee400080210ff */
[----:B---3--:R-:W-:Y:S05]  /*fd90*/  @!P1 BRA `(.L_x_218) ;  /* 0xfffffffc00f09947 */ /* 0x008fea000383ffff */
[----:B------:R-:W-:Y:S05]  /*fda0*/  BRA `(.L_x_41) ;  /* 0xffffff40004c7947 */ /* 0x000fea000383ffff */
.L_x_48:
[----:B------:R-:W-:-:S07]  /*fdb0*/  MOV R2, UR15 ;  /* 0x0000000f00027c02 */ /* 0x000fce0008000f00 */
.L_x_219:
[----:B-1----:R1:W2:Y:S02]  /*fdc0*/  SYNCS.PHASECHK.TRANS64.TRYWAIT P1, [R2+URZ+0x150], R3 ;  /* 0x00015003020075a7 */ /* 0x0022a400080211ff */
[----:B--2---:R-:W-:Y:S05]  /*fdd0*/  @!P1 NANOSLEEP.SYNCS 0x989680 ;  /* 0x009896800000995d */ /* 0x004fea0003900000 */
[----:B------:R-:W2:Y:S02]  /*fde0*/  @!P1 SYNCS.PHASECHK.TRANS64 P1, [R2+URZ+0x150], R3 ;  /* 0x00015003020095a7 */ /* 0x000ea400080210ff */
[----:B--2---:R-:W-:Y:S05]  /*fdf0*/  @!P1 BRA `(.L_x_219) ;  /* 0xfffffffc00f09947 */ /* 0x004fea000383ffff */
[----:B------:R-:W-:Y:S05]  /*fe00*/  BRA `(.L_x_220) ;  /* 0xffffff4000d87947 */ /* 0x000fea000383ffff */
.L_x_51:
[----:B------:R-:W-:-:S07]  /*fe10*/  MOV R0, UR4 ;  /* 0x0000000400007c02 */ /* 0x000fce0008000f00 */
.L_x_221:
[----:B--2---:R2:W3:Y:S02]  /*fe20*/  SYNCS.PHASECHK.TRANS64.TRYWAIT P0, [R0+URZ], R3 ;  /* 0x00000003000075a7 */ /* 0x0044e400080011ff */
[----:B---3--:R-:W-:Y:S05]  /*fe30*/  @!P0 NANOSLEEP.SYNCS 0x989680 ;  /* 0x009896800000895d */ /* 0x008fea0003900000 */
[----:B------:R-:W3:Y:S02]  /*fe40*/  @!P0 SYNCS.PHASECHK.TRANS64 P0, [R0+URZ], R3 ;  /* 0x00000003000085a7 */ /* 0x000ee400080010ff */
[----:B---3--:R-:W-:Y:S05]  /*fe50*/  @!P0 BRA `(.L_x_221) ;  /* 0xfffffffc00f08947 */ /* 0x008fea000383ffff */
[----:B------:R-:W-:Y:S05]  /*fe60*/  BRA `(.L_x_222) ;  /* 0xffffff4400407947 */ /* 0x000fea000383ffff */
.L_x_52:
[----:B------:R-:W-:-:S07]  /*fe70*/  MOV R0, UR4 ;  /* 0x0000000400007c02 */ /* 0x000fce0008000f00 */
.L_x_223:
[----:B-1----:R1:W2:Y:S02]  /*fe80*/  SYNCS.PHASECHK.TRANS64.TRYWAIT P0, [R0+URZ], R3 ;  /* 0x00000003000075a7 */ /* 0x0022a400080011ff */
[----:B--2---:R-:W-:Y:S05]  /*fe90*/  @!P0 NANOSLEEP.SYNCS 0x989680 ;  /* 0x009896800000895d */ /* 0x004fea0003900000 */
[----:B------:R-:W2:Y:S02]  /*fea0*/  @!P0 SYNCS.PHASECHK.TRANS64 P0, [R0+URZ], R3 ;  /* 0x00000003000085a7 */ /* 0x000ea400080010ff */
[----:B--2---:R-:W-:Y:S05]  /*feb0*/  @!P0 BRA `(.L_x_223) ;  /* 0xfffffffc00f08947 */ /* 0x004fea000383ffff */
[----:B------:R-:W-:Y:S05]  /*fec0*/  BRA `(.L_x_224) ;  /* 0xffffff44004c7947 */ /* 0x000fea000383ffff */
.L_x_53:
[----:B------:R-:W-:-:S07]  /*fed0*/  MOV R0, UR4 ;  /* 0x0000000400007c02 */ /* 0x000fce0008000f00 */
.L_x_225:
[----:B-1----:R1:W2:Y:S02]  /*fee0*/  SYNCS.PHASECHK.TRANS64.TRYWAIT P0, [R0+URZ], R3 ;  /* 0x00000003000075a7 */ /* 0x0022a400080011ff */
[----:B--2---:R-:W-:Y:S05]  /*fef0*/  @!P0 NANOSLEEP.SYNCS 0x989680 ;  /* 0x009896800000895d */ /* 0x004fea0003900000 */
[----:B------:R-:W2:Y:S02]  /*ff00*/  @!P0 SYNCS.PHASECHK.TRANS64 P0, [R0+URZ], R3 ;  /* 0x00000003000085a7 */ /* 0x000ea400080010ff */
[----:B--2---:R-:W-:Y:S05]  /*ff10*/  @!P0 BRA `(.L_x_225) ;  /* 0xfffffffc00f08947 */ /* 0x004fea000383ffff */
[----:B------:R-:W-:Y:S05]  /*ff20*/  BRA `(.L_x_226) ;  /* 0xffffff4400587947 */ /* 0x000fea000383ffff */
.L_x_54:
[----:B------:R-:W-:-:S07]  /*ff30*/  MOV R0, UR4 ;  /* 0x0000000400007c02 */ /* 0x000fce0008000f00 */
.L_x_227:
[----:B-1----:R1:W2:Y:S02]  /*ff40*/  SYNCS.PHASECHK.TRANS64.TRYWAIT P0, [R0+URZ], R3 ;  /* 0x00000003000075a7 */ /* 0x0022a400080011ff */
[----:B--2---:R-:W-:Y:S05]  /*ff50*/  @!P0 NANOSLEEP.SYNCS 0x989680 ;  /* 0x009896800000895d */ /* 0x004fea0003900000 */
[----:B------:R-:W2:Y:S02]  /*ff60*/  @!P0 SYNCS.PHASECHK.TRANS64 P0, [R0+URZ], R3 ;  /* 0x00000003000085a7 */ /* 0x000ea400080010ff */
[----:B--2---:R-:W-:Y:S05]  /*ff70*/  @!P0 BRA `(.L_x_227) ;  /* 0xfffffffc00f08947 */ /* 0x004fea000383ffff */
[----:B------:R-:W-:Y:S05]  /*ff80*/  BRA `(.L_x_228) ;  /* 0xffffff4400647947 */ /* 0x000fea000383ffff */
.L_x_55:
[----:B------:R-:W-:-:S07]  /*ff90*/  MOV R0, UR4 ;  /* 0x0000000400007c02 */ /* 0x000fce0008000f00 */
.L_x_229:
[----:B-1----:R1:W2:Y:S02]  /*ffa0*/  SYNCS.PHASECHK.TRANS64.TRYWAIT P0, [R0+URZ], R3 ;  /* 0x00000003000075a7 */ /* 0x0022a400080011ff */
[----:B--2---:R-:W-:Y:S05]  /*ffb0*/  @!P0 NANOSLEEP.SYNCS 0x989680 ;  /* 0x009896800000895d */ /* 0x004fea0003900000 */
[----:B------:R-:W2:Y:S02]  /*ffc0*/  @!P0 SYNCS.PHASECHK.TRANS64 P0, [R0+URZ], R3 ;  /* 0x00000003000085a7 */ /* 0x000ea400080010ff */
[----:B--2---:R-:W-:Y:S05]  /*ffd0*/  @!P0 BRA `(.L_x_229) ;  /* 0xfffffffc00f08947 */ /* 0x004fea000383ffff */
[----:B------:R-:W-:Y:S05]  /*ffe0*/  BRA `(.L_x_230) ;  /* 0xffffff4400707947 */ /* 0x000fea000383ffff */
.L_x_56:
[----:B------:R-:W-:-:S07]  /*fff0*/  MOV R0, UR4 ;  /* 0x0000000400007c02 */ /* 0x000fce0008000f00 */
.L_x_231:
[----:B-1----:R1:W2:Y:S02]  /*10000*/  SYNCS.PHASECHK.TRANS64.TRYWAIT P0, [R0+URZ], R3 ;  /* 0x00000003000075a7 */ /* 0x0022a400080011ff */
[----:B--2---:R-:W-:Y:S05]  /*10010*/  @!P0 NANOSLEEP.SYNCS 0x989680 ;  /* 0x009896800000895d */ /* 0x004fea0003900000 */
[----:B------:R-:W2:Y:S02]  /*10020*/  @!P0 SYNCS.PHASECHK.TRANS64 P0, [R0+URZ], R3 ;  /* 0x00000003000085a7 */ /* 0x000ea400080010ff */
[----:B--2---:R-:W-:Y:S05]  /*10030*/  @!P0 BRA `(.L_x_231) ;  /* 0xfffffffc00f08947 */ /* 0x004fea000383ffff */
[----:B------:R-:W-:Y:S05]  /*10040*/  BRA `(.L_x_232) ;  /* 0xffffff44007c7947 */ /* 0x000fea000383ffff */
.L_x_71:
[----:B--2---:R2:W3:Y:S02]  /*10050*/  SYNCS.PHASECHK.TRANS64.TRYWAIT P0, [R23+URZ+0x158], R24 ;  /* 0x00015818170075a7 */ /* 0x0044e400080011ff */
[----:B---3--:R-:W-:Y:S05]  /*10060*/  @!P0 NANOSLEEP.SYNCS 0x989680 ;  /* 0x009896800000895d */ /* 0x008fea0003900000 */
[----:B------:R-:W3:Y:S02]  /*10070*/  @!P0 SYNCS.PHASECHK.TRANS64 P0, [R23+URZ+0x158], R24 ;  /* 0x00015818170085a7 */ /* 0x000ee400080010ff */
[----:B---3--:R-:W-:Y:S05]  /*10080*/  @!P0 BRA `(.L_x_71) ;  /* 0xfffffffc00f08947 */ /* 0x008fea000383ffff */
[----:B------:R-:W-:Y:S05]  /*10090*/  BRA `(.L_x_233) ;  /* 0xffffff60005c7947 */ /* 0x000fea000383ffff */
.L_x_83:
[----:B-1----:R-:W-:-:S04]  /*100a0*/  MOV R5, UR6 ;  /* 0x0000000600057c02 */ /* 0x002fc80008000f00 */
[----:B------:R1:W2:Y:S03]  /*100b0*/  SYNCS.PHASECHK.TRANS64.TRYWAIT P0, [R5+URZ+0x8], R6 ;  /* 0x00000806050075a7 */ /* 0x0002a600080011ff */
[----:B--2---:R-:W-:Y:S05]  /*100c0*/  @!P0 NANOSLEEP.SYNCS 0x989680 ;  /* 0x009896800000895d */ /* 0x004fea0003900000 */
[----:B------:R-:W2:Y:S02]  /*100d0*/  @!P0 SYNCS.PHASECHK.TRANS64 P0, [R5+URZ+0x8], R6 ;  /* 0x00000806050085a7 */ /* 0x000ea400080010ff */
[----:B--2---:R-:W-:Y:S05]  /*100e0*/  @!P0 BRA `(.L_x_83) ;  /* 0xfffffffc00ec8947 */ /* 0x004fea000383ffff */
[----:B------:R-:W-:Y:S05]  /*100f0*/  BRA `(.L_x_82) ;  /* 0xffffff64003c7947 */ /* 0x000fea000383ffff */
.L_x_85:
[----:B------:R-:W-:Y:S01]  /*10100*/  BSSY B0, `(.L_x_234) ;  /* 0x0000006000007945 */ /* 0x000fe20003800000 */
[----:B------:R-:W-:-:S07]  /*10110*/  MOV R15, 0xffffffff ;  /* 0xffffffff000f7802 */ /* 0x000fce0000000f00 */
[----:B-1----:R-:W-:Y:S05]  /*10120*/  WARPSYNC.COLLECTIVE R15, `(.L_x_235) ;  /* 0x000000000f0c7348 */ /* 0x002fea0003c00000 */
[----:B------:R-:W-:Y:S02]  /*10130*/  ELECT P6, UR79, PT ;  /* 0x00000000004f782f */ /* 0x000fe400038c0000 */
[----:B------:R-:W-:Y:S01]  /*10140*/  MOV R14, UR79 ;  /* 0x0000004f000e7c02 */ /* 0x000fe20008000f00 */
[----:B-1----:R-:W-:Y:S10]  /*10150*/  ENDCOLLECTIVE ;  /* 0x000000000000791b */ /* 0x002ff40003800000 */
.L_x_235:
[----:B------:R-:W-:Y:S05]  /*10160*/  BSYNC B0 ;  /* 0x0000000000007941 */ /* 0x000fea0003800000 */
.L_x_234:
[----:B------:R-:W-:Y:S05]  /*10170*/  BRA `(.L_x_236) ;  /* 0xffffff64006c7947 */ /* 0x000fea000383ffff */
.L_x_87:
[----:B-1----:R-:W-:-:S04]  /*10180*/  MOV R2, UR6 ;  /* 0x0000000600027c02 */ /* 0x002fc80008000f00 */
[----:B------:R1:W2:Y:S03]  /*10190*/  SYNCS.PHASECHK.TRANS64.TRYWAIT P0, [R2+URZ+0x8], R3 ;  /* 0x00000803020075a7 */ /* 0x0002a600080011ff */
[----:B--2---:R-:W-:Y:S05]  /*101a0*/  @!P0 NANOSLEEP.SYNCS 0x989680 ;  /* 0x009896800000895d */ /* 0x004fea0003900000 */
[----:B------:R-:W2:Y:S02]  /*101b0*/  @!P0 SYNCS.PHASECHK.TRANS64 P0, [R2+URZ+0x8], R3 ;  /* 0x00000803020085a7 */ /* 0x000ea400080010ff */
[----:B--2---:R-:W-:Y:S05]  /*101c0*/  @!P0 BRA `(.L_x_87) ;  /* 0xfffffffc00ec8947 */ /* 0x004fea000383ffff */
[----:B------:R-:W-:Y:S05]  /*101d0*/  BRA `(.L_x_86) ;  /* 0xffffff6400707947 */ /* 0x000fea000383ffff */
.L_x_89:
[----:B------:R-:W-:-:S07]  /*101e0*/  MOV R2, UR4 ;  /* 0x0000000400027c02 */ /* 0x000fce0008000f00 */
.L_x_237:
[----:B-1----:R1:W2:Y:S02]  /*101f0*/  SYNCS.PHASECHK.TRANS64.TRYWAIT P0, [R2+URZ+0x150], R3 ;  /* 0x00015003020075a7 */ /* 0x0022a400080011ff */
[----:B--2---:R-:W-:Y:S05]  /*10200*/  @!P0 NANOSLEEP.SYNCS 0x989680 ;  /* 0x009896800000895d */ /* 0x004fea0003900000 */
[----:B------:R-:W2:Y:S02]  /*10210*/  @!P0 SYNCS.PHASECHK.TRANS64 P0, [R2+URZ+0x150], R3 ;  /* 0x00015003020085a7 */ /* 0x000ea400080010ff */
[----:B--2---:R-:W-:Y:S05]  /*10220*/  @!P0 BRA `(.L_x_237) ;  /* 0xfffffffc00f08947 */ /* 0x004fea000383ffff */
[----:B------:R-:W-:Y:S05]  /*10230*/  BRA `(.L_x_238) ;  /* 0xffffff6800147947 */ /* 0x000fea000383ffff */
.L_x_92:
[----:B--2---:R-:W-:Y:S07]  /*10240*/  MOV R8, UR7 ;  /* 0x0000000700087c02 */ /* 0x004fee0008000f00 */
.L_x_239:
[----:B--2---:R2:W3:Y:S02]  /*10250*/  SYNCS.PHASECHK.TRANS64.TRYWAIT P0, [R8+URZ], R9 ;  /* 0x00000009080075a7 */ /* 0x0044e400080011ff */
[----:B---3--:R-:W-:Y:S05]  /*10260*/  @!P0 NANOSLEEP.SYNCS 0x989680 ;  /* 0x009896800000895d */ /* 0x008fea0003900000 */
[----:B------:R-:W3:Y:S02]  /*10270*/  @!P0 SYNCS.PHASECHK.TRANS64 P0, [R8+URZ], R9 ;  /* 0x00000009080085a7 */ /* 0x000ee400080010ff */
[----:B---3--:R-:W-:Y:S05]  /*10280*/  @!P0 BRA `(.L_x_239) ;  /* 0xfffffffc00f08947 */ /* 0x008fea000383ffff */
[----:B------:R-:W-:Y:S05]  /*10290*/  BRA `(.L_x_240) ;  /* 0xffffff6800907947 */ /* 0x000fea000383ffff */
.L_x_94:
[----:B--2---:R-:W-:Y:S07]  /*102a0*/  MOV R8, UR6 ;  /* 0x0000000600087c02 */ /* 0x004fee0008000f00 */
.L_x_241:
[----:B--2---:R2:W3:Y:S02]  /*102b0*/  SYNCS.PHASECHK.TRANS64.TRYWAIT P0, [R8+URZ+0x100], R9 ;  /* 0x00010009080075a7 */ /* 0x0044e400080011ff */
[----:B---3--:R-:W-:Y:S05]  /*102c0*/  @!P0 NANOSLEEP.SYNCS 0x989680 ;  /* 0x009896800000895d */ /* 0x008fea0003900000 */
[----:B------:R-:W3:Y:S02]  /*102d0*/  @!P0 SYNCS.PHASECHK.TRANS64 P0, [R8+URZ+0x100], R9 ;  /* 0x00010009080085a7 */ /* 0x000ee400080010ff */
[----:B---3--:R-:W-:Y:S05]  /*102e0*/  @!P0 BRA `(.L_x_241) ;  /* 0xfffffffc00f08947 */ /* 0x008fea000383ffff */
[----:B------:R-:W-:Y:S05]  /*102f0*/  BRA `(.L_x_242) ;  /* 0xffffff6800bc7947 */ /* 0x000fea000383ffff */
.L_x_100:
[----:B--2---:R-:W-:-:S07]  /*10300*/  MOV R0, UR6 ;  /* 0x0000000600007c02 */ /* 0x004fce0008000f00 */
.L_x_243:
[----:B--2---:R2:W3:Y:S02]  /*10310*/  SYNCS.PHASECHK.TRANS64.TRYWAIT P0, [R0+URZ+0x100], R3 ;  /* 0x00010003000075a7 */ /* 0x0044e400080011ff */
[----:B---3--:R-:W-:Y:S05]  /*10320*/  @!P0 NANOSLEEP.SYNCS 0x989680 ;  /* 0x009896800000895d */ /* 0x008fea0003900000 */
[----:B------:R-:W3:Y:S02]  /*10330*/  @!P0 SYNCS.PHASECHK.TRANS64 P0, [R0+URZ+0x100], R3 ;  /* 0x00010003000085a7 */ /* 0x000ee400080010ff */
[----:B---3--:R-:W-:Y:S05]  /*10340*/  @!P0 BRA `(.L_x_243) ;  /* 0xfffffffc00f08947 */ /* 0x008fea000383ffff */
[----:B------:R-:W-:Y:S05]  /*10350*/  BRA `(.L_x_244) ;  /* 0xffffff6c00c87947 */ /* 0x000fea000383ffff */
.L_x_102:
[----:B------:R-:W-:-:S07]  /*10360*/  MOV R0, UR6 ;  /* 0x0000000600007c02 */ /* 0x000fce0008000f00 */
.L_x_245:
[----:B-1----:R1:W2:Y:S02]  /*10370*/  SYNCS.PHASECHK.TRANS64.TRYWAIT P0, [R0+URZ+0x100], R3 ;  /* 0x00010003000075a7 */ /* 0x0022a400080011ff */
[----:B--2---:R-:W-:Y:S05]  /*10380*/  @!P0 NANOSLEEP.SYNCS 0x989680 ;  /* 0x009896800000895d */ /* 0x004fea0003900000 */
[----:B------:R-:W2:Y:S02]  /*10390*/  @!P0 SYNCS.PHASECHK.TRANS64 P0, [R0+URZ+0x100], R3 ;  /* 0x00010003000085a7 */ /* 0x000ea400080010ff */
[----:B--2---:R-:W-:Y:S05]  /*103a0*/  @!P0 BRA `(.L_x_245) ;  /* 0xfffffffc00f08947 */ /* 0x004fea000383ffff */
[----:B------:R-:W-:Y:S05]  /*103b0*/  BRA `(.L_x_246) ;  /* 0xffffff6c00dc7947 */ /* 0x000fea000383ffff */
.L_x_104:
[----:B------:R-:W-:-:S07]  /*103c0*/  MOV R0, UR6 ;  /* 0x0000000600007c02 */ /* 0x000fce0008000f00 */
.L_x_247:
[----:B-1----:R1:W2:Y:S02]  /*103d0*/  SYNCS.PHASECHK.TRANS64.TRYWAIT P0, [R0+URZ+0x100], R3 ;  /* 0x00010003000075a7 */ /* 0x0022a400080011ff */
[----:B--2---:R-:W-:Y:S05]  /*103e0*/  @!P0 NANOSLEEP.SYNCS 0x989680 ;  /* 0x009896800000895d */ /* 0x004fea0003900000 */
[----:B------:R-:W2:Y:S02]  /*103f0*/  @!P0 SYNCS.PHASECHK.TRANS64 P0, [R0+URZ+0x100], R3 ;  /* 0x00010003000085a7 */ /* 0x000ea400080010ff */
[----:B--2---:R-:W-:Y:S05]  /*10400*/  @!P0 BRA `(.L_x_247) ;  /* 0xfffffffc00f08947 */ /* 0x004fea000383ffff */
[----:B------:R-:W-:Y:S05]  /*10410*/  BRA `(.L_x_248) ;  /* 0xffffff6c00f07947 */ /* 0x000fea000383ffff */
.L_x_108:
[----:B------:R-:W-:-:S07]  /*10420*/  MOV R0, UR4 ;  /* 0x0000000400007c02 */ /* 0x000fce0008000f00 */
.L_x_249:
[----:B-1----:R1:W2:Y:S02]  /*10430*/  SYNCS.PHASECHK.TRANS64.TRYWAIT P1, [R0+URZ+0x170], R3 ;  /* 0x00017003000075a7 */ /* 0x0022a400080211ff */
[----:B--2---:R-:W-:Y:S05]  /*10440*/  @!P1 NANOSLEEP.SYNCS 0x989680 ;  /* 0x009896800000995d */ /* 0x004fea0003900000 */
[----:B------:R-:W2:Y:S02]  /*10450*/  @!P1 SYNCS.PHASECHK.TRANS64 P1, [R0+URZ+0x170], R3 ;  /* 0x00017003000095a7 */ /* 0x000ea400080210ff */
[----:B--2---:R-:W-:Y:S05]  /*10460*/  @!P1 BRA `(.L_x_249) ;  /* 0xfffffffc00f09947 */ /* 0x004fea000383ffff */
[----:B------:R-:W-:Y:S05]  /*10470*/  BRA `(.L_x_250) ;  /* 0xffffff7000407947 */ /* 0x000fea000383ffff */
.L_x_115:
[----:B------:R-:W-:-:S07]  /*10480*/  MOV R4, UR5 ;  /* 0x0000000500047c02 */ /* 0x000fce0008000f00 */
.L_x_251:
[----:B-1----:R1:W2:Y:S02]  /*10490*/  SYNCS.PHASECHK.TRANS64.TRYWAIT P1, [R4+URZ+0xa8], R21 ;  /* 0x0000a815040075a7 */ /* 0x0022a400080211ff */
[----:B--2---:R-:W-:Y:S05]  /*104a0*/  @!P1 NANOSLEEP.SYNCS 0x989680 ;  /* 0x009896800000995d */ /* 0x004fea0003900000 */
[----:B------:R-:W2:Y:S02]  /*104b0*/  @!P1 SYNCS.PHASECHK.TRANS64 P1, [R4+URZ+0xa8], R21 ;  /* 0x0000a815040095a7 */ /* 0x000ea400080210ff */
[----:B--2---:R-:W-:Y:S05]  /*104c0*/  @!P1 BRA `(.L_x_251) ;  /* 0xfffffffc00f09947 */ /* 0x004fea000383ffff */
[----:B------:R-:W-:Y:S05]  /*104d0*/  BRA `(.L_x_252) ;  /* 0xffffff78000c7947 */ /* 0x000fea000383ffff */
.L_x_119:
[----:B------:R-:W-:-:S07]  /*104e0*/  MOV R4, UR5 ;  /* 0x0000000500047c02 */ /* 0x000fce0008000f00 */
.L_x_253:
[----:B--2---:R2:W3:Y:S02]  /*104f0*/  SYNCS.PHASECHK.TRANS64.TRYWAIT P0, [R4+URZ+0x150], R5 ;  /* 0x00015005040075a7 */ /* 0x0044e400080011ff */
[----:B---3--:R-:W-:Y:S05]  /*10500*/  @!P0 NANOSLEEP.SYNCS 0x989680 ;  /* 0x009896800000895d */ /* 0x008fea0003900000 */
[----:B------:R-:W3:Y:S02]  /*10510*/  @!P0 SYNCS.PHASECHK.TRANS64 P0, [R4+URZ+0x150], R5 ;  /* 0x00015005040085a7 */ /* 0x000ee400080010ff */
[----:B---3--:R-:W-:Y:S05]  /*10520*/  @!P0 BRA `(.L_x_253) ;  /* 0xfffffffc00f08947 */ /* 0x008fea000383ffff */
[----:B------:R-:W-:Y:S05]  /*10530*/  BRA `(.L_x_254) ;  /* 0xffffff7800c87947 */ /* 0x000fea000383ffff */
.L_x_123:
[----:B------:R-:W-:-:S07]  /*10540*/  MOV R0, UR4 ;  /* 0x0000000400007c02 */ /* 0x000fce0008000f00 */
.L_x_255:
[----:B--2---:R2:W3:Y:S02]  /*10550*/  SYNCS.PHASECHK.TRANS64.TRYWAIT P0, [R0+URZ+0xa8], R3 ;  /* 0x0000a803000075a7 */ /* 0x0044e400080011ff */
[----:B---3--:R-:W-:Y:S05]  /*10560*/  @!P0 NANOSLEEP.SYNCS 0x989680 ;  /* 0x009896800000895d */ /* 0x008fea0003900000 */
[----:B------:R-:W3:Y:S02]  /*10570*/  @!P0 SYNCS.PHASECHK.TRANS64 P0, [R0+URZ+0xa8], R3 ;  /* 0x0000a803000085a7 */ /* 0x000ee400080010ff */
[----:B---3--:R-:W-:Y:S05]  /*10580*/  @!P0 BRA `(.L_x_255) ;  /* 0xfffffffc00f08947 */ /* 0x008fea000383ffff */
[----:B------:R-:W-:Y:S05]  /*10590*/  BRA `(.L_x_256) ;  /* 0xffffff7c00247947 */ /* 0x000fea000383ffff */
.L_x_125:
[----:B------:R-:W-:-:S07]  /*105a0*/  MOV R0, UR6 ;  /* 0x0000000600007c02 */ /* 0x000fce0008000f00 */
.L_x_257:
[----:B--2---:R2:W3:Y:S02]  /*105b0*/  SYNCS.PHASECHK.TRANS64.TRYWAIT P0, [R0+URZ+0xa8], R3 ;  /* 0x0000a803000075a7 */ /* 0x0044e400080011ff */
[----:B---3--:R-:W-:Y:S05]  /*105c0*/  @!P0 NANOSLEEP.SYNCS 0x989680 ;  /* 0x009896800000895d */ /* 0x008fea0003900000 */
[----:B------:R-:W3:Y:S02]  /*105d0*/  @!P0 SYNCS.PHASECHK.TRANS64 P0, [R0+URZ+0xa8], R3 ;  /* 0x0000a803000085a7 */ /* 0x000ee400080010ff */
[----:B---3--:R-:W-:Y:S05]  /*105e0*/  @!P0 BRA `(.L_x_257) ;  /* 0xfffffffc00f08947 */ /* 0x008fea000383ffff */
[----:B------:R-:W-:Y:S05]  /*105f0*/  BRA `(.L_x_258) ;  /* 0xffffff7c003c7947 */ /* 0x000fea000383ffff */
.L_x_127:
[----:B------:R-:W-:-:S07]  /*10600*/  MOV R0, UR6 ;  /* 0x0000000600007c02 */ /* 0x000fce0008000f00 */
.L_x_259:
[----:B--2---:R2:W3:Y:S02]  /*10610*/  SYNCS.PHASECHK.TRANS64.TRYWAIT P0, [R0+URZ+0xa8], R3 ;  /* 0x0000a803000075a7 */ /* 0x0044e400080011ff */
[----:B---3--:R-:W-:Y:S05]  /*10620*/  @!P0 NANOSLEEP.SYNCS 0x989680 ;  /* 0x009896800000895d */ /* 0x008fea0003900000 */
[----:B------:R-:W3:Y:S02]  /*10630*/  @!P0 SYNCS.PHASECHK.TRANS64 P0, [R0+URZ+0xa8], R3 ;  /* 0x0000a803000085a7 */ /* 0x000ee400080010ff */
[----:B---3--:R-:W-:Y:S05]  /*10640*/  @!P0 BRA `(.L_x_259) ;  /* 0xfffffffc00f08947 */ /* 0x008fea000383ffff */
[----:B------:R-:W-:Y:S05]  /*10650*/  BRA `(.L_x_260) ;  /* 0xffffff7c00547947 */ /* 0x000fea000383ffff */
.L_x_129:
[----:B------:R-:W-:-:S07]  /*10660*/  MOV R0, UR6 ;  /* 0x0000000600007c02 */ /* 0x000fce0008000f00 */
.L_x_261:
[----:B--2---:R2:W3:Y:S02]  /*10670*/  SYNCS.PHASECHK.TRANS64.TRYWAIT P0, [R0+URZ+0xa8], R3 ;  /* 0x0000a803000075a7 */ /* 0x0044e400080011ff */
[----:B---3--:R-:W-:Y:S05]  /*10680*/  @!P0 NANOSLEEP.SYNCS 0x989680 ;  /* 0x009896800000895d */ /* 0x008fea0003900000 */
[----:B------:R-:W3:Y:S02]  /*10690*/  @!P0 SYNCS.PHASECHK.TRANS64 P0, [R0+URZ+0xa8], R3 ;  /* 0x0000a803000085a7 */ /* 0x000ee400080010ff */
[----:B---3--:R-:W-:Y:S05]  /*106a0*/  @!P0 BRA `(.L_x_261) ;  /* 0xfffffffc00f08947 */ /* 0x008fea000383ffff */
[----:B------:R-:W-:Y:S05]  /*106b0*/  BRA `(.L_x_262) ;  /* 0xffffff7c006c7947 */ /* 0x000fea000383ffff */
.L_x_131:
[----:B------:R-:W-:-:S07]  /*106c0*/  MOV R0, UR6 ;  /* 0x0000000600007c02 */ /* 0x000fce0008000f00 */
.L_x_263:
[----:B--2---:R2:W3:Y:S02]  /*106d0*/  SYNCS.PHASECHK.TRANS64.TRYWAIT P0, [R0+URZ+0xa8], R3 ;  /* 0x0000a803000075a7 */ /* 0x0044e400080011ff */
[----:B---3--:R-:W-:Y:S05]  /*106e0*/  @!P0 NANOSLEEP.SYNCS 0x989680 ;  /* 0x009896800000895d */ /* 0x008fea0003900000 */
[----:B------:R-:W3:Y:S02]  /*106f0*/  @!P0 SYNCS.PHASECHK.TRANS64 P0, [R0+URZ+0xa8], R3 ;  /* 0x0000a803000085a7 */ /* 0x000ee400080010ff */
[----:B---3--:R-:W-:Y:S05]  /*10700*/  @!P0 BRA `(.L_x_263) ;  /* 0xfffffffc00f08947 */ /* 0x008fea000383ffff */
[----:B------:R-:W-:Y:S05]  /*10710*/  BRA `(.L_x_264) ;  /* 0xffffff7c00847947 */ /* 0x000fea000383ffff */
.L_x_133:
[----:B------:R-:W-:-:S07]  /*10720*/  MOV R0, UR6 ;  /* 0x0000000600007c02 */ /* 0x000fce0008000f00 */
.L_x_265:
[----:B--2---:R2:W3:Y:S02]  /*10730*/  SYNCS.PHASECHK.TRANS64.TRYWAIT P0, [R0+URZ+0xa8], R3 ;  /* 0x0000a803000075a7 */ /* 0x0044e400080011ff */
[----:B---3--:R-:W-:Y:S05]  /*10740*/  @!P0 NANOSLEEP.SYNCS 0x989680 ;  /* 0x009896800000895d */ /* 0x008fea0003900000 */
[----:B------:R-:W3:Y:S02]  /*10750*/  @!P0 SYNCS.PHASECHK.TRANS64 P0, [R0+URZ+0xa8], R3 ;  /* 0x0000a803000085a7 */ /* 0x000ee400080010ff */
[----:B---3--:R-:W-:Y:S05]  /*10760*/  @!P0 BRA `(.L_x_265) ;  /* 0xfffffffc00f08947 */ /* 0x008fea000383ffff */
[----:B------:R-:W-:Y:S05]  /*10770*/  BRA `(.L_x_266) ;  /* 0xffffff7c009c7947 */ /* 0x000fea000383ffff */
.L_x_142:
[----:B------:R-:W-:-:S07]  /*10780*/  MOV R2, UR17 ;  /* 0x0000001100027c02 */ /* 0x000fce0008000f00 */
.L_x_267:
[----:B-1----:R1:W3:Y:S02]  /*10790*/  SYNCS.PHASECHK.TRANS64.TRYWAIT P0, [R2+URZ+0x150], R3 ;  /* 0x00015003020075a7 */ /* 0x0022e400080011ff */
[----:B---3--:R-:W-:Y:S05]  /*107a0*/  @!P0 NANOSLEEP.SYNCS 0x989680 ;  /* 0x009896800000895d */ /* 0x008fea0003900000 */
[----:B------:R-:W3:Y:S02]  /*107b0*/  @!P0 SYNCS.PHASECHK.TRANS64 P0, [R2+URZ+0x150], R3 ;  /* 0x00015003020085a7 */ /* 0x000ee400080010ff */
[----:B---3--:R-:W-:Y:S05]  /*107c0*/  @!P0 BRA `(.L_x_267) ;  /* 0xfffffffc00f08947 */ /* 0x008fea000383ffff */
[----:B------:R-:W-:Y:S05]  /*107d0*/  BRA `(.L_x_268) ;  /* 0xffffff84009c7947 */ /* 0x000fea000383ffff */
.L_x_145:
[----:B------:R-:W-:-:S07]  /*107e0*/  MOV R2, UR17 ;  /* 0x0000001100027c02 */ /* 0x000fce0008000f00 */
.L_x_269:
[----:B-1----:R1:W3:Y:S02]  /*107f0*/  SYNCS.PHASECHK.TRANS64.TRYWAIT P0, [R2+URZ+0x148], R3 ;  /* 0x00014803020075a7 */ /* 0x0022e400080011ff */
[----:B---3--:R-:W-:Y:S05]  /*10800*/  @!P0 NANOSLEEP.SYNCS 0x989680 ;  /* 0x009896800000895d */ /* 0x008fea0003900000 */
[----:B------:R-:W3:Y:S02]  /*10810*/  @!P0 SYNCS.PHASECHK.TRANS64 P0, [R2+URZ+0x148], R3 ;  /* 0x00014803020085a7 */ /* 0x000ee400080010ff */
[----:B---3--:R-:W-:Y:S05]  /*10820*/  @!P0 BRA `(.L_x_269) ;  /* 0xfffffffc00f08947 */ /* 0x008fea000383ffff */
[----:B------:R-:W-:Y:S05]  /*10830*/  BRA `(.L_x_144) ;  /* 0xffffff8400d07947 */ /* 0x000fea000383ffff */
.L_x_150:
[----:B------:R-:W-:-:S07]  /*10840*/  MOV R2, UR17 ;  /* 0x0000001100027c02 */ /* 0x000fce0008000f00 */
.L_x_270:
[----:B-1----:R1:W4:Y:S02]  /*10850*/  SYNCS.PHASECHK.TRANS64.TRYWAIT P1, [R2+URZ+0x130], R3 ;  /* 0x00013003020075a7 */ /* 0x00232400080211ff */
[----:B----4-:R-:W-:Y:S05]  /*10860*/  @!P1 NANOSLEEP.SYNCS 0x989680 ;  /* 0x009896800000995d */ /* 0x010fea0003900000 */
[----:B------:R-:W4:Y:S02]  /*10870*/  @!P1 SYNCS.PHASECHK.TRANS64 P1, [R2+URZ+0x130], R3 ;  /* 0x00013003020095a7 */ /* 0x000f2400080210ff */
[----:B----4-:R-:W-:Y:S05]  /*10880*/  @!P1 BRA `(.L_x_270) ;  /* 0xfffffffc00f09947 */ /* 0x010fea000383ffff */
[----:B------:R-:W-:Y:S05]  /*10890*/  BRA `(.L_x_271) ;  /* 0xffffff8800487947 */ /* 0x000fea000383ffff */
.L_x_156:
[----:B-1--4-:R-:W-:-:S07]  /*108a0*/  MOV R2, UR17 ;  /* 0x0000001100027c02 */ /* 0x012fce0008000f00 */
.L_x_272:
[----:B-1----:R1:W3:Y:S02]  /*108b0*/  SYNCS.PHASECHK.TRANS64.TRYWAIT P1, [R2+URZ+0x138], R3 ;  /* 0x00013803020075a7 */ /* 0x0022e400080211ff */
[----:B---3--:R-:W-:Y:S05]  /*108c0*/  @!P1 NANOSLEEP.SYNCS 0x989680 ;  /* 0x009896800000995d */ /* 0x008fea0003900000 */
[----:B------:R-:W3:Y:S02]  /*108d0*/  @!P1 SYNCS.PHASECHK.TRANS64 P1, [R2+URZ+0x138], R3 ;  /* 0x00013803020095a7 */ /* 0x000ee400080210ff */
[----:B---3--:R-:W-:Y:S05]  /*108e0*/  @!P1 BRA `(.L_x_272) ;  /* 0xfffffffc00f09947 */ /* 0x008fea000383ffff */
[----:B------:R-:W-:Y:S05]  /*108f0*/  BRA `(.L_x_273) ;  /* 0xffffff8800847947 */ /* 0x000fea000383ffff */
.L_x_163:
[----:B------:R-:W-:-:S07]  /*10900*/  MOV R0, UR17 ;  /* 0x0000001100007c02 */ /* 0x000fce0008000f00 */
.L_x_274:
[----:B-1----:R1:W2:Y:S02]  /*10910*/  SYNCS.PHASECHK.TRANS64.TRYWAIT P0, [R0+URZ+0x130], R3 ;  /* 0x00013003000075a7 */ /* 0x0022a400080011ff */
[----:B--2---:R-:W-:Y:S05]  /*10920*/  @!P0 NANOSLEEP.SYNCS 0x989680 ;  /* 0x009896800000895d */ /* 0x004fea0003900000 */
[----:B------:R-:W2:Y:S02]  /*10930*/  @!P0 SYNCS.PHASECHK.TRANS64 P0, [R0+URZ+0x130], R3 ;  /* 0x00013003000085a7 */ /* 0x000ea400080010ff */
[----:B--2---:R-:W-:Y:S05]  /*10940*/  @!P0 BRA `(.L_x_274) ;  /* 0xfffffffc00f08947 */ /* 0x004fea000383ffff */
[----:B------:R-:W-:Y:S05]  /*10950*/  BRA `(.L_x_275) ;  /* 0xffffff8800f47947 */ /* 0x000fea000383ffff */
.L_x_166:
[----:B-1----:R1:W2:Y:S02]  /*10960*/  SYNCS.PHASECHK.TRANS64.TRYWAIT P0, [R197+URZ+0x180], R0 ;  /* 0x00018000c50075a7 */ /* 0x0022a400080011ff */
[----:B--2---:R-:W-:Y:S05]  /*10970*/  @!P0 NANOSLEEP.SYNCS 0x989680 ;  /* 0x009896800000895d */ /* 0x004fea0003900000 */
[----:B------:R-:W2:Y:S02]  /*10980*/  @!P0 SYNCS.PHASECHK.TRANS64 P0, [R197+URZ+0x180], R0 ;  /* 0x00018000c50085a7 */ /* 0x000ea400080010ff */
[----:B--2---:R-:W-:Y:S05]  /*10990*/  @!P0 BRA `(.L_x_166) ;  /* 0xfffffffc00f08947 */ /* 0x004fea000383ffff */
[----:B------:R-:W-:Y:S05]  /*109a0*/  BRA `(.L_x_276) ;  /* 0xffffff8c002c7947 */ /* 0x000fea000383ffff */
.L_x_169:
[----:B------:R-:W-:-:S07]  /*109b0*/  MOV R15, 0xffffffff ;  /* 0xffffffff000f7802 */ /* 0x000fce0000000f00 */
[----:B-1--45:R-:W-:Y:S05]  /*109c0*/  WARPSYNC.COLLECTIVE R15, `(.L_x_277) ;  /* 0x000000000f0c7348 */ /* 0x032fea0003c00000 */
[----:B------:R-:W-:Y:S02]  /*109d0*/  ELECT P6, UR79, PT ;  /* 0x00000000004f782f */ /* 0x000fe400038c0000 */
[----:B-----5:R-:W-:Y:S01]  /*109e0*/  MOV R14, UR79 ;  /* 0x0000004f000e7c02 */ /* 0x020fe20008000f00 */
[----:B-1--4-:R-:W-:Y:S10]  /*109f0*/  ENDCOLLECTIVE ;  /* 0x000000000000791b */ /* 0x012ff40003800000 */
.L_x_277:
[----:B------:R-:W-:Y:S05]  /*10a00*/  BRA `(.L_x_278) ;  /* 0xffffff8c00547947 */ /* 0x000fea000383ffff */
.L_x_172:
[----:B------:R-:W-:Y:S01]  /*10a10*/  BSSY B0, `(.L_x_279) ;  /* 0x0000005000007945 */ /* 0x000fe20003800000 */
[----:B--2---:R-:W-:-:S07]  /*10a20*/  MOV R15, 0xffffffff ;  /* 0xffffffff000f7802 */ /* 0x004fce0000000f00 */
[----:B-1--45:R-:W-:Y:S05]  /*10a30*/  WARPSYNC.COLLECTIVE R15, `(.L_x_280) ;  /* 0x000000000f087348 */ /* 0x032fea0003c00000 */
[----:B------:R-:W-:Y:S01]  /*10a40*/  NOP ;  /* 0x0000000000007918 */ /* 0x000fe20000000000 */
[----:B-1--45:R-:W-:Y:S05]  /*10a50*/  ENDCOLLECTIVE ;  /* 0x000000000000791b */ /* 0x032fea0003800000 */
.L_x_280:
[----:B------:R-:W-:Y:S05]  /*10a60*/  BSYNC B0 ;  /* 0x0000000000007941 */ /* 0x000fea0003800000 */
.L_x_279:
[----:B------:R-:W-:Y:S05]  /*10a70*/  BRA `(.L_x_168) ;  /* 0xffffff8c00b07947 */ /* 0x000fea000383ffff */
.L_x_174:
[----:B------:R-:W-:Y:S01]  /*10a80*/  BSSY B0, `(.L_x_281) ;  /* 0x0000006000007945 */ /* 0x000fe20003800000 */
[----:B------:R-:W-:-:S07]  /*10a90*/  MOV R15, 0xffffffff ;  /* 0xffffffff000f7802 */ /* 0x000fce0000000f00 */
[----:B---345:R-:W-:Y:S05]  /*10aa0*/  WARPSYNC.COLLECTIVE R15, `(.L_x_282) ;  /* 0x000000000f0c7348 */ /* 0x038fea0003c00000 */
[----:B------:R-:W-:Y:S02]  /*10ab0*/  ELECT P6, UR79, PT ;  /* 0x00000000004f782f */ /* 0x000fe400038c0000 */
[----:B-----5:R-:W-:Y:S01]  /*10ac0*/  MOV R14, UR79 ;  /* 0x0000004f000e7c02 */ /* 0x020fe20008000f00 */
[----:B---34-:R-:W-:Y:S10]  /*10ad0*/  ENDCOLLECTIVE ;  /* 0x000000000000791b */ /* 0x018ff40003800000 */
.L_x_282:
[----:B------:R-:W-:Y:S05]  /*10ae0*/  BSYNC B0 ;  /* 0x0000000000007941 */ /* 0x000fea0003800000 */
.L_x_281:
[----:B------:R-:W-:Y:S05]  /*10af0*/  BRA `(.L_x_283) ;  /* 0xffffff9000087947 */ /* 0x000fea000383ffff */
.L_x_177:
[----:B------:R-:W-:Y:S01]  /*10b00*/  BSSY B0, `(.L_x_284) ;  /* 0x0000005000007945 */ /* 0x000fe20003800000 */
[----:B------:R-:W-:-:S07]  /*10b10*/  MOV R15, 0xffffffff ;  /* 0xffffffff000f7802 */ /* 0x000fce0000000f00 */
[----:B-1-345:R-:W-:Y:S05]  /*10b20*/  WARPSYNC.COLLECTIVE R15, `(.L_x_285) ;  /* 0x000000000f087348 */ /* 0x03afea0003c00000 */
[----:B------:R-:W-:Y:S01]  /*10b30*/  NOP ;  /* 0x0000000000007918 */ /* 0x000fe20000000000 */
[----:B-1-345:R-:W-:Y:S05]  /*10b40*/  ENDCOLLECTIVE ;  /* 0x000000000000791b */ /* 0x03afea0003800000 */
.L_x_285:
[----:B------:R-:W-:Y:S05]  /*10b50*/  BSYNC B0 ;  /* 0x0000000000007941 */ /* 0x000fea0003800000 */
.L_x_284:
[----:B------:R-:W-:-:S07]  /*10b60*/  MOV R15, 0xffffffff ;  /* 0xffffffff000f7802 */ /* 0x000fce0000000f00 */
[----:B------:R-:W-:Y:S05]  /*10b70*/  WARPSYNC.COLLECTIVE R15, `(.L_x_286) ;  /* 0x000000000f0c7348 */ /* 0x000fea0003c00000 */
[----:B------:R-:W-:Y:S02]  /*10b80*/  ELECT P6, UR79, PT ;  /* 0x00000000004f782f */ /* 0x000fe400038c0000 */
[----:B------:R-:W-:Y:S01]  /*10b90*/  MOV R14, UR79 ;  /* 0x0000004f000e7c02 */ /* 0x000fe20008000f00 */
[----:B------:R-:W-:Y:S10]  /*10ba0*/  ENDCOLLECTIVE ;  /* 0x000000000000791b */ /* 0x000ff40003800000 */
.L_x_286:
[----:B------:R-:W-:Y:S05]  /*10bb0*/  BRA `(.L_x_287) ;  /* 0xffffff9000a07947 */ /* 0x000fea000383ffff */
.L_x_181:
[----:B-1----:R1:W2:Y:S02]  /*10bc0*/  SYNCS.PHASECHK.TRANS64.TRYWAIT P1, [R197+URZ+0x150], R2 ;  /* 0x00015002c50075a7 */ /* 0x0022a400080211ff */
[----:B--2---:R-:W-:Y:S05]  /*10bd0*/  @!P1 NANOSLEEP.SYNCS 0x989680 ;  /* 0x009896800000995d */ /* 0x004fea0003900000 */
[----:B------:R-:W2:Y:S02]  /*10be0*/  @!P1 SYNCS.PHASECHK.TRANS64 P1, [R197+URZ+0x150], R2 ;  /* 0x00015002c50095a7 */ /* 0x000ea400080210ff */
[----:B--2---:R-:W-:Y:S05]  /*10bf0*/  @!P1 BRA `(.L_x_181) ;  /* 0xfffffffc00f09947 */ /* 0x004fea000383ffff */
[----:B------:R-:W-:Y:S05]  /*10c00*/  BRA `(.L_x_288) ;  /* 0xffffff9000e07947 */ /* 0x000fea000383ffff */
.L_x_185:
[----:B------:R1:W1:Y:S02]  /*10c10*/  SYNCS.PHASECHK.TRANS64.TRYWAIT P0, [R0+URZ+0x70], R5 ;  /* 0x00007005000075a7 */ /* 0x00026400080011ff */
[----:B-1----:R-:W-:Y:S05]  /*10c20*/  @!P0 NANOSLEEP.SYNCS 0x989680 ;  /* 0x009896800000895d */ /* 0x002fea0003900000 */
[----:B------:R-:W1:Y:S02]  /*10c30*/  @!P0 SYNCS.PHASECHK.TRANS64 P0, [R0+URZ+0x70], R5 ;  /* 0x00007005000085a7 */ /* 0x000e6400080010ff */
[----:B-1----:R-:W-:Y:S05]  /*10c40*/  @!P0 BRA `(.L_x_185) ;  /* 0xfffffffc00f08947 */ /* 0x002fea000383ffff */
[----:B------:R-:W-:Y:S05]  /*10c50*/  BRA `(.L_x_289) ;  /* 0xffffff9800507947 */ /* 0x000fea000383ffff */
.L_x_187:
[----:B-1----:R1:W2:Y:S02]  /*10c60*/  SYNCS.PHASECHK.TRANS64.TRYWAIT P2, [R222+URZ+0xe0], R5 ;  /* 0x0000e005de0075a7 */ /* 0x0022a400080411ff */
[----:B--2---:R-:W-:Y:S05]  /*10c70*/  @!P2 NANOSLEEP.SYNCS 0x989680 ;  /* 0x009896800000a95d */ /* 0x004fea0003900000 */
[----:B------:R-:W2:Y:S02]  /*10c80*/  @!P2 SYNCS.PHASECHK.TRANS64 P2, [R222+URZ+0xe0], R5 ;  /* 0x0000e005de00a5a7 */ /* 0x000ea400080410ff */
[----:B--2---:R-:W-:Y:S05]  /*10c90*/  @!P2 BRA `(.L_x_187) ;  /* 0xfffffffc00f0a947 */ /* 0x004fea000383ffff */
[----:B------:R-:W-:Y:S05]  /*10ca0*/  BRA `(.L_x_290) ;  /* 0xffffff9800907947 */ /* 0x000fea000383ffff */
.L_x_203:
[----:B-1----:R1:W2:Y:S02]  /*10cb0*/  SYNCS.PHASECHK.TRANS64.TRYWAIT P0, [R197+URZ+0x120], R8 ;  /* 0x00012008c50075a7 */ /* 0x0022a400080011ff */
[----:B--2---:R-:W-:Y:S05]  /*10cc0*/  @!P0 NANOSLEEP.SYNCS 0x989680 ;  /* 0x009896800000895d */ /* 0x004fea0003900000 */
[----:B------:R-:W2:Y:S02]  /*10cd0*/  @!P0 SYNCS.PHASECHK.TRANS64 P0, [R197+URZ+0x120], R8 ;  /* 0x00012008c50085a7 */ /* 0x000ea400080010ff */
[----:B--2---:R-:W-:Y:S05]  /*10ce0*/  @!P0 BRA `(.L_x_203) ;  /* 0xfffffffc00f08947 */ /* 0x004fea000383ffff */
[----:B------:R-:W-:Y:S05]  /*10cf0*/  BRA `(.L_x_202) ;  /* 0xffffffac00f47947 */ /* 0x000fea000383ffff */
.L_x_210:
[----:B-1----:R1:W2:Y:S02]  /*10d00*/  SYNCS.PHASECHK.TRANS64.TRYWAIT P0, [R197+URZ+0x128], R8 ;  /* 0x00012808c50075a7 */ /* 0x0022a400080011ff */
[----:B--2---:R-:W-:Y:S05]  /*10d10*/  @!P0 NANOSLEEP.SYNCS 0x989680 ;  /* 0x009896800000895d */ /* 0x004fea0003900000 */
[----:B------:R-:W2:Y:S02]  /*10d20*/  @!P0 SYNCS.PHASECHK.TRANS64 P0, [R197+URZ+0x128], R8 ;  /* 0x00012808c50085a7 */ /* 0x000ea400080010ff */
[----:B--2---:R-:W-:Y:S05]  /*10d30*/  @!P0 BRA `(.L_x_210) ;  /* 0xfffffffc00f08947 */ /* 0x004fea000383ffff */
[----:B------:R-:W-:Y:S05]  /*10d40*/  BRA `(.L_x_209) ;  /* 0xffffffd000e87947 */ /* 0x000fea000383ffff */
        .weak           $__internal_0_$__cuda_sm10x_tcgen05_guardrail_trap_col_being_dealloced_not_returned_by_alloc
        .type           $__internal_0_$__cuda_sm10x_tcgen05_guardrail_trap_col_being_dealloced_not_returned_by_alloc,@function
        .size           $__internal_0_$__cuda_sm10x_tcgen05_guardrail_trap_col_being_dealloced_not_returned_by_alloc,($__internal_1_$__cuda_sm10x_tcgen05_guardrail_trap_phase_invalid_during_alloc - $__internal_0_$__cuda_sm10x_tcgen05_guardrail_trap_col_being_dealloced_not_returned_by_alloc)
$__internal_0_$__cuda_sm10x_tcgen05_guardrail_trap_col_being_dealloced_not_returned_by_alloc:
[----:B------:R-:W-:Y:S05]  /*10d50*/  BPT.TRAP 0x1 ;  /* 0x000000040000795c */ /* 0x000fea0000300000 */
[----:B------:R-:W-:-:S04]  /*10d60*/  HFMA2 R3, -RZ, RZ, 0, 0 ;  /* 0x00000000ff037431 */ /* 0x000fc800000001ff */
[----:B------:R-:W-:Y:S05]  /*10d70*/  RET.REL.NODEC R2 `(_ZN7cutlass13device_kernelINS_4gemm6kernel13GemmUniversalINS1_17GroupProblemShapeIN4cute5tupleIJiiiEEEEENS1_10collective13CollectiveMmaINS1_56MainloopSm100ArrayTmaUmmaWarpSpecializedBlockwiseScalingILi7ELi1ELi4ENS6_IJNS5_1CILi2EEENSC_ILi1EEESE_EEEEENS6_IJNSC_ILi256EEENSC_ILi128EEESI_EEENS_12float_e4m3_tENS6_IJPNS6_IJlSE_NSC_ILi0EEEEEEPNS5_6LayoutINS6_IJNS6_IJSE_iEEENS6_IJSI_iEEEiEEENS6_IJNS6_IJSL_SE_EEENS6_IJSL_iEEEiEEEEEEEESK_NS6_IJSN_PNSO_INS6_IJSQ_SQ_iEEESU_EEEEENS5_8TiledMMAINS5_8MMA_AtomIJNS5_10MMA_TraitsINS5_25SM100_MMA_F8F6F4_2x1SM_SSEJSK_SK_fSH_SI_NS5_17integral_constantINS5_4UMMA5MajorELS18_0EEES19_NS16_INS17_7ScaleInELS1A_0EEES1B_EEEEEENSO_INS6_IJSE_SE_SE_EEENS6_IJSL_SL_SL_EEEEENS6_IJNS5_10UnderscoreES1H_S1H_EEEEENS6_IJNS5_18SM100_TMA_2SM_LOADENS5_9TiledCopyINS5_9Copy_AtomIJNS5_25SM80_CP_ASYNC_CACHEALWAYSINS_9uint128_tES1O_EEfEEENSO_INS6_IJNSC_ILi32EEENSC_ILi4EEEEEENS6_IJS1S_SE_EEEEENS6_IJSI_EEEEEEEENS5_14ComposedLayoutINS5_7SwizzleILi3ELi4ELi3EEENS5_18smem_ptr_flag_bitsILi8EEENSO_INS6_IJNSC_ILi8EEESI_EEENS6_IJSI_SE_EEEEEEEvNS5_8identityENS6_IJS1K_NS1L_INS1M_IJNS1N_IffEEfEEENSO_INS6_IJSE_SE_EEENS6_IJSL_SL_EEEEENS6_IJSE_EEEEEEEES28_vS29_EENS_8epilogue10collective18CollectiveEpilogueINS2J_31Sm100PtrArrayTmaWarpSpecializedILi2ELi2ELi64ELb0ELb0EEEJNS6_IJSI_SI_SI_EEENS6_IJNSO_ISI_SE_EENSO_INSC_ILi64EEESE_EEEEESK_PNS6_IJSE_lSL_EEESK_S2U_NS2J_6fusion15FusionCallbacksIS2N_NS2V_17LinearCombinationISK_fSK_fLNS_15FloatRoundStyleE2EEES2O_S2S_JEEENS5_5SM1004TMEM4LOAD26SM100_TMEM_LOAD_32dp32b64xENS5_13SM90_TMA_LOADENS1Z_IS21_S23_NSO_INS6_IJSI_S24_EEENS6_IJSE_SI_EEEEEEENS5_39AutoVectorizingCopyWithAssumedAlignmentILi128EEENS5_14SM90_TMA_STOREES39_S3B_S3B_EEEvvEEEEvNT_6ParamsE) ;  /* 0xfffffef002a07950 */ /* 0x000fea0003c3ffff */
        .weak           $__internal_1_$__cuda_sm10x_tcgen05_guardrail_trap_phase_invalid_during_alloc
        .type           $__internal_1_$__cuda_sm10x_tcgen05_guardrail_trap_phase_invalid_during_alloc,@function
        .size           $__internal_1_$__cuda_sm10x_tcgen05_guardrail_trap_phase_invalid_during_alloc,($__internal_2_$__cuda_sm10x_tcgen05_guardrail_trap_unallocated_columns_being_dealloced - $__internal_1_$__cuda_sm10x_tcgen05_guardrail_trap_phase_invalid_during_alloc)
$__internal_1_$__cuda_sm10x_tcgen05_guardrail_trap_phase_invalid_during_alloc:
[----:B------:R-:W-:Y:S05]  /*10d80*/  BPT.TRAP 0x1 ;  /* 0x000000040000795c */ /* 0x000fea0000300000 */
[----:B------:R-:W-:-:S04]  /*10d90*/  MOV R3, 0x0 ;  /* 0x0000000000037802 */ /* 0x000fc80000000f00 */
[----:B------:R-:W-:Y:S05]  /*10da0*/  RET.REL.NODEC R2 `(_ZN7cutlass13device_kernelINS_4gemm6kernel13GemmUniversalINS1_17GroupProblemShapeIN4cute5tupleIJiiiEEEEENS1_10collective13CollectiveMmaINS1_56MainloopSm100ArrayTmaUmmaWarpSpecializedBlockwiseScalingILi7ELi1ELi4ENS6_IJNS5_1CILi2EEENSC_ILi1EEESE_EEEEENS6_IJNSC_ILi256EEENSC_ILi128EEESI_EEENS_12float_e4m3_tENS6_IJPNS6_IJlSE_NSC_ILi0EEEEEEPNS5_6LayoutINS6_IJNS6_IJSE_iEEENS6_IJSI_iEEEiEEENS6_IJNS6_IJSL_SE_EEENS6_IJSL_iEEEiEEEEEEEESK_NS6_IJSN_PNSO_INS6_IJSQ_SQ_iEEESU_EEEEENS5_8TiledMMAINS5_8MMA_AtomIJNS5_10MMA_TraitsINS5_25SM100_MMA_F8F6F4_2x1SM_SSEJSK_SK_fSH_SI_NS5_17integral_constantINS5_4UMMA5MajorELS18_0EEES19_NS16_INS17_7ScaleInELS1A_0EEES1B_EEEEEENSO_INS6_IJSE_SE_SE_EEENS6_IJSL_SL_SL_EEEEENS6_IJNS5_10UnderscoreES1H_S1H_EEEEENS6_IJNS5_18SM100_TMA_2SM_LOADENS5_9TiledCopyINS5_9Copy_AtomIJNS5_25SM80_CP_ASYNC_CACHEALWAYSINS_9uint128_tES1O_EEfEEENSO_INS6_IJNSC_ILi32EEENSC_ILi4EEEEEENS6_IJS1S_SE_EEEEENS6_IJSI_EEEEEEEENS5_14ComposedLayoutINS5_7SwizzleILi3ELi4ELi3EEENS5_18smem_ptr_flag_bitsILi8EEENSO_INS6_IJNSC_ILi8EEESI_EEENS6_IJSI_SE_EEEEEEEvNS5_8identityENS6_IJS1K_NS1L_INS1M_IJNS1N_IffEEfEEENSO_INS6_IJSE_SE_EEENS6_IJSL_SL_EEEEENS6_IJSE_EEEEEEEES28_vS29_EENS_8epilogue10collective18CollectiveEpilogueINS2J_31Sm100PtrArrayTmaWarpSpecializedILi2ELi2ELi64ELb0ELb0EEEJNS6_IJSI_SI_SI_EEENS6_IJNSO_ISI_SE_EENSO_INSC_ILi64EEESE_EEEEESK_PNS6_IJSE_lSL_EEESK_S2U_NS2J_6fusion15FusionCallbacksIS2N_NS2V_17LinearCombinationISK_fSK_fLNS_15FloatRoundStyleE2EEES2O_S2S_JEEENS5_5SM1004TMEM4LOAD26SM100_TMEM_LOAD_32dp32b64xENS5_13SM90_TMA_LOADENS1Z_IS21_S23_NSO_INS6_IJSI_S24_EEENS6_IJSE_SI_EEEEEEENS5_39AutoVectorizingCopyWithAssumedAlignmentILi128EEENS5_14SM90_TMA_STOREES39_S3B_S3B_EEEvvEEEEvNT_6ParamsE) ;  /* 0xfffffef002947950 */ /* 0x000fea0003c3ffff */
        .weak           $__internal_2_$__cuda_sm10x_tcgen05_guardrail_trap_unallocated_columns_being_dealloced
        .type           $__internal_2_$__cuda_sm10x_tcgen05_guardrail_trap_unallocated_columns_being_dealloced,@function
        .size           $__internal_2_$__cuda_sm10x_tcgen05_guardrail_trap_unallocated_columns_being_dealloced,($__internal_3_$__cuda_sm20_div_u64 - $__internal_2_$__cuda_sm10x_tcgen05_guardrail_trap_unallocated_columns_being_dealloced)
$__internal_2_$__cuda_sm10x_tcgen05_guardrail_trap_unallocated_columns_being_dealloced:
[----:B------:R-:W-:Y:S05]  /*10db0*/  BPT.TRAP 0x1 ;  /* 0x000000040000795c */ /* 0x000fea0000300000 */
[----:B------:R-:W-:-:S04]  /*10dc0*/  HFMA2 R3, -RZ, RZ, 0, 0 ;  /* 0x00000000ff037431 */ /* 0x000fc800000001ff */
[----:B------:R-:W-:Y:S05]  /*10dd0*/  RET.REL.NODEC R2 `(_ZN7cutlass13device_kernelINS_4gemm6kernel13GemmUniversalINS1_17GroupProblemShapeIN4cute5tupleIJiiiEEEEENS1_10collective13CollectiveMmaINS1_56MainloopSm100ArrayTmaUmmaWarpSpecializedBlockwiseScalingILi7ELi1ELi4ENS6_IJNS5_1CILi2EEENSC_ILi1EEESE_EEEEENS6_IJNSC_ILi256EEENSC_ILi128EEESI_EEENS_12float_e4m3_tENS6_IJPNS6_IJlSE_NSC_ILi0EEEEEEPNS5_6LayoutINS6_IJNS6_IJSE_iEEENS6_IJSI_iEEEiEEENS6_IJNS6_IJSL_SE_EEENS6_IJSL_iEEEiEEEEEEEESK_NS6_IJSN_PNSO_INS6_IJSQ_SQ_iEEESU_EEEEENS5_8TiledMMAINS5_8MMA_AtomIJNS5_10MMA_TraitsINS5_25SM100_MMA_F8F6F4_2x1SM_SSEJSK_SK_fSH_SI_NS5_17integral_constantINS5_4UMMA5MajorELS18_0EEES19_NS16_INS17_7ScaleInELS1A_0EEES1B_EEEEEENSO_INS6_IJSE_SE_SE_EEENS6_IJSL_SL_SL_EEEEENS6_IJNS5_10UnderscoreES1H_S1H_EEEEENS6_IJNS5_18SM100_TMA_2SM_LOADENS5_9TiledCopyINS5_9Copy_AtomIJNS5_25SM80_CP_ASYNC_CACHEALWAYSINS_9uint128_tES1O_EEfEEENSO_INS6_IJNSC_ILi32EEENSC_ILi4EEEEEENS6_IJS1S_SE_EEEEENS6_IJSI_EEEEEEEENS5_14ComposedLayoutINS5_7SwizzleILi3ELi4ELi3EEENS5_18smem_ptr_flag_bitsILi8EEENSO_INS6_IJNSC_ILi8EEESI_EEENS6_IJSI_SE_EEEEEEEvNS5_8identityENS6_IJS1K_NS1L_INS1M_IJNS1N_IffEEfEEENSO_INS6_IJSE_SE_EEENS6_IJSL_SL_EEEEENS6_IJSE_EEEEEEEES28_vS29_EENS_8epilogue10collective18CollectiveEpilogueINS2J_31Sm100PtrArrayTmaWarpSpecializedILi2ELi2ELi64ELb0ELb0EEEJNS6_IJSI_SI_SI_EEENS6_IJNSO_ISI_SE_EENSO_INSC_ILi64EEESE_EEEEESK_PNS6_IJSE_lSL_EEESK_S2U_NS2J_6fusion15FusionCallbacksIS2N_NS2V_17LinearCombinationISK_fSK_fLNS_15FloatRoundStyleE2EEES2O_S2S_JEEENS5_5SM1004TMEM4LOAD26SM100_TMEM_LOAD_32dp32b64xENS5_13SM90_TMA_LOADENS1Z_IS21_S23_NSO_INS6_IJSI_S24_EEENS6_IJSE_SI_EEEEEEENS5_39AutoVectorizingCopyWithAssumedAlignmentILi128EEENS5_14SM90_TMA_STOREES39_S3B_S3B_EEEvvEEEEvNT_6ParamsE) ;  /* 0xfffffef002887950 */ /* 0x000fea0003c3ffff */
        .weak           $__internal_3_$__cuda_sm20_div_u64
        .type           $__internal_3_$__cuda_sm20_div_u64,@function
        .size           $__internal_3_$__cuda_sm20_div_u64,(.L_x_69 - $__internal_3_$__cuda_sm20_div_u64)
$__internal_3_$__cuda_sm20_div_u64:
[----:B------:R-:W-:Y:S01]  /*10de0*/  MOV R32, R20 ;  /* 0x0000001400207202 */ /* 0x000fe20000000f00 */
[----:B------:R-:W-:-:S04]  /*10df0*/  IMAD.MOV.U32 R33, RZ, RZ, R7 ;  /* 0x000000ffff217224 */ /* 0x000fc800078e0007 */
[----:B------:R-:W1:Y:S08]  /*10e00*/  I2F.U64.RP R25, R32 ;  /* 0x0000002000197312 */ /* 0x000e700000309000 */
[----:B-1----:R-:W1:Y:S02]  /*10e10*/  MUFU.RCP R26, R25 ;  /* 0x00000019001a7308 */ /* 0x002e640000001000 */
[----:B-1----:R-:W-:-:S06]  /*10e20*/  IADD3 R26, PT, PT, R26, 0x1ffffffe, RZ ;  /* 0x1ffffffe1a1a7810 */ /* 0x002fcc0007ffe0ff */
[----:B------:R-:W1:Y:S02]  /*10e30*/  F2I.U64.TRUNC R26, R26 ;  /* 0x0000001a001a7311 */ /* 0x000e64000020d800 */
[----:B-1----:R-:W-:Y:S01]  /*10e40*/  IMAD.WIDE.U32 R28, R26, R20, RZ ;  /* 0x000000141a1c7225 */ /* 0x002fe200078e00ff */
[----:B------:R-:W-:-:S03]  /*10e50*/  MOV R31, R26 ;  /* 0x0000001a001f7202 */ /* 0x000fc60000000f00 */
[----:B------:R-:W-:Y:S01]  /*10e60*/  IMAD R23, R26, R7, R29 ;  /* 0x000000071a177224 */ /* 0x000fe200078e021d */
[----:B------:R-:W-:-:S03]  /*10e70*/  IADD3 R29, P0, PT, RZ, -R28, RZ ;  /* 0x8000001cff1d7210 */ /* 0x000fc60007f1e0ff */
[----:B------:R-:W-:Y:S02]  /*10e80*/  IMAD R23, R27, R20, R23 ;  /* 0x000000141b177224 */ /* 0x000fe400078e0217 */
[----:B------:R-:W-:-:S04]  /*10e90*/  IMAD.HI.U32 R30, R26, R29, RZ ;  /* 0x0000001d1a1e7227 */ /* 0x000fc800078e00ff */
[----:B------:R-:W-:-:S04]  /*10ea0*/  IMAD.X R23, RZ, RZ, ~R23, P0 ;  /* 0x000000ffff177224 */ /* 0x000fc800000e0e17 */
[----:B------:R-:W-:-:S04]  /*10eb0*/  IMAD.WIDE.U32 R30, P3, R26, R23, R30 ;  /* 0x000000171a1e7225 */ /* 0x000fc8000786001e */
[C---:B------:R-:W-:Y:S02]  /*10ec0*/  IMAD R28, R27.reuse, R23, RZ ;  /* 0x000000171b1c7224 */ /* 0x040fe400078e02ff */
[----:B------:R-:W-:-:S04]  /*10ed0*/  IMAD.HI.U32 R29, P1, R27, R29, R30 ;  /* 0x0000001d1b1d7227 */ /* 0x000fc8000782001e */
[----:B------:R-:W-:Y:S01]  /*10ee0*/  IMAD.HI.U32 R23, R27, R23, RZ ;  /* 0x000000171b177227 */ /* 0x000fe200078e00ff */
[----:B------:R-:W-:-:S03]  /*10ef0*/  IADD3 R29, P0, PT, R28, R29, RZ ;  /* 0x0000001d1c1d7210 */ /* 0x000fc60007f1e0ff */
[----:B------:R-:W-:Y:S02]  /*10f00*/  IMAD.X R26, R23, 0x1, R27, P3 ;  /* 0x00000001171a7824 */ /* 0x000fe400018e061b */
[----:B------:R-:W-:-:S03]  /*10f10*/  IMAD.WIDE.U32 R30, R29, R20, RZ ;  /* 0x000000141d1e7225 */ /* 0x000fc600078e00ff */
[----:B------:R-:W-:Y:S01]  /*10f20*/  IADD3.X R26, PT, PT, RZ, RZ, R26, P0, P1 ;  /* 0x000000ffff1a7210 */ /* 0x000fe200007e241a */
[----:B------:R-:W-:Y:S01]  /*10f30*/  IMAD R23, R29, R7, R31 ;  /* 0x000000071d177224 */ /* 0x000fe200078e021f */
[----:B------:R-:W-:-:S03]  /*10f40*/  IADD3 R25, P0, PT, RZ, -R30, RZ ;  /* 0x8000001eff197210 */ /* 0x000fc60007f1e0ff */
[----:B------:R-:W-:Y:S02]  /*10f50*/  IMAD R23, R26, R20, R23 ;  /* 0x000000141a177224 */ /* 0x000fe400078e0217 */
[----:B------:R-:W-:-:S03]  /*10f60*/  IMAD.HI.U32 R28, R29, R25, RZ ;  /* 0x000000191d1c7227 */ /* 0x000fc600078e00ff */
[----:B------:R-:W-:-:S05]  /*10f70*/  IADD3.X R23, PT, PT, RZ, ~R23, RZ, P0, !PT ;  /* 0x80000017ff177210 */ /* 0x000fca00007fe4ff */
[----:B------:R-:W-:-:S04]  /*10f80*/  IMAD.WIDE.U32 R28, P3, R29, R23, R28 ;  /* 0x000000171d1c7225 */ /* 0x000fc8000786001c */
[C---:B------:R-:W-:Y:S02]  /*10f90*/  IMAD R27, R26.reuse, R23, RZ ;  /* 0x000000171a1b7224 */ /* 0x040fe400078e02ff */
[----:B------:R-:W-:-:S04]  /*10fa0*/  IMAD.HI.U32 R28, P1, R26, R25, R28 ;  /* 0x000000191a1c7227 */ /* 0x000fc8000782001c */
[----:B------:R-:W-:Y:S01]  /*10fb0*/  IMAD.HI.U32 R23, R26, R23, RZ ;  /* 0x000000171a177227 */ /* 0x000fe200078e00ff */
[----:B------:R-:W-:-:S03]  /*10fc0*/  IADD3 R27, P0, PT, R27, R28, RZ ;  /* 0x0000001c1b1b7210 */ /* 0x000fc60007f1e0ff */
[----:B------:R-:W-:Y:S01]  /*10fd0*/  IMAD.MOV.U32 R29, RZ, RZ, RZ ;  /* 0x000000ffff1d7224 */ /* 0x000fe200078e00ff */
[----:B------:R-:W-:Y:S01]  /*10fe0*/  IADD3.X R23, PT, PT, R23, R26, RZ, P3, !PT ;  /* 0x0000001a17177210 */ /* 0x000fe20001ffe4ff */
[----:B------:R-:W-:-:S03]  /*10ff0*/  IMAD.HI.U32 R28, R27, R15, RZ ;  /* 0x0000000f1b1c7227 */ /* 0x000fc600078e00ff */
[----:B------:R-:W-:Y:S01]  /*11000*/  IADD3.X R23, PT, PT, RZ, RZ, R23, P0, P1 ;  /* 0x000000ffff177210 */ /* 0x000fe200007e2417 */
[----:B------:R-:W-:-:S04]  /*11010*/  IMAD.WIDE.U32 R26, R27, R24, R28 ;  /* 0x000000181b1a7225 */ /* 0x000fc800078e001c */
[C---:B------:R-:W-:Y:S02]  /*11020*/  IMAD R28, R23.reuse, R24, RZ ;  /* 0x00000018171c7224 */ /* 0x040fe400078e02ff */
[----:B------:R-:W-:-:S04]  /*11030*/  IMAD.HI.U32 R25, P1, R23, R15, R26 ;  /* 0x0000000f17197227 */ /* 0x000fc8000782001a */
[----:B------:R-:W-:Y:S01]  /*11040*/  IMAD.HI.U32 R23, R23, R24, RZ ;  /* 0x0000001817177227 */ /* 0x000fe200078e00ff */
[----:B------:R-:W-:-:S04]  /*11050*/  IADD3 R28, P0, PT, R28, R25, RZ ;  /* 0x000000191c1c7210 */ /* 0x000fc80007f1e0ff */
[----:B------:R-:W-:Y:S01]  /*11060*/  IADD3.X R23, PT, PT, R23, RZ, RZ, P1, !PT ;  /* 0x000000ff17177210 */ /* 0x000fe20000ffe4ff */
[C---:B------:R-:W-:Y:S01]  /*11070*/  IMAD.WIDE.U32 R30, R28.reuse, R20, RZ ;  /* 0x000000141c1e7225 */ /* 0x040fe200078e00ff */
[C---:B------:R-:W-:Y:S02]  /*11080*/  IADD3 R27, PT, PT, R28.reuse, 0x1, RZ ;  /* 0x000000011c1b7810 */ /* 0x040fe40007ffe0ff */
[----:B------:R-:W-:Y:S01]  /*11090*/  IADD3.X R26, PT, PT, RZ, R23, RZ, P0, !PT ;  /* 0x00000017ff1a7210 */ /* 0x000fe200007fe4ff */
[----:B------:R-:W-:Y:S01]  /*110a0*/  IMAD R25, R28, R7, R31 ;  /* 0x000000071c197224 */ /* 0x000fe200078e021f */
[----:B------:R-:W-:-:S03]  /*110b0*/  IADD3 R23, P0, PT, -R30, R15, RZ ;  /* 0x0000000f1e177210 */ /* 0x000fc60007f1e1ff */
[-C--:B------:R-:W-:Y:S01]  /*110c0*/  IMAD R25, R26, R20.reuse, R25 ;  /* 0x000000141a197224 */ /* 0x080fe200078e0219 */
[----:B------:R-:W-:-:S03]  /*110d0*/  ISETP.GE.U32.AND P1, PT, R23, R20, PT ;  /* 0x000000141700720c */ /* 0x000fc60003f26070 */
[----:B------:R-:W-:Y:S01]  /*110e0*/  IMAD.X R24, R24, 0x1, ~R25, P0 ;  /* 0x0000000118187824 */ /* 0x000fe200000e0e19 */
[----:B------:R-:W-:-:S04]  /*110f0*/  IADD3 R26, P0, PT, -R20, R23, RZ ;  /* 0x00000017141a7210 */ /* 0x000fc80007f1e1ff */
[----:B------:R-:W-:Y:S02]  /*11100*/  ISETP.GE.U32.AND.EX P1, PT, R24, R7, PT, P1 ;  /* 0x000000071800720c */ /* 0x000fe40003f26110 */
[----:B------:R-:W-:Y:S02]  /*11110*/  IADD3.X R25, PT, PT, ~R7, R24, RZ, P0, !PT ;  /* 0x0000001807197210 */ /* 0x000fe400007fe5ff */
[----:B------:R-:W-:Y:S02]  /*11120*/  SEL R23, R26, R23, P1 ;  /* 0x000000171a177207 */ /* 0x000fe40000800000 */
[----:B------:R-:W-:Y:S02]  /*11130*/  SEL R27, R27, R28, P1 ;  /* 0x0000001c1b1b7207 */ /* 0x000fe40000800000 */
[----:B------:R-:W-:Y:S01]  /*11140*/  SEL R24, R25, R24, P1 ;  /* 0x0000001819187207 */ /* 0x000fe20000800000 */
[----:B------:R-:W-:Y:S01]  /*11150*/  HFMA2 R25, -RZ, RZ, 0, 0 ;  /* 0x00000000ff197431 */ /* 0x000fe200000001ff */
[----:B------:R-:W-:Y:S01]  /*11160*/  ISETP.GE.U32.AND P1, PT, R23, R20, PT ;  /* 0x000000141700720c */ /* 0x000fe20003f26070 */
[----:B------:R-:W-:Y:S01]  /*11170*/  VIADD R26, R27, 0x1 ;  /* 0x000000011b1a7836 */ /* 0x000fe20000000000 */
[----:B------:R-:W-:-:S02]  /*11180*/  ISETP.NE.U32.AND P0, PT, R20, RZ, PT ;  /* 0x000000ff1400720c */ /* 0x000fc40003f05070 */
[----:B------:R-:W-:Y:S02]  /*11190*/  ISETP.GE.U32.AND.EX P1, PT, R24, R7, PT, P1 ;  /* 0x000000071800720c */ /* 0x000fe40003f26110 */
[----:B------:R-:W-:Y:S02]  /*111a0*/  MOV R24, R6 ;  /* 0x0000000600187202 */ /* 0x000fe40000000f00 */
[----:B------:R-:W-:Y:S02]  /*111b0*/  ISETP.NE.AND.EX P0, PT, R7, RZ, PT, P0 ;  /* 0x000000ff0700720c */ /* 0x000fe40003f05300 */
[----:B------:R-:W-:-:S04]  /*111c0*/  SEL R7, R26, R27, P1 ;  /* 0x0000001b1a077207 */ /* 0x000fc80000800000 */
[----:B------:R-:W-:Y:S01]  /*111d0*/  SEL R7, R7, 0xffffffff, P0 ;  /* 0xffffffff07077807 */ /* 0x000fe20000000000 */
[----:B------:R-:W-:Y:S06]  /*111e0*/  RET.REL.NODEC R24 `(_ZN7cutlass13device_kernelINS_4gemm6kernel13GemmUniversalINS1_17GroupProblemShapeIN4cute5tupleIJiiiEEEEENS1_10collective13CollectiveMmaINS1_56MainloopSm100ArrayTmaUmmaWarpSpecializedBlockwiseScalingILi7ELi1ELi4ENS6_IJNS5_1CILi2EEENSC_ILi1EEESE_EEEEENS6_IJNSC_ILi256EEENSC_ILi128EEESI_EEENS_12float_e4m3_tENS6_IJPNS6_IJlSE_NSC_ILi0EEEEEEPNS5_6LayoutINS6_IJNS6_IJSE_iEEENS6_IJSI_iEEEiEEENS6_IJNS6_IJSL_SE_EEENS6_IJSL_iEEEiEEEEEEEESK_NS6_IJSN_PNSO_INS6_IJSQ_SQ_iEEESU_EEEEENS5_8TiledMMAINS5_8MMA_AtomIJNS5_10MMA_TraitsINS5_25SM100_MMA_F8F6F4_2x1SM_SSEJSK_SK_fSH_SI_NS5_17integral_constantINS5_4UMMA5MajorELS18_0EEES19_NS16_INS17_7ScaleInELS1A_0EEES1B_EEEEEENSO_INS6_IJSE_SE_SE_EEENS6_IJSL_SL_SL_EEEEENS6_IJNS5_10UnderscoreES1H_S1H_EEEEENS6_IJNS5_18SM100_TMA_2SM_LOADENS5_9TiledCopyINS5_9Copy_AtomIJNS5_25SM80_CP_ASYNC_CACHEALWAYSINS_9uint128_tES1O_EEfEEENSO_INS6_IJNSC_ILi32EEENSC_ILi4EEEEEENS6_IJS1S_SE_EEEEENS6_IJSI_EEEEEEEENS5_14ComposedLayoutINS5_7SwizzleILi3ELi4ELi3EEENS5_18smem_ptr_flag_bitsILi8EEENSO_INS6_IJNSC_ILi8EEESI_EEENS6_IJSI_SE_EEEEEEEvNS5_8identityENS6_IJS1K_NS1L_INS1M_IJNS1N_IffEEfEEENSO_INS6_IJSE_SE_EEENS6_IJSL_SL_EEEEENS6_IJSE_EEEEEEEES28_vS29_EENS_8epilogue10collective18CollectiveEpilogueINS2J_31Sm100PtrArrayTmaWarpSpecializedILi2ELi2ELi64ELb0ELb0EEEJNS6_IJSI_SI_SI_EEENS6_IJNSO_ISI_SE_EENSO_INSC_ILi64EEESE_EEEEESK_PNS6_IJSE_lSL_EEESK_S2U_NS2J_6fusion15FusionCallbacksIS2N_NS2V_17LinearCombinationISK_fSK_fLNS_15FloatRoundStyleE2EEES2O_S2S_JEEENS5_5SM1004TMEM4LOAD26SM100_TMEM_LOAD_32dp32b64xENS5_13SM90_TMA_LOADENS1Z_IS21_S23_NSO_INS6_IJSI_S24_EEENS6_IJSE_SI_EEEEEEENS5_39AutoVectorizingCopyWithAssumedAlignmentILi128EEENS5_14SM90_TMA_STOREES39_S3B_S3B_EEEvvEEEEvNT_6ParamsE) ;  /* 0xfffffeec18847950 */ /* 0x000fec0003c3ffff */
.L_x_69:
[----:B------:R-:W1:Y:S08]  /*111f0*/  I2F.U64.RP R30, R4 ;  /* 0x00000004001e7312 */ /* 0x000e700000309000 */
[----:B-1----:R-:W1:Y:S02]  /*11200*/  MUFU.RCP R26, R30 ;  /* 0x0000001e001a7308 */ /* 0x002e640000001000 */
[----:B-1----:R-:W-:-:S06]  /*11210*/  IADD3 R26, PT, PT, R26, 0x1ffffffe, RZ ;  /* 0x1ffffffe1a1a7810 */ /* 0x002fcc0007ffe0ff */
[----:B------:R-:W1:Y:S02]  /*11220*/  F2I.U64.TRUNC R26, R26 ;  /* 0x0000001a001a7311 */ /* 0x000e64000020d800 */
[----:B-1----:R-:W-:-:S04]  /*11230*/  IMAD.WIDE.U32 R28, R26, R4, RZ ;  /* 0x000000041a1c7225 */ /* 0x002fc800078e00ff */
[C---:B------:R-:W-:Y:S01]  /*11240*/  IMAD R25, R26.reuse, R5, R29 ;  /* 0x000000051a197224 */ /* 0x040fe200078e021d */
[----:B------:R-:W-:Y:S01]  /*11250*/  IADD3 R31, P0, PT, RZ, -R28, RZ ;  /* 0x8000001cff1f7210 */ /* 0x000fe20007f1e0ff */
[----:B------:R-:W-:Y:S02]  /*11260*/  IMAD.MOV.U32 R29, RZ, RZ, R26 ;  /* 0x000000ffff1d7224 */ /* 0x000fe400078e001a */
[----:B------:R-:W-:Y:S02]  /*11270*/  IMAD R25, R27, R4, R25 ;  /* 0x000000041b197224 */ /* 0x000fe400078e0219 */
[----:B------:R-:W-:-:S03]  /*11280*/  IMAD.HI.U32 R28, R26, R31, RZ ;  /* 0x0000001f1a1c7227 */ /* 0x000fc600078e00ff */
[----:B------:R-:W-:-:S05]  /*11290*/  IADD3.X R25, PT, PT, RZ, ~R25, RZ, P0, !PT ;  /* 0x80000019ff197210 */ /* 0x000fca00007fe4ff */
[----:B------:R-:W-:-:S04]  /*112a0*/  IMAD.WIDE.U32 R28, P2, R26, R25, R28 ;  /* 0x000000191a1c7225 */ /* 0x000fc8000784001c */
[C---:B------:R-:W-:Y:S02]  /*112b0*/  IMAD R30, R27.reuse, R25, RZ ;  /* 0x000000191b1e7224 */ /* 0x040fe400078e02ff */
[----:B------:R-:W-:-:S04]  /*112c0*/  IMAD.HI.U32 R31, P1, R27, R31, R28 ;  /* 0x0000001f1b1f7227 */ /* 0x000fc8000782001c */
[----:B------:R-:W-:Y:S01]  /*112d0*/  IMAD.HI.U32 R25, R27, R25, RZ ;  /* 0x000000191b197227 */ /* 0x000fe200078e00ff */
[----:B------:R-:W-:-:S04]  /*112e0*/  IADD3 R31, P0, PT, R30, R31, RZ ;  /* 0x0000001f1e1f7210 */ /* 0x000fc80007f1e0ff */
[----:B------:R-:W-:Y:S01]  /*112f0*/  IADD3.X R27, PT, PT, R25, R27, RZ, P2, !PT ;  /* 0x0000001b191b7210 */ /* 0x000fe200017fe4ff */
[----:B------:R-:W-:-:S03]  /*11300*/  IMAD.WIDE.U32 R28, R31, R4, RZ ;  /* 0x000000041f1c7225 */ /* 0x000fc600078e00ff */
[----:B------:R-:W-:Y:S01]  /*11310*/  IADD3.X R27, PT, PT, RZ, RZ, R27, P0, P1 ;  /* 0x000000ffff1b7210 */ /* 0x000fe200007e241b */
[----:B------:R-:W-:Y:S01]  /*11320*/  IMAD R26, R31, R5, R29 ;  /* 0x000000051f1a7224 */ /* 0x000fe200078e021d */
[----:B------:R-:W-:Y:S01]  /*11330*/  IADD3 R28, P0, PT, RZ, -R28, RZ ;  /* 0x8000001cff1c7210 */ /* 0x000fe20007f1e0ff */
[----:B------:R-:W-:Y:S02]  /*11340*/  IMAD.MOV.U32 R29, RZ, RZ, RZ ;  /* 0x000000ffff1d7224 */ /* 0x000fe400078e00ff */
[----:B------:R-:W-:Y:S02]  /*11350*/  IMAD R26, R27, R4, R26 ;  /* 0x000000041b1a7224 */ /* 0x000fe400078e021a */
[----:B------:R-:W-:-:S04]  /*11360*/  IMAD.HI.U32 R30, R31, R28, RZ ;  /* 0x0000001c1f1e7227 */ /* 0x000fc800078e00ff */
[----:B------:R-:W-:-:S04]  /*11370*/  IMAD.X R26, RZ, RZ, ~R26, P0 ;  /* 0x000000ffff1a7224 */ /* 0x000fc800000e0e1a */
[----:B------:R-:W-:-:S04]  /*11380*/  IMAD.WIDE.U32 R30, P2, R31, R26, R30 ;  /* 0x0000001a1f1e7225 */ /* 0x000fc8000784001e */
[C---:B------:R-:W-:Y:S02]  /*11390*/  IMAD R25, R27.reuse, R26, RZ ;  /* 0x0000001a1b197224 */ /* 0x040fe400078e02ff */
[----:B------:R-:W-:-:S04]  /*113a0*/  IMAD.HI.U32 R28, P1, R27, R28, R30 ;  /* 0x0000001c1b1c7227 */ /* 0x000fc8000782001e */
[----:B------:R-:W-:Y:S01]  /*113b0*/  IMAD.HI.U32 R26, R27, R26, RZ ;  /* 0x0000001a1b1a7227 */ /* 0x000fe200078e00ff */
[----:B------:R-:W-:-:S04]  /*113c0*/  IADD3 R25, P0, PT, R25, R28, RZ ;  /* 0x0000001c19197210 */ /* 0x000fc80007f1e0ff */
[----:B------:R-:W-:Y:S01]  /*113d0*/  IADD3.X R26, PT, PT, R26, R27, RZ, P2, !PT ;  /* 0x0000001b1a1a7210 */ /* 0x000fe200017fe4ff */
[----:B------:R-:W-:-:S04]  /*113e0*/  IMAD.HI.U32 R28, R25, R23, RZ ;  /* 0x00000017191c7227 */ /* 0x000fc800078e00ff */
[----:B------:R-:W-:Y:S01]  /*113f0*/  IMAD.WIDE.U32 R28, R25, R24, R28 ;  /* 0x00000018191c7225 */ /* 0x000fe200078e001c */
[----:B------:R-:W-:-:S05]  /*11400*/  IADD3.X R25, PT, PT, RZ, RZ, R26, P0, P1 ;  /* 0x000000ffff197210 */ /* 0x000fca00007e241a */
[----:B------:R-:W-:-:S04]  /*11410*/  IMAD.HI.U32 R26, P1, R25, R23, R28 ;  /* 0x00000017191a7227 */ /* 0x000fc8000782001c */
[----:B------:R-:W-:-:S05]  /*11420*/  IMAD R29, R25, R24, RZ ;  /* 0x00000018191d7224 */ /* 0x000fca00078e02ff */
[----:B------:R-:W-:Y:S01]  /*11430*/  IADD3 R29, P0, PT, R29, R26, RZ ;  /* 0x0000001a1d1d7210 */ /* 0x000fe20007f1e0ff */
[----:B------:R-:W-:-:S04]  /*11440*/  IMAD.HI.U32 R26, R25, R24, RZ ;  /* 0x00000018191a7227 */ /* 0x000fc800078e00ff */
[----:B------:R-:W-:Y:S01]  /*11450*/  IMAD.WIDE.U32 R30, R29, R4, RZ ;  /* 0x000000041d1e7225 */ /* 0x000fe200078e00ff */
[----:B------:R-:W-:-:S03]  /*11460*/  IADD3.X R26, PT, PT, R26, RZ, RZ, P1, !PT ;  /* 0x000000ff1a1a7210 */ /* 0x000fc60000ffe4ff */
[----:B------:R-:W-:Y:S01]  /*11470*/  IMAD R25, R29, R5, R31 ;  /* 0x000000051d197224 */ /* 0x000fe200078e021f */
[----:B------:R-:W-:Y:S02]  /*11480*/  IADD3.X R26, PT, PT, RZ, R26, RZ, P0, !PT ;  /* 0x0000001aff1a7210 */ /* 0x000fe400007fe4ff */
[----:B------:R-:W-:-:S03]  /*11490*/  IADD3 R27, P0, PT, -R30, R23, RZ ;  /* 0x000000171e1b7210 */ /* 0x000fc60007f1e1ff */
[-C--:B------:R-:W-:Y:S01]  /*114a0*/  IMAD R25, R26, R4.reuse, R25 ;  /* 0x000000041a197224 */ /* 0x080fe200078e0219 */
[----:B------:R-:W-:-:S03]  /*114b0*/  ISETP.GE.U32.AND P1, PT, R27, R4, PT ;  /* 0x000000041b00720c */ /* 0x000fc60003f26070 */
[----:B------:R-:W-:Y:S01]  /*114c0*/  IMAD.X R24, R24, 0x1, ~R25, P0 ;  /* 0x0000000118187824 */ /* 0x000fe200000e0e19 */
[----:B------:R-:W-:-:S04]  /*114d0*/  IADD3 R26, P0, PT, -R4, R27, RZ ;  /* 0x0000001b041a7210 */ /* 0x000fc80007f1e1ff */
[----:B------:R-:W-:Y:S02]  /*114e0*/  ISETP.GE.U32.AND.EX P1, PT, R24, R5, PT, P1 ;  /* 0x000000051800720c */ /* 0x000fe40003f26110 */
[-C--:B------:R-:W-:Y:S02]  /*114f0*/  IADD3.X R25, PT, PT, ~R5, R24.reuse, RZ, P0, !PT ;  /* 0x0000001805197210 */ /* 0x080fe400007fe5ff */
[----:B------:R-:W-:Y:S02]  /*11500*/  SEL R27, R26, R27, P1 ;  /* 0x0000001b1a1b7207 */ /* 0x000fe40000800000 */
[----:B------:R-:W-:Y:S02]  /*11510*/  IADD3 R26, PT, PT, R29, 0x1, RZ ;  /* 0x000000011d1a7810 */ /* 0x000fe40007ffe0ff */
[----:B------:R-:W-:Y:S02]  /*11520*/  SEL R24, R25, R24, P1 ;  /* 0x0000001819187207 */ /* 0x000fe40000800000 */
[----:B------:R-:W-:-:S02]  /*11530*/  SEL R26, R26, R29, P1 ;  /* 0x0000001d1a1a7207 */ /* 0x000fc40000800000 */
[----:B------:R-:W-:Y:S02]  /*11540*/  ISETP.GE.U32.AND P1, PT, R27, R4, PT ;  /* 0x000000041b00720c */ /* 0x000fe40003f26070 */
[----:B------:R-:W-:Y:S01]  /*11550*/  ISETP.NE.U32.AND P0, PT, R4, RZ, PT ;  /* 0x000000ff0400720c */ /* 0x000fe20003f05070 */
[----:B------:R-:W-:Y:S01]  /*11560*/  VIADD R25, R26, 0x1 ;  /* 0x000000011a197836 */ /* 0x000fe20000000000 */
[----:B------:R-:W-:Y:S02]  /*11570*/  ISETP.GE.U32.AND.EX P1, PT, R24, R5, PT, P1 ;  /* 0x000000051800720c */ /* 0x000fe40003f26110 */
[----:B------:R-:W-:Y:S02]  /*11580*/  ISETP.NE.AND.EX P0, PT, R5, RZ, PT, P0 ;  /* 0x000000ff0500720c */ /* 0x000fe40003f05300 */
[----:B------:R-:W-:Y:S01]  /*11590*/  SEL R5, R25, R26, P1 ;  /* 0x0000001a19057207 */ /* 0x000fe20000800000 */
[----:B------:R-:W-:Y:S01]  /*115a0*/  HFMA2 R25, -RZ, RZ, 0, 0 ;  /* 0x00000000ff197431 */ /* 0x000fe200000001ff */
[----:B------:R-:W-:-:S02]  /*115b0*/  MOV R24, R6 ;  /* 0x0000000600187202 */ /* 0x000fc40000000f00 */
[----:B------:R-:W-:Y:S02]  /*115c0*/  SEL R5, R5, 0xffffffff, P0 ;  /* 0xffffffff05057807 */ /* 0x000fe40000000000 */
[----:B------:R-:W-:Y:S05]  /*115d0*/  RET.REL.NODEC R24 `(_ZN7cutlass13device_kernelINS_4gemm6kernel13GemmUniversalINS1_17GroupProblemShapeIN4cute5tupleIJiiiEEEEENS1_10collective13CollectiveMmaINS1_56MainloopSm100ArrayTmaUmmaWarpSpecializedBlockwiseScalingILi7ELi1ELi4ENS6_IJNS5_1CILi2EEENSC_ILi1EEESE_EEEEENS6_IJNSC_ILi256EEENSC_ILi128EEESI_EEENS_12float_e4m3_tENS6_IJPNS6_IJlSE_NSC_ILi0EEEEEEPNS5_6LayoutINS6_IJNS6_IJSE_iEEENS6_IJSI_iEEEiEEENS6_IJNS6_IJSL_SE_EEENS6_IJSL_iEEEiEEEEEEEESK_NS6_IJSN_PNSO_INS6_IJSQ_SQ_iEEESU_EEEEENS5_8TiledMMAINS5_8MMA_AtomIJNS5_10MMA_TraitsINS5_25SM100_MMA_F8F6F4_2x1SM_SSEJSK_SK_fSH_SI_NS5_17integral_constantINS5_4UMMA5MajorELS18_0EEES19_NS16_INS17_7ScaleInELS1A_0EEES1B_EEEEEENSO_INS6_IJSE_SE_SE_EEENS6_IJSL_SL_SL_EEEEENS6_IJNS5_10UnderscoreES1H_S1H_EEEEENS6_IJNS5_18SM100_TMA_2SM_LOADENS5_9TiledCopyINS5_9Copy_AtomIJNS5_25SM80_CP_ASYNC_CACHEALWAYSINS_9uint128_tES1O_EEfEEENSO_INS6_IJNSC_ILi32EEENSC_ILi4EEEEEENS6_IJS1S_SE_EEEEENS6_IJSI_EEEEEEEENS5_14ComposedLayoutINS5_7SwizzleILi3ELi4ELi3EEENS5_18smem_ptr_flag_bitsILi8EEENSO_INS6_IJNSC_ILi8EEESI_EEENS6_IJSI_SE_EEEEEEEvNS5_8identityENS6_IJS1K_NS1L_INS1M_IJNS1N_IffEEfEEENSO_INS6_IJSE_SE_EEENS6_IJSL_SL_EEEEENS6_IJSE_EEEEEEEES28_vS29_EENS_8epilogue10collective18CollectiveEpilogueINS2J_31Sm100PtrArrayTmaWarpSpecializedILi2ELi2ELi64ELb0ELb0EEEJNS6_IJSI_SI_SI_EEENS6_IJNSO_ISI_SE_EENSO_INSC_ILi64EEESE_EEEEESK_PNS6_IJSE_lSL_EEESK_S2U_NS2J_6fusion15FusionCallbacksIS2N_NS2V_17LinearCombinationISK_fSK_fLNS_15FloatRoundStyleE2EEES2O_S2S_JEEENS5_5SM1004TMEM4LOAD26SM100_TMEM_LOAD_32dp32b64xENS5_13SM90_TMA_LOADENS1Z_IS21_S23_NSO_INS6_IJSI_S24_EEENS6_IJSE_SI_EEEEEEENS5_39AutoVectorizingCopyWithAssumedAlignmentILi128EEENS5_14SM90_TMA_STOREES39_S3B_S3B_EEEvvEEEEvNT_6ParamsE) ;  /* 0xfffffee818887950 */ /* 0x000fea0003c3ffff */
.L_x_291:
[----:B------:R-:W-:-:S00]  /*115e0*/  BRA `(.L_x_291) ;  /* 0xfffffffc00fc7947 */ /* 0x000fc0000383ffff */
[----:B------:R-:W-:-:S00]  /*115f0*/  NOP ;  /* 0x0000000000007918 */ /* 0x000fc00000000000 */
        /* <DEDUP_REMOVED lines=8> */
.L_x_300:


//--------------------- .nv.global.init           --------------------------
	.section	.nv.global.init,"aw",@progbits
.nv.global.init:
	.type		$str$38,@object
	.size		$str$38,($str$39 - $str$38)
$str$38:
        /*0000*/ 	.byte	0x28, 0x61, 0x64, 0x64, 0x72, 0x65, 0x73, 0x73, 0x20, 0x26, 0x20, 0x6d, 0x61, 0x73, 0x6b, 0x29
        /*0010*/ 	.byte	0x20, 0x3d, 0x3d, 0x20, 0x30, 0x00
	.type		$str$39,@object
	.size		$str$39,($str$37 - $str$39)
$str$39:
        /*0016*/ 	.byte	0x2f, 0x74, 0x6d, 0x70, 0x2f, 0x63, 0x75, 0x74, 0x6c, 0x61, 0x73, 0x73, 0x5f, 0x73, 0x77, 0x65
        /*0026*/ 	.byte	0x65, 0x70, 0x5f, 0x73, 0x72, 0x63, 0x2f, 0x69, 0x6e, 0x63, 0x6c, 0x75, 0x64, 0x65, 0x2f, 0x63
        /*0036*/ 	.byte	0x75, 0x74, 0x65, 0x2f, 0x70, 0x6f, 0x69, 0x6e, 0x74, 0x65, 0x72, 0x5f, 0x66, 0x6c, 0x61, 0x67
        /*0046*/ 	.byte	0x67, 0x65, 0x64, 0x2e, 0x68, 0x70, 0x70, 0x00
	.type		$str$37,@object
	.size		$str$37,($str$36 - $str$37)
$str$37:
        /*004e*/ 	.byte	0x2f, 0x74, 0x6d, 0x70, 0x2f, 0x63, 0x75, 0x74, 0x6c, 0x61, 0x73, 0x73, 0x5f, 0x73, 0x77, 0x65
        /*005e*/ 	.byte	0x65, 0x70, 0x5f, 0x73, 0x72, 0x63, 0x2f, 0x69, 0x6e, 0x63, 0x6c, 0x75, 0x64, 0x65, 0x2f, 0x63
        /*006e*/ 	.byte	0x75, 0x74, 0x65, 0x2f, 0x61, 0x74, 0x6f, 0x6d, 0x2f, 0x63, 0x6f, 0x70, 0x79, 0x5f, 0x74, 0x72
        /*007e*/ 	.byte	0x61, 0x69, 0x74, 0x73, 0x5f, 0x73, 0x6d, 0x31, 0x30, 0x30, 0x2e, 0x68, 0x70, 0x70, 0x00
	.type		$str$36,@object
	.size		$str$36,(__unnamed_2 - $str$36)
$str$36:
        /*008d*/ 	.byte	0x28, 0x28, 0x75, 0x69, 0x6e, 0x74, 0x33, 0x32, 0x5f, 0x74, 0x28, 0x74, 0x68, 0x72, 0x65, 0x61
        /*009d*/ 	.byte	0x64, 0x49, 0x64, 0x78, 0x2e, 0x78, 0x29, 0x20, 0x2f, 0x20, 0x33, 0x32, 0x29, 0x20, 0x25, 0x20
        /*00ad*/ 	.byte	0x34, 0x29, 0x20, 0x3d, 0x3d, 0x20, 0x28, 0x28, 0x28, 0x74, 0x6d, 0x65, 0x6d, 0x5f, 0x61, 0x64
        /*00bd*/ 	.byte	0x64, 0x72, 0x20, 0x3e, 0x3e, 0x20, 0x31, 0x36, 0x29, 0x20, 0x2f, 0x20, 0x33, 0x32, 0x29, 0x20
        /*00cd*/ 	.byte	0x25, 0x20, 0x34, 0x29, 0x00
	.type		__unnamed_2,@object
	.size		__unnamed_2,(__unnamed_1 - __unnamed_2)
__unnamed_2:
        /* <DEDUP_REMOVED lines=25> */
        /*0262*/ 	.byte	0x3a, 0x3a, 0x43, 0x3c, 0x38, 0x31, 0x39, 0x32, 0x3e, 0x3e, 0x3e, 0x3e, 0x5d, 0x00
	.type		__unnamed_1,@object
	.size		__unnamed_1,(.L_1 - __unnamed_1)
__unnamed_1:
        /* <DEDUP_REMOVED lines=37> */
        /*04c0*/ 	.byte	0x3a, 0x43, 0x3c, 0x30, 0x3e, 0x3e, 0x3e, 0x3e, 0x5d, 0x00
.L_1:


//--------------------- .nv.shared._ZN7cutlass13device_kernelINS_4gemm6kernel13GemmUniversalINS1_17GroupProblemShapeIN4cute5tupleIJiiiEEEEENS1_10collective13CollectiveMmaINS1_56MainloopSm100ArrayTmaUmmaWarpSpecializedBlockwiseScalingILi7ELi1ELi4ENS6_IJNS5_1CILi2EEENSC_ILi1EEESE_EEEEENS6_IJNSC_ILi256EEENSC_ILi128EEESI_EEENS_12float_e4m3_tENS6_IJPNS6_IJlSE_NSC_ILi0EEEEEEPNS5_6LayoutINS6_IJNS6_IJSE_iEEENS6_IJSI_iEEEiEEENS6_IJNS6_IJSL_SE_EEENS6_IJSL_iEEEiEEEEEEEESK_NS6_IJSN_PNSO_INS6_IJSQ_SQ_iEEESU_EEEEENS5_8TiledMMAINS5_8MMA_AtomIJNS5_10MMA_TraitsINS5_25SM100_MMA_F8F6F4_2x1SM_SSEJSK_SK_fSH_SI_NS5_17integral_constantINS5_4UMMA5MajorELS18_0EEES19_NS16_INS17_7ScaleInELS1A_0EEES1B_EEEEEENSO_INS6_IJSE_SE_SE_EEENS6_IJSL_SL_SL_EEEEENS6_IJNS5_10UnderscoreES1H_S1H_EEEEENS6_IJNS5_18SM100_TMA_2SM_LOADENS5_9TiledCopyINS5_9Copy_AtomIJNS5_25SM80_CP_ASYNC_CACHEALWAYSINS_9uint128_tES1O_EEfEEENSO_INS6_IJNSC_ILi32EEENSC_ILi4EEEEEENS6_IJS1S_SE_EEEEENS6_IJSI_EEEEEEEENS5_14ComposedLayoutINS5_7SwizzleILi3ELi4ELi3EEENS5_18smem_ptr_flag_bitsILi8EEENSO_INS6_IJNSC_ILi8EEESI_EEENS6_IJSI_SE_EEEEEEEvNS5_8identityENS6_IJS1K_NS1L_INS1M_IJNS1N_IffEEfEEENSO_INS6_IJSE_SE_EEENS6_IJSL_SL_EEEEENS6_IJSE_EEEEEEEES28_vS29_EENS_8epilogue10collective18CollectiveEpilogueINS2J_31Sm100PtrArrayTmaWarpSpecializedILi2ELi2ELi64ELb0ELb0EEEJNS6_IJSI_SI_SI_EEENS6_IJNSO_ISI_SE_EENSO_INSC_ILi64EEESE_EEEEESK_PNS6_IJSE_lSL_EEESK_S2U_NS2J_6fusion15FusionCallbacksIS2N_NS2V_17LinearCombinationISK_fSK_fLNS_15FloatRoundStyleE2EEES2O_S2S_JEEENS5_5SM1004TMEM4LOAD26SM100_TMEM_LOAD_32dp32b64xENS5_13SM90_TMA_LOADENS1Z_IS21_S23_NSO_INS6_IJSI_S24_EEENS6_IJSE_SI_EEEEEEENS5_39AutoVectorizingCopyWithAssumedAlignmentILi128EEENS5_14SM90_TMA_STOREES39_S3B_S3B_EEEvvEEEEvNT_6ParamsE --------------------------
	.section	.nv.shared._ZN7cutlass13device_kernelINS_4gemm6kernel13GemmUniversalINS1_17GroupProblemShapeIN4cute5tupleIJiiiEEEEENS1_10collective13CollectiveMmaINS1_56MainloopSm100ArrayTmaUmmaWarpSpecializedBlockwiseScalingILi7ELi1ELi4ENS6_IJNS5_1CILi2EEENSC_ILi1EEESE_EEEEENS6_IJNSC_ILi256EEENSC_ILi128EEESI_EEENS_12float_e4m3_tENS6_IJPNS6_IJlSE_NSC_ILi0EEEEEEPNS5_6LayoutINS6_IJNS6_IJSE_iEEENS6_IJSI_iEEEiEEENS6_IJNS6_IJSL_SE_EEENS6_IJSL_iEEEiEEEEEEEESK_NS6_IJSN_PNSO_INS6_IJSQ_SQ_iEEESU_EEEEENS5_8TiledMMAINS5_8MMA_AtomIJNS5_10MMA_TraitsINS5_25SM100_MMA_F8F6F4_2x1SM_SSEJSK_SK_fSH_SI_NS5_17integral_constantINS5_4UMMA5MajorELS18_0EEES19_NS16_INS17_7ScaleInELS1A_0EEES1B_EEEEEENSO_INS6_IJSE_SE_SE_EEENS6_IJSL_SL_SL_EEEEENS6_IJNS5_10UnderscoreES1H_S1H_EEEEENS6_IJNS5_18SM100_TMA_2SM_LOADENS5_9TiledCopyINS5_9Copy_AtomIJNS5_25SM80_CP_ASYNC_CACHEALWAYSINS_9uint128_tES1O_EEfEEENSO_INS6_IJNSC_ILi32EEENSC_ILi4EEEEEENS6_IJS1S_SE_EEEEENS6_IJSI_EEEEEEEENS5_14ComposedLayoutINS5_7SwizzleILi3ELi4ELi3EEENS5_18smem_ptr_flag_bitsILi8EEENSO_INS6_IJNSC_ILi8EEESI_EEENS6_IJSI_SE_EEEEEEEvNS5_8identityENS6_IJS1K_NS1L_INS1M_IJNS1N_IffEEfEEENSO_INS6_IJSE_SE_EEENS6_IJSL_SL_EEEEENS6_IJSE_EEEEEEEES28_vS29_EENS_8epilogue10collective18CollectiveEpilogueINS2J_31Sm100PtrArrayTmaWarpSpecializedILi2ELi2ELi64ELb0ELb0EEEJNS6_IJSI_SI_SI_EEENS6_IJNSO_ISI_SE_EENSO_INSC_ILi64EEESE_EEEEESK_PNS6_IJSE_lSL_EEESK_S2U_NS2J_6fusion15FusionCallbacksIS2N_NS2V_17LinearCombinationISK_fSK_fLNS_15FloatRoundStyleE2EEES2O_S2S_JEEENS5_5SM1004TMEM4LOAD26SM100_TMEM_LOAD_32dp32b64xENS5_13SM90_TMA_LOADENS1Z_IS21_S23_NSO_INS6_IJSI_S24_EEENS6_IJSE_SI_EEEEEEENS5_39AutoVectorizingCopyWithAssumedAlignmentILi128EEENS5_14SM90_TMA_STOREES39_S3B_S3B_EEEvvEEEEvNT_6ParamsE,"aw",@nobits
	.sectionflags	@""
	.align	16
	.zero		1024


//--------------------- .nv.shared.reserved.0     --------------------------
	.section	.nv.shared.reserved.0,"aw",@nobits
	.weak		__nv_reservedSMEM_offset_0_alias
	.size		__nv_reservedSMEM_offset_0_alias, 0, 64
	.other		__nv_reservedSMEM_offset_0_alias,@"STO_CUDA_RESERVED_SHARED STV_DEFAULT"
__nv_reservedSMEM_offset_0_alias:
	.zero		0
.nv.shared.reserved.0:
	.zero		64
	.weak		__nv_reservedSMEM_tcgen05_partition
	.type		__nv_reservedSMEM_tcgen05_partition,@object
	.size		__nv_reservedSMEM_tcgen05_partition,(.L_0 - __nv_reservedSMEM_tcgen05_partition)
__nv_reservedSMEM_tcgen05_partition:
	.zero		32
.L_0:


//--------------------- .nv.global                --------------------------
	.section	.nv.global,"aw",@nobits
.nv.global:
	.type		_ZN34_INTERNAL_8f390b79_4_k_cu_offset_A4cute1_E,@object
	.size		_ZN34_INTERNAL_8f390b79_4_k_cu_offset_A4cute1_E,(_ZN34_INTERNAL_8f390b79_4_k_cu_offset_A4cuda3std3__45__cpo6cbeginE - _ZN34_INTERNAL_8f390b79_4_k_cu_offset_A4cute1_E)
_ZN34_INTERNAL_8f390b79_4_k_cu_offset_A4cute1_E:
	.zero		1
	.type		_ZN34_INTERNAL_8f390b79_4_k_cu_offset_A4cuda3std3__45__cpo6cbeginE,@object
	.size		_ZN34_INTERNAL_8f390b79_4_k_cu_offset_A4cuda3std3__45__cpo6cbeginE,(_ZN34_INTERNAL_8f390b79_4_k_cu_offset_A4cuda3std3__48in_placeE - _ZN34_INTERNAL_8f390b79_4_k_cu_offset_A4cuda3std3__45__cpo6cbeginE)
_ZN34_INTERNAL_8f390b79_4_k_cu_offset_A4cuda3std3__45__cpo6cbeginE:
	.zero		1
	.type		_ZN34_INTERNAL_8f390b79_4_k_cu_offset_A4cuda3std3__48in_placeE,@object
	.size		_ZN34_INTERNAL_8f390b79_4_k_cu_offset_A4cuda3std3__48in_placeE,(_ZN34_INTERNAL_8f390b79_4_k_cu_offset_A4cuda3std6ranges3__45__cpo9iter_moveE - _ZN34_INTERNAL_8f390b79_4_k_cu_offset_A4cuda3std3__48in_placeE)
_ZN34_INTERNAL_8f390b79_4_k_cu_offset_A4cuda3std3__48in_placeE:
	.zero		1
	.type		_ZN34_INTERNAL_8f390b79_4_k_cu_offset_A4cuda3std6ranges3__45__cpo9iter_moveE,@object
	.size		_ZN34_INTERNAL_8f390b79_4_k_cu_offset_A4cuda3std6ranges3__45__cpo9iter_moveE,(_ZN34_INTERNAL_8f390b79_4_k_cu_offset_A4cuda3std3__45__cpo5beginE - _ZN34_INTERNAL_8f390b79_4_k_cu_offset_A4cuda3std6ranges3__45__cpo9iter_moveE)
_ZN34_INTERNAL_8f390b79_4_k_cu_offset_A4cuda3std6ranges3__45__cpo9iter_moveE:
	.zero		1
	.type		_ZN34_INTERNAL_8f390b79_4_k_cu_offset_A4cuda3std3__45__cpo5beginE,@object
	.size		_ZN34_INTERNAL_8f390b79_4_k_cu_offset_A4cuda3std3__45__cpo5beginE,(_ZN34_INTERNAL_8f390b79_4_k_cu_offset_A4cuda3std3__436_GLOBAL__N__8f390b79_4_k_cu_offset_A6ignoreE - _ZN34_INTERNAL_8f390b79_4_k_cu_offset_A4cuda3std3__45__cpo5beginE)
_ZN34_INTERNAL_8f390b79_4_k_cu_offset_A4cuda3std3__45__cpo5beginE:
	.zero		1
	.type		_ZN34_INTERNAL_8f390b79_4_k_cu_offset_A4cuda3std3__436_GLOBAL__N__8f390b79_4_k_cu_offset_A6ignoreE,@object
	.size		_ZN34_INTERNAL_8f390b79_4_k_cu_offset_A4cuda3std3__436_GLOBAL__N__8f390b79_4_k_cu_offset_A6ignoreE,(_ZN34_INTERNAL_8f390b79_4_k_cu_offset_A4cute7productE - _ZN34_INTERNAL_8f390b79_4_k_cu_offset_A4cuda3std3__436_GLOBAL__N__8f390b79_4_k_cu_offset_A6ignoreE)
_ZN34_INTERNAL_8f390b79_4_k_cu_offset_A4cuda3std3__436_GLOBAL__N__8f390b79_4_k_cu_offset_A6ignoreE:
	.zero		1
	.type		_ZN34_INTERNAL_8f390b79_4_k_cu_offset_A4cute7productE,@object
	.size		_ZN34_INTERNAL_8f390b79_4_k_cu_offset_A4cute7productE,(_ZN34_INTERNAL_8f390b79_4_k_cu_offset_A4cuda3std3__45__cpo3endE - _ZN34_INTERNAL_8f390b79_4_k_cu_offset_A4cute7productE)
_ZN34_INTERNAL_8f390b79_4_k_cu_offset_A4cute7productE:
	.zero		1
	.type		_ZN34_INTERNAL_8f390b79_4_k_cu_offset_A4cuda3std3__45__cpo3endE,@object
	.size		_ZN34_INTERNAL_8f390b79_4_k_cu_offset_A4cuda3std3__45__cpo3endE,(_ZN34_INTERNAL_8f390b79_4_k_cu_offset_A4cuda3std3__419piecewise_constructE - _ZN34_INTERNAL_8f390b79_4_k_cu_offset_A4cuda3std3__45__cpo3endE)
_ZN34_INTERNAL_8f390b79_4_k_cu_offset_A4cuda3std3__45__cpo3endE:
	.zero		1
	.type		_ZN34_INTERNAL_8f390b79_4_k_cu_offset_A4cuda3std3__419piecewise_constructE,@object
	.size		_ZN34_INTERNAL_8f390b79_4_k_cu_offset_A4cuda3std3__419piecewise_constructE,(_ZN34_INTERNAL_8f390b79_4_k_cu_offset_A4cuda3std3__45__cpo4cendE - _ZN34_INTERNAL_8f390b79_4_k_cu_offset_A4cuda3std3__419piecewise_constructE)
_ZN34_INTERNAL_8f390b79_4_k_cu_offset_A4cuda3std3__419piecewise_constructE:
	.zero		1
	.type		_ZN34_INTERNAL_8f390b79_4_k_cu_offset_A4cuda3std3__45__cpo4cendE,@object
	.size		_ZN34_INTERNAL_8f390b79_4_k_cu_offset_A4cuda3std3__45__cpo4cendE,(_ZN34_INTERNAL_8f390b79_4_k_cu_offset_A4cuda3std6ranges3__45__cpo4swapE - _ZN34_INTERNAL_8f390b79_4_k_cu_offset_A4cuda3std3__45__cpo4cendE)
_ZN34_INTERNAL_8f390b79_4_k_cu_offset_A4cuda3std3__45__cpo4cendE:
	.zero		1
	.type		_ZN34_INTERNAL_8f390b79_4_k_cu_offset_A4cuda3std6ranges3__45__cpo4swapE,@object
	.size		_ZN34_INTERNAL_8f390b79_4_k_cu_offset_A4cuda3std6ranges3__45__cpo4swapE,(.L_10 - _ZN34_INTERNAL_8f390b79_4_k_cu_offset_A4cuda3std6ranges3__45__cpo4swapE)
_ZN34_INTERNAL_8f390b79_4_k_cu_offset_A4cuda3std6ranges3__45__cpo4swapE:
	.zero		1
.L_10:


//--------------------- .nv.constant0._ZN7cutlass13device_kernelINS_4gemm6kernel13GemmUniversalINS1_17GroupProblemShapeIN4cute5tupleIJiiiEEEEENS1_10collective13CollectiveMmaINS1_56MainloopSm100ArrayTmaUmmaWarpSpecializedBlockwiseScalingILi7ELi1ELi4ENS6_IJNS5_1CILi2EEENSC_ILi1EEESE_EEEEENS6_IJNSC_ILi256EEENSC_ILi128EEESI_EEENS_12float_e4m3_tENS6_IJPNS6_IJlSE_NSC_ILi0EEEEEEPNS5_6LayoutINS6_IJNS6_IJSE_iEEENS6_IJSI_iEEEiEEENS6_IJNS6_IJSL_SE_EEENS6_IJSL_iEEEiEEEEEEEESK_NS6_IJSN_PNSO_INS6_IJSQ_SQ_iEEESU_EEEEENS5_8TiledMMAINS5_8MMA_AtomIJNS5_10MMA_TraitsINS5_25SM100_MMA_F8F6F4_2x1SM_SSEJSK_SK_fSH_SI_NS5_17integral_constantINS5_4UMMA5MajorELS18_0EEES19_NS16_INS17_7ScaleInELS1A_0EEES1B_EEEEEENSO_INS6_IJSE_SE_SE_EEENS6_IJSL_SL_SL_EEEEENS6_IJNS5_10UnderscoreES1H_S1H_EEEEENS6_IJNS5_18SM100_TMA_2SM_LOADENS5_9TiledCopyINS5_9Copy_AtomIJNS5_25SM80_CP_ASYNC_CACHEALWAYSINS_9uint128_tES1O_EEfEEENSO_INS6_IJNSC_ILi32EEENSC_ILi4EEEEEENS6_IJS1S_SE_EEEEENS6_IJSI_EEEEEEEENS5_14ComposedLayoutINS5_7SwizzleILi3ELi4ELi3EEENS5_18smem_ptr_flag_bitsILi8EEENSO_INS6_IJNSC_ILi8EEESI_EEENS6_IJSI_SE_EEEEEEEvNS5_8identityENS6_IJS1K_NS1L_INS1M_IJNS1N_IffEEfEEENSO_INS6_IJSE_SE_EEENS6_IJSL_SL_EEEEENS6_IJSE_EEEEEEEES28_vS29_EENS_8epilogue10collective18CollectiveEpilogueINS2J_31Sm100PtrArrayTmaWarpSpecializedILi2ELi2ELi64ELb0ELb0EEEJNS6_IJSI_SI_SI_EEENS6_IJNSO_ISI_SE_EENSO_INSC_ILi64EEESE_EEEEESK_PNS6_IJSE_lSL_EEESK_S2U_NS2J_6fusion15FusionCallbacksIS2N_NS2V_17LinearCombinationISK_fSK_fLNS_15FloatRoundStyleE2EEES2O_S2S_JEEENS5_5SM1004TMEM4LOAD26SM100_TMEM_LOAD_32dp32b64xENS5_13SM90_TMA_LOADENS1Z_IS21_S23_NSO_INS6_IJSI_S24_EEENS6_IJSE_SI_EEEEEEENS5_39AutoVectorizingCopyWithAssumedAlignmentILi128EEENS5_14SM90_TMA_STOREES39_S3B_S3B_EEEvvEEEEvNT_6ParamsE --------------------------
	.section	.nv.constant0._ZN7cutlass13device_kernelINS_4gemm6kernel13GemmUniversalINS1_17GroupProblemShapeIN4cute5tupleIJiiiEEEEENS1_10collective13CollectiveMmaINS1_56MainloopSm100ArrayTmaUmmaWarpSpecializedBlockwiseScalingILi7ELi1ELi4ENS6_IJNS5_1CILi2EEENSC_ILi1EEESE_EEEEENS6_IJNSC_ILi256EEENSC_ILi128EEESI_EEENS_12float_e4m3_tENS6_IJPNS6_IJlSE_NSC_ILi0EEEEEEPNS5_6LayoutINS6_IJNS6_IJSE_iEEENS6_IJSI_iEEEiEEENS6_IJNS6_IJSL_SE_EEENS6_IJSL_iEEEiEEEEEEEESK_NS6_IJSN_PNSO_INS6_IJSQ_SQ_iEEESU_EEEEENS5_8TiledMMAINS5_8MMA_AtomIJNS5_10MMA_TraitsINS5_25SM100_MMA_F8F6F4_2x1SM_SSEJSK_SK_fSH_SI_NS5_17integral_constantINS5_4UMMA5MajorELS18_0EEES19_NS16_INS17_7ScaleInELS1A_0EEES1B_EEEEEENSO_INS6_IJSE_SE_SE_EEENS6_IJSL_SL_SL_EEEEENS6_IJNS5_10UnderscoreES1H_S1H_EEEEENS6_IJNS5_18SM100_TMA_2SM_LOADENS5_9TiledCopyINS5_9Copy_AtomIJNS5_25SM80_CP_ASYNC_CACHEALWAYSINS_9uint128_tES1O_EEfEEENSO_INS6_IJNSC_ILi32EEENSC_ILi4EEEEEENS6_IJS1S_SE_EEEEENS6_IJSI_EEEEEEEENS5_14ComposedLayoutINS5_7SwizzleILi3ELi4ELi3EEENS5_18smem_ptr_flag_bitsILi8EEENSO_INS6_IJNSC_ILi8EEESI_EEENS6_IJSI_SE_EEEEEEEvNS5_8identityENS6_IJS1K_NS1L_INS1M_IJNS1N_IffEEfEEENSO_INS6_IJSE_SE_EEENS6_IJSL_SL_EEEEENS6_IJSE_EEEEEEEES28_vS29_EENS_8epilogue10collective18CollectiveEpilogueINS2J_31Sm100PtrArrayTmaWarpSpecializedILi2ELi2ELi64ELb0ELb0EEEJNS6_IJSI_SI_SI_EEENS6_IJNSO_ISI_SE_EENSO_INSC_ILi64EEESE_EEEEESK_PNS6_IJSE_lSL_EEESK_S2U_NS2J_6fusion15FusionCallbacksIS2N_NS2V_17LinearCombinationISK_fSK_fLNS_15FloatRoundStyleE2EEES2O_S2S_JEEENS5_5SM1004TMEM4LOAD26SM100_TMEM_LOAD_32dp32b64xENS5_13SM90_TMA_LOADENS1Z_IS21_S23_NSO_INS6_IJSI_S24_EEENS6_IJSE_SI_EEEEEEENS5_39AutoVectorizingCopyWithAssumedAlignmentILi128EEENS5_14SM90_TMA_STOREES39_S3B_S3B_EEEvvEEEEvNT_6ParamsE,"a",@progbits
	.sectionflags	@""
	.align	4
.nv.constant0._ZN7cutlass13device_kernelINS_4gemm6kernel13GemmUniversalINS1_17GroupProblemShapeIN4cute5tupleIJiiiEEEEENS1_10collective13CollectiveMmaINS1_56MainloopSm100ArrayTmaUmmaWarpSpecializedBlockwiseScalingILi7ELi1ELi4ENS6_IJNS5_1CILi2EEENSC_ILi1EEESE_EEEEENS6_IJNSC_ILi256EEENSC_ILi128EEESI_EEENS_12float_e4m3_tENS6_IJPNS6_IJlSE_NSC_ILi0EEEEEEPNS5_6LayoutINS6_IJNS6_IJSE_iEEENS6_IJSI_iEEEiEEENS6_IJNS6_IJSL_SE_EEENS6_IJSL_iEEEiEEEEEEEESK_NS6_IJSN_PNSO_INS6_IJSQ_SQ_iEEESU_EEEEENS5_8TiledMMAINS5_8MMA_AtomIJNS5_10MMA_TraitsINS5_25SM100_MMA_F8F6F4_2x1SM_SSEJSK_SK_fSH_SI_NS5_17integral_constantINS5_4UMMA5MajorELS18_0EEES19_NS16_INS17_7ScaleInELS1A_0EEES1B_EEEEEENSO_INS6_IJSE_SE_SE_EEENS6_IJSL_SL_SL_EEEEENS6_IJNS5_10UnderscoreES1H_S1H_EEEEENS6_IJNS5_18SM100_TMA_2SM_LOADENS5_9TiledCopyINS5_9Copy_AtomIJNS5_25SM80_CP_ASYNC_CACHEALWAYSINS_9uint128_tES1O_EEfEEENSO_INS6_IJNSC_ILi32EEENSC_ILi4EEEEEENS6_IJS1S_SE_EEEEENS6_IJSI_EEEEEEEENS5_14ComposedLayoutINS5_7SwizzleILi3ELi4ELi3EEENS5_18smem_ptr_flag_bitsILi8EEENSO_INS6_IJNSC_ILi8EEESI_EEENS6_IJSI_SE_EEEEEEEvNS5_8identityENS6_IJS1K_NS1L_INS1M_IJNS1N_IffEEfEEENSO_INS6_IJSE_SE_EEENS6_IJSL_SL_EEEEENS6_IJSE_EEEEEEEES28_vS29_EENS_8epilogue10collective18CollectiveEpilogueINS2J_31Sm100PtrArrayTmaWarpSpecializedILi2ELi2ELi64ELb0ELb0EEEJNS6_IJSI_SI_SI_EEENS6_IJNSO_ISI_SE_EENSO_INSC_ILi64EEESE_EEEEESK_PNS6_IJSE_lSL_EEESK_S2U_NS2J_6fusion15FusionCallbacksIS2N_NS2V_17LinearCombinationISK_fSK_fLNS_15FloatRoundStyleE2EEES2O_S2S_JEEENS5_5SM1004TMEM4LOAD26SM100_TMEM_LOAD_32dp32b64xENS5_13SM90_TMA_LOADENS1Z_IS21_S23_NSO_INS6_IJSI_S24_EEENS6_IJSE_SI_EEEEEEENS5_39AutoVectorizingCopyWithAssumedAlignmentILi128EEENS5_14SM90_TMA_STOREES39_S3B_S3B_EEEvvEEEEvNT_6ParamsE:
	.zero		3200


//--------------------- SYMBOLS --------------------------

	.type		.nv.reservedSmem.offset0,@object
	.size		.nv.reservedSmem.offset0,0x4
	.type		.nv.reservedSmem.cap,@object
	.size		.nv.reservedSmem.cap,0x4
	.type		__assertfail,@function
